	.headerflags	@"EF_CUDA_TEXMODE_UNIFIED EF_CUDA_64BIT_ADDRESS EF_CUDA_SM86 EF_CUDA_VIRTUAL_SM(EF_CUDA_SM86)"
	.elftype	@"ET_EXEC"


//--------------------- .nv.info                  --------------------------
	.section	.nv.info,"",@"SHT_CUDA_INFO"
	.align	4


	//----- nvinfo : EIATTR_REGCOUNT
	.align		4
        /*0000*/ 	.byte	0x04, 0x2f
        /*0002*/ 	.short	(.L_1 - .L_0)
	.align		4
.L_0:
        /*0004*/ 	.word	index@(triton_)
        /*0008*/ 	.word	0x000000ff


	//----- nvinfo : EIATTR_MIN_STACK_SIZE
	.align		4
.L_1:
        /*000c*/ 	.byte	0x04, 0x12
        /*000e*/ 	.short	(.L_3 - .L_2)
	.align		4
.L_2:
        /*0010*/ 	.word	index@(triton_)
        /*0014*/ 	.word	0x00000758


	//----- nvinfo : EIATTR_FRAME_SIZE
	.align		4
.L_3:
        /*0018*/ 	.byte	0x04, 0x11
        /*001a*/ 	.short	(.L_5 - .L_4)
	.align		4
.L_4:
        /*001c*/ 	.word	index@(triton_)
        /*0020*/ 	.word	0x00000758


	//----- nvinfo : EIATTR_MIN_STACK_SIZE
	.align		4
.L_5:
        /*0024*/ 	.byte	0x04, 0x12
        /*0026*/ 	.short	(.L_7 - .L_6)
	.align		4
.L_6:
        /*0028*/ 	.word	index@(triton_)
        /*002c*/ 	.word	0x00000758
.L_7:


//--------------------- .nv.info.triton_          --------------------------
	.section	.nv.info.triton_,"",@"SHT_CUDA_INFO"
	.sectionflags	@""
	.align	4


	//----- nvinfo : EIATTR_CUDA_API_VERSION
	.align		4
        /*0000*/ 	.byte	0x04, 0x37
        /*0002*/ 	.short	(.L_9 - .L_8)
.L_8:
        /*0004*/ 	.word	0x0000007c


	//----- nvinfo : EIATTR_SW2861232_WAR
	.align		4
.L_9:
        /*0008*/ 	.byte	0x01, 0x35
	.zero		2


	//----- nvinfo : EIATTR_PARAM_CBANK
	.align		4
        /*000c*/ 	.byte	0x04, 0x0a
        /*000e*/ 	.short	(.L_11 - .L_10)
	.align		4
.L_10:
        /*0010*/ 	.word	index@(.nv.constant0.triton_)
        /*0014*/ 	.short	0x0160
        /*0016*/ 	.short	0x0058


	//----- nvinfo : EIATTR_CBANK_PARAM_SIZE
	.align		4
.L_11:
        /*0018*/ 	.byte	0x03, 0x19
        /*001a*/ 	.short	0x0058


	//----- nvinfo : EIATTR_KPARAM_INFO
	.align		4
        /*001c*/ 	.byte	0x04, 0x17
        /*001e*/ 	.short	(.L_13 - .L_12)
.L_12:
        /*0020*/ 	.word	0x00000000
        /*0024*/ 	.short	0x000a
        /*0026*/ 	.short	0x0050
        /*0028*/ 	.byte	0x00, 0xf4, 0x21, 0x00


	//----- nvinfo : EIATTR_KPARAM_INFO
	.align		4
.L_13:
        /*002c*/ 	.byte	0x04, 0x17
        /*002e*/ 	.short	(.L_15 - .L_14)
.L_14:
        /*0030*/ 	.word	0x00000000
        /*0034*/ 	.short	0x0009
        /*0036*/ 	.short	0x0048
        /*0038*/ 	.byte	0x00, 0xf4, 0x21, 0x00


	//----- nvinfo : EIATTR_KPARAM_INFO
	.align		4
.L_15:
        /*003c*/ 	.byte	0x04, 0x17
        /*003e*/ 	.short	(.L_17 - .L_16)
.L_16:
        /*0040*/ 	.word	0x00000000
        /*0044*/ 	.short	0x0008
        /*0046*/ 	.short	0x0040
        /*0048*/ 	.byte	0x00, 0xf4, 0x21, 0x00


	//----- nvinfo : EIATTR_KPARAM_INFO
	.align		4
.L_17:
        /*004c*/ 	.byte	0x04, 0x17
        /*004e*/ 	.short	(.L_19 - .L_18)
.L_18:
        /*0050*/ 	.word	0x00000000
        /*0054*/ 	.short	0x0007
        /*0056*/ 	.short	0x0038
        /*0058*/ 	.byte	0x00, 0xf4, 0x21, 0x00


	//----- nvinfo : EIATTR_KPARAM_INFO
	.align		4
.L_19:
        /*005c*/ 	.byte	0x04, 0x17
        /*005e*/ 	.short	(.L_21 - .L_20)
.L_20:
        /*0060*/ 	.word	0x00000000
        /*0064*/ 	.short	0x0006
        /*0066*/ 	.short	0x0030
        /*0068*/ 	.byte	0x00, 0xf4, 0x21, 0x00


	//----- nvinfo : EIATTR_KPARAM_INFO
	.align		4
.L_21:
        /*006c*/ 	.byte	0x04, 0x17
        /*006e*/ 	.short	(.L_23 - .L_22)
.L_22:
        /*0070*/ 	.word	0x00000000
        /*0074*/ 	.short	0x0005
        /*0076*/ 	.short	0x0028
        /*0078*/ 	.byte	0x00, 0xf4, 0x21, 0x00


	//----- nvinfo : EIATTR_KPARAM_INFO
	.align		4
.L_23:
        /*007c*/ 	.byte	0x04, 0x17
        /*007e*/ 	.short	(.L_25 - .L_24)
.L_24:
        /*0080*/ 	.word	0x00000000
        /*0084*/ 	.short	0x0004
        /*0086*/ 	.short	0x0020
        /*0088*/ 	.byte	0x00, 0xf4, 0x21, 0x00


	//----- nvinfo : EIATTR_KPARAM_INFO
	.align		4
.L_25:
        /*008c*/ 	.byte	0x04, 0x17
        /*008e*/ 	.short	(.L_27 - .L_26)
.L_26:
        /*0090*/ 	.word	0x00000000
        /*0094*/ 	.short	0x0003
        /*0096*/ 	.short	0x0018
        /*0098*/ 	.byte	0x00, 0xf4, 0x21, 0x00


	//----- nvinfo : EIATTR_KPARAM_INFO
	.align		4
.L_27:
        /*009c*/ 	.byte	0x04, 0x17
        /*009e*/ 	.short	(.L_29 - .L_28)
.L_28:
        /*00a0*/ 	.word	0x00000000
        /*00a4*/ 	.short	0x0002
        /*00a6*/ 	.short	0x0010
        /*00a8*/ 	.byte	0x00, 0xf4, 0x21, 0x00


	//----- nvinfo : EIATTR_KPARAM_INFO
	.align		4
.L_29:
        /*00ac*/ 	.byte	0x04, 0x17
        /*00ae*/ 	.short	(.L_31 - .L_30)
.L_30:
        /*00b0*/ 	.word	0x00000000
        /*00b4*/ 	.short	0x0001
        /*00b6*/ 	.short	0x0008
        /*00b8*/ 	.byte	0x00, 0xf4, 0x21, 0x00


	//----- nvinfo : EIATTR_KPARAM_INFO
	.align		4
.L_31:
        /*00bc*/ 	.byte	0x04, 0x17
        /*00be*/ 	.short	(.L_33 - .L_32)
.L_32:
        /*00c0*/ 	.word	0x00000000
        /*00c4*/ 	.short	0x0000
        /*00c6*/ 	.short	0x0000
        /*00c8*/ 	.byte	0x00, 0xf4, 0x21, 0x00


	//----- nvinfo : EIATTR_MAXREG_COUNT
	.align		4
.L_33:
        /*00cc*/ 	.byte	0x03, 0x1b
        /*00ce*/ 	.short	0x00ff


	//----- nvinfo : EIATTR_EXIT_INSTR_OFFSETS
	.align		4
        /*00d0*/ 	.byte	0x04, 0x1c
        /*00d2*/ 	.short	(.L_35 - .L_34)


	//   ....[0]....
.L_34:
        /*00d4*/ 	.word	0x0001a950


	//   ....[1]....
        /*00d8*/ 	.word	0x0001a9a0


	//----- nvinfo : EIATTR_REQNTID
	.align		4
.L_35:
        /*00dc*/ 	.byte	0x04, 0x10
        /*00de*/ 	.short	(.L_37 - .L_36)
.L_36:
        /*00e0*/ 	.word	0x00000100
        /*00e4*/ 	.word	0x00000001
        /*00e8*/ 	.word	0x00000001
.L_37:


//--------------------- .nv.callgraph             --------------------------
	.section	.nv.callgraph,"",@"SHT_CUDA_CALLGRAPH"
	.align	4
	.sectionentsize	8
	.align		4
        /*0000*/ 	.word	0x00000000
	.align		4
        /*0004*/ 	.word	0xffffffff
	.align		4
        /*0008*/ 	.word	0x00000000
	.align		4
        /*000c*/ 	.word	0xfffffffe
	.align		4
        /*0010*/ 	.word	0x00000000
	.align		4
        /*0014*/ 	.word	0xfffffffd
	.align		4
        /*0018*/ 	.word	0x00000000
	.align		4
        /*001c*/ 	.word	0xfffffffc


//--------------------- .nv.rel.action            --------------------------
	.section	.nv.rel.action,"",@"SHT_CUDA_RELOCINFO"
	.align	8
	.sectionentsize	8
        /*0000*/ 	.byte	0x73, 0x00, 0x00, 0x00, 0x00, 0x00, 0x00, 0x00, 0x00, 0x00, 0x00, 0x11, 0x25, 0x00, 0x05, 0x36


//--------------------- .nv.constant0.triton_     --------------------------
	.section	.nv.constant0.triton_,"a",@progbits
	.sectionflags	@""
	.align	4
.nv.constant0.triton_:
	.zero		440


//--------------------- .text.triton_             --------------------------
	.section	.text.triton_,"ax",@progbits
	.sectionflags	@"SHF_BARRIERS=1"
	.sectioninfo	@"SHI_REGISTERS=255"
	.align	128
        .global         triton_
        .type           triton_,@function
        .size           triton_,(.L_x_2 - triton_)
        .other          triton_,@"STO_CUDA_ENTRY STV_DEFAULT"
triton_:
.text.triton_:
[----:B------:R-:W-:-:S03]  /*0000*/  IMAD.MOV.U32 R1, RZ, RZ, c[0x0][0x28] ;  /* 0x00000a00ff017624 */ /* 0x000fc600078e00ff */
[----:B------:R-:W1:Y:S01]  /*0010*/  S2R R11, SR_CTAID.X ;  /* 0x00000000000b7919 */ /* 0x000e620000002500 */
[----:B------:R-:W-:Y:S01]  /*0020*/  IMAD.MOV.U32 R5, RZ, RZ, -0x8 ;  /* 0xfffffff8ff057424 */ /* 0x000fe200078e00ff */
[----:B------:R-:W-:Y:S01]  /*0030*/  IADD3 R1, R1, -0x758, RZ ;  /* 0xfffff8a801017810 */ /* 0x000fe20007ffe0ff */
[----:B------:R-:W-:Y:S01]  /*0040*/  ULDC.64 UR6, c[0x0][0x118] ;  /* 0x0000460000067ab9 */ /* 0x000fe20000000a00 */
[----:B------:R-:W2:Y:S01]  /*0050*/  S2R R252, SR_TID.X ;  /* 0x0000000000fc7919 */ /* 0x000ea20000002100 */
[----:B------:R-:W-:Y:S01]  /*0060*/  IMAD.MOV.U32 R195, RZ, RZ, 0x1 ;  /* 0x00000001ffc37424 */ /* 0x000fe200078e00ff */
[----:B------:R-:W-:Y:S01]  /*0070*/  CS2R R188, SRZ ;  /* 0x0000000000bc7805 */ /* 0x000fe2000001ff00 */
        /* <DEDUP_REMOVED lines=17> */
[C---:B-1----:R-:W-:Y:S01]  /*0190*/  IMAD.HI R0, R11.reuse, 0x2aaaaaab, RZ ;  /* 0x2aaaaaab0b007827 */ /* 0x042fe200078e02ff */
[----:B------:R-:W-:Y:S01]  /*01a0*/  ISETP.GE.AND P2, PT, R11, RZ, PT ;  /* 0x000000ff0b00720c */ /* 0x000fe20003f46270 */
[----:B------:R-:W-:Y:S01]  /*01b0*/  CS2R R60, SRZ ;  /* 0x00000000003c7805 */ /* 0x000fe2000001ff00 */
[----:B------:R-:W-:Y:S01]  /*01c0*/  CS2R R62, SRZ ;  /* 0x00000000003e7805 */ /* 0x000fe2000001ff00 */
[C---:B--2---:R-:W-:Y:S01]  /*01d0*/  LOP3.LUT R9, R252.reuse, 0x10, RZ, 0xc0, !PT ;  /* 0x00000010fc097812 */ /* 0x044fe200078ec0ff */
[C---:B------:R-:W-:Y:S01]  /*01e0*/  IMAD.SHL.U32 R251, R252.reuse, 0x2, RZ ;  /* 0x00000002fcfb7824 */ /* 0x040fe200078e00ff */
[----:B------:R-:W-:Y:S01]  /*01f0*/  SHF.R.U32.HI R3, RZ, 0x1f, R0 ;  /* 0x0000001fff037819 */ /* 0x000fe20000011600 */
[----:B------:R-:W-:Y:S01]  /*0200*/  CS2R R164, SRZ ;  /* 0x0000000000a47805 */ /* 0x000fe2000001ff00 */
[----:B------:R-:W-:Y:S01]  /*0210*/  LOP3.LUT R85, R252, 0x20, RZ, 0xc0, !PT ;  /* 0x00000020fc557812 */ /* 0x000fe200078ec0ff */
[----:B------:R-:W-:Y:S01]  /*0220*/  CS2R R166, SRZ ;  /* 0x0000000000a67805 */ /* 0x000fe2000001ff00 */
[----:B------:R-:W-:Y:S01]  /*0230*/  LEA.HI.SX32 R0, R0, R3, 0x1c ;  /* 0x0000000300007211 */ /* 0x000fe200078fe2ff */
[----:B------:R-:W-:Y:S01]  /*0240*/  CS2R R160, SRZ ;  /* 0x0000000000a07805 */ /* 0x000fe2000001ff00 */
[C---:B------:R-:W-:Y:S01]  /*0250*/  LOP3.LUT R10, R252.reuse, 0x80, RZ, 0xc0, !PT ;  /* 0x00000080fc0a7812 */ /* 0x040fe200078ec0ff */
[----:B------:R-:W-:Y:S01]  /*0260*/  CS2R R162, SRZ ;  /* 0x0000000000a27805 */ /* 0x000fe2000001ff00 */
[----:B------:R-:W-:Y:S01]  /*0270*/  LOP3.LUT R84, R252, 0x40, RZ, 0xc0, !PT ;  /* 0x00000040fc547812 */ /* 0x000fe200078ec0ff */
[----:B------:R-:W-:Y:S01]  /*0280*/  IMAD R2, R0, R5, 0x21 ;  /* 0x0000002100027424 */ /* 0x000fe200078e0205 */
[----:B------:R-:W-:Y:S01]  /*0290*/  SHF.R.U32.HI R86, RZ, 0x2, R85 ;  /* 0x00000002ff567819 */ /* 0x000fe20000011655 */
[----:B------:R-:W-:Y:S01]  /*02a0*/  CS2R R152, SRZ ;  /* 0x0000000000987805 */ /* 0x000fe2000001ff00 */
[----:B------:R-:W-:Y:S01]  /*02b0*/  CS2R R154, SRZ ;  /* 0x00000000009a7805 */ /* 0x000fe2000001ff00 */
[----:B------:R-:W-:Y:S01]  /*02c0*/  CS2R R144, SRZ ;  /* 0x0000000000907805 */ /* 0x000fe2000001ff00 */
[----:B------:R-:W-:Y:S01]  /*02d0*/  IMNMX R4, R2, 0x8, PT ;  /* 0x0000000802047817 */ /* 0x000fe20003800200 */
[----:B------:R-:W-:Y:S01]  /*02e0*/  CS2R R146, SRZ ;  /* 0x0000000000927805 */ /* 0x000fe2000001ff00 */
[----:B------:R-:W-:Y:S01]  /*02f0*/  CS2R R64, SRZ ;  /* 0x0000000000407805 */ /* 0x000fe2000001ff00 */
[----:B------:R-:W-:Y:S01]  /*0300*/  CS2R R66, SRZ ;  /* 0x0000000000427805 */ /* 0x000fe2000001ff00 */
[-C--:B------:R-:W-:Y:S01]  /*0310*/  IABS R13, R4.reuse ;  /* 0x00000004000d7213 */ /* 0x080fe20000000000 */
[----:B------:R-:W-:Y:S01]  /*0320*/  CS2R R68, SRZ ;  /* 0x0000000000447805 */ /* 0x000fe2000001ff00 */
[----:B------:R-:W-:Y:S01]  /*0330*/  IABS R8, R4 ;  /* 0x0000000400087213 */ /* 0x000fe20000000000 */
[----:B------:R-:W-:Y:S01]  /*0340*/  CS2R R70, SRZ ;  /* 0x0000000000467805 */ /* 0x000fe2000001ff00 */
[----:B------:R-:W1:Y:S01]  /*0350*/  I2F.RP R5, R13 ;  /* 0x0000000d00057306 */ /* 0x000e620000209400 */
        /* <DEDUP_REMOVED lines=15> */
[----:B-1----:R-:W1:Y:S01]  /*0450*/  MUFU.RCP R5, R5 ;  /* 0x0000000500057308 */ /* 0x002e620000001000 */
        /* <DEDUP_REMOVED lines=9> */
[----:B------:R-:W-:Y:S01]  /*04f0*/  UMOV UR4, 0xffffffff ;  /* 0xffffffff00047882 */ /* 0x000fe20000000000 */
[----:B-1----:R-:W-:Y:S01]  /*0500*/  IADD3 R2, R5, 0xffffffe, RZ ;  /* 0x0ffffffe05027810 */ /* 0x002fe20007ffe0ff */
[----:B------:R-:W-:-:S03]  /*0510*/  IMAD R5, R0, -0x60, R11 ;  /* 0xffffffa000057824 */ /* 0x000fc600078e020b */
[----:B------:R1:W2:Y:S02]  /*0520*/  F2I.FTZ.U32.TRUNC.NTZ R3, R2 ;  /* 0x0000000200037305 */ /* 0x0002a4000021f000 */
[----:B-1----:R-:W-:Y:S02]  /*0530*/  IMAD.MOV.U32 R2, RZ, RZ, RZ ;  /* 0x000000ffff027224 */ /* 0x002fe400078e00ff */
[----:B--2---:R-:W-:-:S04]  /*0540*/  IMAD.MOV R6, RZ, RZ, -R3 ;  /* 0x000000ffff067224 */ /* 0x004fc800078e0a03 */
[----:B------:R-:W-:Y:S01]  /*0550*/  IMAD R7, R6, R13, RZ ;  /* 0x0000000d06077224 */ /* 0x000fe200078e02ff */
[----:B------:R-:W-:-:S03]  /*0560*/  IABS R6, R11 ;  /* 0x0000000b00067213 */ /* 0x000fc60000000000 */
[----:B------:R-:W-:-:S04]  /*0570*/  IMAD.HI.U32 R3, R3, R7, R2 ;  /* 0x0000000703037227 */ /* 0x000fc800078e0002 */
[----:B------:R-:W-:Y:S01]  /*0580*/  IMAD.MOV R7, RZ, RZ, -R8 ;  /* 0x000000ffff077224 */ /* 0x000fe200078e0a08 */
[----:B------:R-:W-:Y:S01]  /*0590*/  IABS R8, R5 ;  /* 0x0000000500087213 */ /* 0x000fe20000000000 */
[----:B------:R-:W-:Y:S01]  /*05a0*/  IMAD.HI.U32 R2, R3, R6, RZ ;  /* 0x0000000603027227 */ /* 0x000fe200078e00ff */
[----:B------:R-:W-:-:S03]  /*05b0*/  LOP3.LUT R5, R5, R4, RZ, 0x3c, !PT ;  /* 0x0000000405057212 */ /* 0x000fc600078e3cff */
[-C--:B------:R-:W-:Y:S01]  /*05c0*/  IMAD R2, R2, R7.reuse, R6 ;  /* 0x0000000702027224 */ /* 0x080fe200078e0206 */
[----:B------:R-:W-:Y:S01]  /*05d0*/  ISETP.GE.AND P4, PT, R5, RZ, PT ;  /* 0x000000ff0500720c */ /* 0x000fe20003f86270 */
[----:B------:R-:W-:Y:S01]  /*05e0*/  IMAD.MOV.U32 R6, RZ, RZ, R8 ;  /* 0x000000ffff067224 */ /* 0x000fe200078e0008 */
[----:B------:R-:W-:Y:S01]  /*05f0*/  SHF.R.U32.HI R8, RZ, 0x3, R9 ;  /* 0x00000003ff087819 */ /* 0x000fe20000011609 */
[----:B------:R-:W-:Y:S01]  /*0600*/  IMAD.SHL.U32 R5, R252, 0x10, RZ ;  /* 0x00000010fc057824 */ /* 0x000fe200078e00ff */
[----:B------:R-:W-:Y:S01]  /*0610*/  ISETP.GT.U32.AND P0, PT, R13, R2, PT ;  /* 0x000000020d00720c */ /* 0x000fe20003f04070 */
[----:B------:R-:W-:Y:S01]  /*0620*/  IMAD.HI.U32 R3, R3, R6, RZ ;  /* 0x0000000603037227 */ /* 0x000fe200078e00ff */
[----:B------:R-:W-:Y:S02]  /*0630*/  SHF.R.U32.HI R9, RZ, 0x3, R85 ;  /* 0x00000003ff097819 */ /* 0x000fe40000011655 */
[----:B------:R-:W-:Y:S01]  /*0640*/  LOP3.LUT R11, R5, 0x20, RZ, 0xc0, !PT ;  /* 0x00000020050b7812 */ /* 0x000fe200078ec0ff */
[----:B------:R-:W-:Y:S01]  /*0650*/  IMAD R6, R3, R7, R6 ;  /* 0x0000000703067224 */ /* 0x000fe200078e0206 */
[----:B------:R-:W-:-:S02]  /*0660*/  SHF.R.U32.HI R7, RZ, 0x3, R252 ;  /* 0x00000003ff077819 */ /* 0x000fc400000116fc */
[----:B------:R-:W-:Y:S02]  /*0670*/  LOP3.LUT R229, R5, 0x30, RZ, 0xc0, !PT ;  /* 0x0000003005e57812 */ /* 0x000fe400078ec0ff */
[----:B------:R-:W-:Y:S02]  /*0680*/  ISETP.GT.U32.AND P3, PT, R13, R6, PT ;  /* 0x000000060d00720c */ /* 0x000fe40003f64070 */
[----:B------:R-:W-:Y:S01]  /*0690*/  SGXT.U32 R7, R7, 0x1 ;  /* 0x000000010707781a */ /* 0x000fe20000000000 */
[----:B------:R-:W-:Y:S01]  /*06a0*/  @!P0 IMAD.IADD R2, R2, 0x1, -R13 ;  /* 0x0000000102028824 */ /* 0x000fe200078e0a0d */
[----:B------:R-:W-:Y:S02]  /*06b0*/  LOP3.LUT R11, R11, 0x10, R252, 0xf8, !PT ;  /* 0x000000100b0b7812 */ /* 0x000fe400078ef8fc */
[----:B------:R-:W-:Y:S02]  /*06c0*/  LOP3.LUT R7, R9, R7, R8, 0xfe, !PT ;  /* 0x0000000709077212 */ /* 0x000fe400078efe08 */
[----:B------:R-:W-:-:S02]  /*06d0*/  SHF.R.U32.HI R9, RZ, 0x3, R10 ;  /* 0x00000003ff097819 */ /* 0x000fc4000001160a */
[----:B------:R-:W-:Y:S02]  /*06e0*/  LOP3.LUT R10, R252, 0x4, RZ, 0xc0, !PT ;  /* 0x00000004fc0a7812 */ /* 0x000fe400078ec0ff */
[----:B------:R-:W-:Y:S01]  /*06f0*/  ISETP.GT.U32.AND P1, PT, R13, R2, PT ;  /* 0x000000020d00720c */ /* 0x000fe20003f24070 */
[----:B------:R-:W-:Y:S01]  /*0700*/  @!P3 IMAD.IADD R6, R6, 0x1, -R13 ;  /* 0x000000010606b824 */ /* 0x000fe200078e0a0d */
[----:B------:R-:W-:Y:S02]  /*0710*/  SHF.R.U32.HI R8, RZ, 0x3, R84 ;  /* 0x00000003ff087819 */ /* 0x000fe40000011654 */
[----:B------:R-:W-:Y:S02]  /*0720*/  @!P3 IADD3 R3, R3, 0x1, RZ ;  /* 0x000000010303b810 */ /* 0x000fe40007ffe0ff */
[----:B------:R-:W-:Y:S01]  /*0730*/  ISETP.GE.U32.AND P0, PT, R6, R13, PT ;  /* 0x0000000d0600720c */ /* 0x000fe20003f06070 */
[----:B------:R-:W-:Y:S01]  /*0740*/  IMAD.SHL.U32 R6, R10, 0x10, RZ ;  /* 0x000000100a067824 */ /* 0x000fe200078e00ff */
[----:B------:R-:W-:-:S02]  /*0750*/  LOP3.LUT R7, R9, R7, R8, 0xfe, !PT ;  /* 0x0000000709077212 */ /* 0x000fc400078efe08 */
[C---:B------:R-:W-:Y:S02]  /*0760*/  LOP3.LUT R8, R5.reuse, 0x10, RZ, 0xc0, !PT ;  /* 0x0000001005087812 */ /* 0x040fe400078ec0ff */
[----:B------:R-:W-:Y:S01]  /*0770*/  LOP3.LUT R196, R6, 0x30, R5, 0xf8, !PT ;  /* 0x0000003006c47812 */ /* 0x000fe200078ef805 */
[----:B------:R-:W-:Y:S01]  /*0780*/  @!P1 IMAD.IADD R2, R2, 0x1, -R13 ;  /* 0x0000000102029824 */ /* 0x000fe200078e0a0d */
[----:B------:R-:W-:Y:S02]  /*0790*/  LOP3.LUT R5, R5, 0x20, R8, 0x2e, !PT ;  /* 0x0000002005057812 */ /* 0x000fe400078e2e08 */
[----:B------:R-:W-:Y:S01]  /*07a0*/  LOP3.LUT R10, R6, 0x10, R252, 0xf8, !PT ;  /* 0x00000010060a7812 */ /* 0x000fe200078ef8fc */
[----:B------:R-:W-:Y:S01]  /*07b0*/  @!P2 IMAD.MOV R2, RZ, RZ, -R2 ;  /* 0x000000ffff02a224 */ /* 0x000fe200078e0a02 */
[----:B------:R-:W-:Y:S02]  /*07c0*/  LOP3.LUT R11, R11, R6, RZ, 0xfc, !PT ;  /* 0x000000060b0b7212 */ /* 0x000fe400078efcff */
[----:B------:R-:W-:-:S02]  /*07d0*/  @P0 IADD3 R3, R3, 0x1, RZ ;  /* 0x0000000103030810 */ /* 0x000fc40007ffe0ff */
[----:B------:R-:W-:Y:S02]  /*07e0*/  LOP3.LUT R13, R5, R6, RZ, 0xfc, !PT ;  /* 0x00000006050d7212 */ /* 0x000fe400078efcff */
[----:B------:R-:W-:Y:S01]  /*07f0*/  LOP3.LUT R12, R6, 0x30, R251, 0xf8, !PT ;  /* 0x00000030060c7812 */ /* 0x000fe200078ef8fb */
[----:B------:R-:W-:Y:S01]  /*0800*/  IMAD.MOV.U32 R6, RZ, RZ, R3 ;  /* 0x000000ffff067224 */ /* 0x000fe200078e0003 */
[----:B------:R-:W-:Y:S02]  /*0810*/  ISETP.NE.AND P0, PT, R4, RZ, PT ;  /* 0x000000ff0400720c */ /* 0x000fe40003f05270 */
[----:B------:R-:W-:Y:S01]  /*0820*/  LOP3.LUT R3, RZ, R4, RZ, 0x33, !PT ;  /* 0x00000004ff037212 */ /* 0x000fe200078e33ff */
[----:B------:R-:W-:Y:S01]  /*0830*/  @!P4 IMAD.MOV R6, RZ, RZ, -R6 ;  /* 0x000000ffff06c224 */ /* 0x000fe200078e0a06 */
[----:B------:R-:W-:Y:S01]  /*0840*/  LOP3.LUT R8, R11, 0x60, R8, 0x1e, !PT ;  /* 0x000000600b087812 */ /* 0x000fe200078e1e08 */
[----:B------:R-:W-:Y:S01]  /*0850*/  IMAD.SHL.U32 R11, R85, 0x2, RZ ;  /* 0x00000002550b7824 */ /* 0x000fe200078e00ff */
[----:B------:R-:W-:-:S02]  /*0860*/  SEL R5, R3, R2, !P0 ;  /* 0x0000000203057207 */ /* 0x000fc40004000000 */
[----:B------:R-:W-:Y:S02]  /*0870*/  SEL R249, R3, R6, !P0 ;  /* 0x0000000603f97207 */ /* 0x000fe40004000000 */
[C-C-:B------:R-:W-:Y:S01]  /*0880*/  LOP3.LUT R3, R9.reuse, 0x8, R252.reuse, 0xf8, !PT ;  /* 0x0000000809037812 */ /* 0x140fe200078ef8fc */
[----:B------:R-:W-:Y:S01]  /*0890*/  IMAD R5, R0, 0x8, R5 ;  /* 0x0000000800057824 */ /* 0x000fe200078e0205 */
[--C-:B------:R-:W-:Y:S01]  /*08a0*/  LOP3.LUT R9, R9, 0xf, R252.reuse, 0xf8, !PT ;  /* 0x0000000f09097812 */ /* 0x100fe200078ef8fc */
[----:B------:R-:W-:Y:S01]  /*08b0*/  IMAD.SHL.U32 R249, R249, 0x100, RZ ;  /* 0x00000100f9f97824 */ /* 0x000fe200078e00ff */
[--C-:B------:R-:W-:Y:S01]  /*08c0*/  LOP3.LUT R3, R3, 0x7, R252.reuse, 0xf8, !PT ;  /* 0x0000000703037812 */ /* 0x100fe200078ef8fc */
[----:B------:R-:W-:Y:S01]  /*08d0*/  IMAD.SHL.U32 R248, R5, 0x80, RZ ;  /* 0x0000008005f87824 */ /* 0x000fe200078e00ff */
[----:B------:R-:W-:Y:S01]  /*08e0*/  LOP3.LUT R0, R13, 0x10, R252, 0x78, !PT ;  /* 0x000000100d007812 */ /* 0x000fe200078e78fc */
[----:B------:R-:W-:Y:S01]  /*08f0*/  IMAD.SHL.U32 R9, R9, 0x80, RZ ;  /* 0x0000008009097824 */ /* 0x000fe200078e00ff */
[----:B------:R-:W-:Y:S01]  /*0900*/  LOP3.LUT R247, R249, R7, RZ, 0xfc, !PT ;  /* 0x00000007f9f77212 */ /* 0x000fe200078efcff */
[----:B------:R-:W-:Y:S01]  /*0910*/  IMAD.SHL.U32 R3, R3, 0x80, RZ ;  /* 0x0000008003037824 */ /* 0x000fe200078e00ff */
[----:B------:R-:W-:-:S02]  /*0920*/  LOP3.LUT R10, R10, 0x40, R229, 0x1e, !PT ;  /* 0x000000400a0a7812 */ /* 0x000fc400078e1ee5 */
[----:B------:R-:W-:Y:S01]  /*0930*/  LOP3.LUT R245, R0, R9, RZ, 0xfc, !PT ;  /* 0x0000000900f57212 */ /* 0x000fe200078efcff */
[----:B------:R-:W-:Y:S01]  /*0940*/  IMAD.HI R2, R247, 0x2aaaaaab, RZ ;  /* 0x2aaaaaabf7027827 */ /* 0x000fe200078e02ff */
[C---:B------:R-:W-:Y:S02]  /*0950*/  IADD3 R239, R3.reuse, 0x1000, RZ ;  /* 0x0000100003ef7810 */ /* 0x040fe40007ffe0ff */
[C---:B------:R-:W-:Y:S02]  /*0960*/  IADD3 R235, R3.reuse, 0x2000, RZ ;  /* 0x0000200003eb7810 */ /* 0x040fe40007ffe0ff */
[----:B------:R-:W-:Y:S02]  /*0970*/  IADD3 R231, R3, 0x3000, RZ ;  /* 0x0000300003e77810 */ /* 0x000fe40007ffe0ff */
[----:B------:R-:W-:Y:S02]  /*0980*/  LOP3.LUT R3, R248, R7, RZ, 0xfc, !PT ;  /* 0x00000007f8037212 */ /* 0x000fe400078efcff */
[----:B------:R-:W-:-:S02]  /*0990*/  LOP3.LUT R241, R0, R239, RZ, 0xfc, !PT ;  /* 0x000000ef00f17212 */ /* 0x000fc400078efcff */
[C---:B------:R-:W-:Y:S02]  /*09a0*/  LOP3.LUT R237, R0.reuse, R235, RZ, 0xfc, !PT ;  /* 0x000000eb00ed7212 */ /* 0x040fe400078efcff */
[----:B------:R-:W-:Y:S01]  /*09b0*/  LOP3.LUT R233, R0, R231, RZ, 0xfc, !PT ;  /* 0x000000e700e97212 */ /* 0x000fe200078efcff */
[----:B------:R-:W-:Y:S01]  /*09c0*/  IMAD.HI R0, R3, 0x7f807f81, RZ ;  /* 0x7f807f8103007827 */ /* 0x000fe200078e02ff */
[C---:B------:R-:W-:Y:S02]  /*09d0*/  LOP3.LUT R234, R196.reuse, 0x10, R252, 0x78, !PT ;  /* 0x00000010c4ea7812 */ /* 0x040fe400078e78fc */
[----:B------:R-:W-:Y:S02]  /*09e0*/  LOP3.LUT R250, R196, 0x30, R251, 0x78, !PT ;  /* 0x00000030c4fa7812 */ /* 0x000fe400078e78fb */
[----:B------:R-:W-:Y:S02]  /*09f0*/  SHF.R.U32.HI R5, RZ, 0x1f, R0 ;  /* 0x0000001fff057819 */ /* 0x000fe40000011600 */
[----:B------:R-:W-:-:S02]  /*0a00*/  LOP3.LUT R244, R10, R9, RZ, 0xfc, !PT ;  /* 0x000000090af47212 */ /* 0x000fc400078efcff */
[-C--:B------:R-:W-:Y:S02]  /*0a10*/  LOP3.LUT R246, R234, R9.reuse, RZ, 0xfc, !PT ;  /* 0x00000009eaf67212 */ /* 0x080fe400078efcff */
[----:B------:R-:W-:Y:S02]  /*0a20*/  LOP3.LUT R243, R8, R9, RZ, 0xfc, !PT ;  /* 0x0000000908f37212 */ /* 0x000fe400078efcff */
[----:B------:R-:W-:Y:S02]  /*0a30*/  LEA.HI.SX32 R6, R0, R5, 0x15 ;  /* 0x0000000500067211 */ /* 0x000fe400078faaff */
[----:B------:R-:W-:Y:S02]  /*0a40*/  SHF.R.U32.HI R9, RZ, 0x1f, R2 ;  /* 0x0000001fff097819 */ /* 0x000fe40000011602 */
[----:B------:R-:W-:Y:S01]  /*0a50*/  LOP3.LUT R190, R250, R11, RZ, 0x3c, !PT ;  /* 0x0000000bfabe7212 */ /* 0x000fe200078e3cff */
[----:B------:R-:W-:Y:S01]  /*0a60*/  IMAD R6, R6, -0x1010, R3 ;  /* 0xffffeff006067824 */ /* 0x000fe200078e0203 */
[----:B------:R-:W-:-:S02]  /*0a70*/  LOP3.LUT R0, R7, 0x20, RZ, 0xfc, !PT ;  /* 0x0000002007007812 */ /* 0x000fc400078efcff */
[----:B------:R-:W-:Y:S01]  /*0a80*/  LEA.HI R14, R2, R9, RZ, 0x17 ;  /* 0x00000009020e7211 */ /* 0x000fe200078fb8ff */
[C---:B------:R-:W-:Y:S01]  /*0a90*/  IMAD R190, R7.reuse, 0x80, R190 ;  /* 0x0000008007be7824 */ /* 0x040fe200078e02be */
[C---:B------:R-:W-:Y:S01]  /*0aa0*/  LOP3.LUT R2, R7.reuse, 0x40, RZ, 0xfc, !PT ;  /* 0x0000004007027812 */ /* 0x040fe200078efcff */
[----:B------:R-:W-:Y:S01]  /*0ab0*/  IMAD.IADD R27, R0, 0x1, R249 ;  /* 0x00000001001b7824 */ /* 0x000fe200078e02f9 */
[----:B------:R-:W-:Y:S01]  /*0ac0*/  LOP3.LUT R7, R7, 0x60, RZ, 0xfc, !PT ;  /* 0x0000006007077812 */ /* 0x000fe200078efcff */
[----:B------:R-:W-:Y:S01]  /*0ad0*/  IMAD.IADD R0, R248, 0x1, R0 ;  /* 0x00000001f8007824 */ /* 0x000fe200078e0200 */
[----:B------:R-:W-:Y:S01]  /*0ae0*/  LOP3.LUT R229, R12, 0x40, R229, 0x1e, !PT ;  /* 0x000000400ce57812 */ /* 0x000fe200078e1ee5 */
[----:B------:R-:W-:Y:S01]  /*0af0*/  IMAD.IADD R26, R2, 0x1, R249 ;  /* 0x00000001021a7824 */ /* 0x000fe200078e02f9 */
[-C--:B------:R-:W-:Y:S01]  /*0b00*/  LOP3.LUT R242, R239, R234.reuse, RZ, 0xfc, !PT ;  /* 0x000000eaeff27212 */ /* 0x080fe200078efcff */
[----:B------:R-:W-:Y:S01]  /*0b10*/  IMAD.HI R5, R0, 0x7f807f81, RZ ;  /* 0x7f807f8100057827 */ /* 0x000fe200078e02ff */
[-C--:B------:R-:W-:Y:S01]  /*0b20*/  LOP3.LUT R238, R235, R234.reuse, RZ, 0xfc, !PT ;  /* 0x000000eaebee7212 */ /* 0x080fe200078efcff */
[----:B------:R-:W-:Y:S01]  /*0b30*/  STL [R1], R27 ;  /* 0x0000001b01007387 */ /* 0x000fe20000100800 */
[----:B------:R-:W-:Y:S01]  /*0b40*/  PRMT R12, R27, 0x9910, RZ ;  /* 0x000099101b0c7816 */ /* 0x000fe200000000ff */
[----:B------:R-:W-:Y:S01]  /*0b50*/  IMAD.IADD R4, R248, 0x1, R7 ;  /* 0x00000001f8047824 */ /* 0x000fe200078e0207 */
[----:B------:R-:W-:Y:S01]  /*0b60*/  LOP3.LUT R240, R10, R239, RZ, 0xfc, !PT ;  /* 0x000000ef0af07212 */ /* 0x000fe200078efcff */
[----:B------:R-:W-:Y:S01]  /*0b70*/  IMAD.IADD R2, R248, 0x1, R2 ;  /* 0x00000001f8027824 */ /* 0x000fe200078e0202 */
[----:B------:R-:W-:Y:S01]  /*0b80*/  LOP3.LUT R234, R231, R234, RZ, 0xfc, !PT ;  /* 0x000000eae7ea7212 */ /* 0x000fe200078efcff */
[----:B------:R-:W-:Y:S01]  /*0b90*/  IMAD.HI R11, R4, 0x7f807f81, RZ ;  /* 0x7f807f81040b7827 */ /* 0x000fe200078e02ff */
[C---:B------:R-:W-:Y:S01]  /*0ba0*/  LOP3.LUT R236, R10.reuse, R235, RZ, 0xfc, !PT ;  /* 0x000000eb0aec7212 */ /* 0x040fe200078efcff */
[----:B------:R1:W-:Y:S01]  /*0bb0*/  STL [R1+0x4], R26 ;  /* 0x0000041a01007387 */ /* 0x0003e20000100800 */
[----:B------:R-:W-:Y:S01]  /*0bc0*/  LOP3.LUT R232, R10, R231, RZ, 0xfc, !PT ;  /* 0x000000e70ae87212 */ /* 0x000fe200078efcff */
[----:B------:R-:W-:Y:S01]  /*0bd0*/  IMAD R13, R12, 0x2aab, RZ ;  /* 0x00002aab0c0d7824 */ /* 0x000fe200078e02ff */
[C---:B------:R-:W-:Y:S01]  /*0be0*/  LOP3.LUT R239, R8.reuse, R239, RZ, 0xfc, !PT ;  /* 0x000000ef08ef7212 */ /* 0x040fe200078efcff */
[----:B------:R-:W-:Y:S01]  /*0bf0*/  IMAD.IADD R34, R7, 0x1, R249 ;  /* 0x0000000107227824 */ /* 0x000fe200078e02f9 */
[----:B------:R-:W-:Y:S01]  /*0c00*/  LOP3.LUT R235, R8, R235, RZ, 0xfc, !PT ;  /* 0x000000eb08eb7212 */ /* 0x000fe200078efcff */
[----:B------:R-:W-:Y:S01]  /*0c10*/  IMAD.HI R9, R2, 0x7f807f81, RZ ;  /* 0x7f807f8102097827 */ /* 0x000fe200078e02ff */
[----:B------:R-:W-:-:S02]  /*0c20*/  LOP3.LUT R231, R8, R231, RZ, 0xfc, !PT ;  /* 0x000000e708e77212 */ /* 0x000fc400078efcff */
[----:B------:R-:W-:Y:S01]  /*0c30*/  PRMT R15, R26, 0x9910, RZ ;  /* 0x000099101a0f7816 */ /* 0x000fe200000000ff */
[----:B------:R-:W-:Y:S01]  /*0c40*/  IMAD R14, R14, -0xc00, R247 ;  /* 0xfffff4000e0e7824 */ /* 0x000fe200078e02f7 */
[----:B------:R-:W-:Y:S01]  /*0c50*/  SHF.R.U32.HI R8, RZ, 0x1f, R5 ;  /* 0x0000001fff087819 */ /* 0x000fe20000011605 */
[----:B------:R-:W-:Y:S01]  /*0c60*/  STL [R1+0x8], R34 ;  /* 0x0000082201007387 */ /* 0x000fe20000100800 */
[----:B------:R-:W-:Y:S01]  /*0c70*/  SHF.R.U32.HI R12, RZ, 0x1f, R11 ;  /* 0x0000001fff0c7819 */ /* 0x000fe2000001160b */
[----:B------:R-:W-:Y:S01]  /*0c80*/  IMAD R15, R15, 0x2aab, RZ ;  /* 0x00002aab0f0f7824 */ /* 0x000fe200078e02ff */
[----:B------:R-:W-:Y:S01]  /*0c90*/  LEA.HI.SX32 R5, R5, R8, 0x15 ;  /* 0x0000000805057211 */ /* 0x000fe200078faaff */
[----:B------:R-:W-:Y:S01]  /*0ca0*/  IMAD R33, R14, 0x3c00, RZ ;  /* 0x00003c000e217824 */ /* 0x000fe200078e02ff */
[----:B------:R-:W-:Y:S02]  /*0cb0*/  SHF.R.S32.HI R8, RZ, 0x10, R13 ;  /* 0x00000010ff087819 */ /* 0x000fe4000001140d */
[----:B------:R-:W-:Y:S01]  /*0cc0*/  LEA.HI.SX32 R11, R11, R12, 0x15 ;  /* 0x0000000c0b0b7211 */ /* 0x000fe200078faaff */
[----:B------:R-:W-:Y:S01]  /*0cd0*/  IMAD R5, R5, -0x1010, R0 ;  /* 0xffffeff005057824 */ /* 0x000fe200078e0200 */
[----:B------:R-:W-:Y:S01]  /*0ce0*/  SHF.R.S32.HI R0, RZ, 0x10, R15 ;  /* 0x00000010ff007819 */ /* 0x000fe2000001140f */
[----:B------:R-:W-:Y:S01]  /*0cf0*/  IMAD R15, R6, 0x3c00, RZ ;  /* 0x00003c00060f7824 */ /* 0x000fe200078e02ff */
[----:B------:R-:W-:Y:S01]  /*0d00*/  LOP3.LUT R3, R8, 0xffff, RZ, 0xc0, !PT ;  /* 0x0000ffff08037812 */ /* 0x000fe200078ec0ff */
[----:B------:R-:W-:Y:S01]  /*0d10*/  IMAD R11, R11, -0x1010, R4 ;  /* 0xffffeff00b0b7824 */ /* 0x000fe200078e0204 */
[----:B------:R-:W-:Y:S01]  /*0d20*/  LOP3.LUT R7, R0, 0xffff, RZ, 0xc0, !PT ;  /* 0x0000ffff00077812 */ /* 0x000fe200078ec0ff */
[----:B------:R-:W-:Y:S01]  /*0d30*/  IMAD R29, R5, 0x3c00, RZ ;  /* 0x00003c00051d7824 */ /* 0x000fe200078e02ff */
[----:B------:R-:W-:Y:S01]  /*0d40*/  SHF.R.U32.HI R0, RZ, 0xf, R3 ;  /* 0x0000000fff007819 */ /* 0x000fe20000011603 */
[----:B------:R-:W-:Y:S01]  /*0d50*/  IMAD R31, R11, 0x3c00, RZ ;  /* 0x00003c000b1f7824 */ /* 0x000fe200078e02ff */
[----:B------:R-:W-:-:S02]  /*0d60*/  PRMT R4, R34, 0x9910, RZ ;  /* 0x0000991022047816 */ /* 0x000fc400000000ff */
[----:B------:R-:W-:Y:S02]  /*0d70*/  SHF.R.U32.HI R10, RZ, 0x1f, R9 ;  /* 0x0000001fff0a7819 */ /* 0x000fe40000011609 */
[----:B------:R-:W-:Y:S01]  /*0d80*/  LEA.HI R0, R3, R0, RZ, 0x17 ;  /* 0x0000000003007211 */ /* 0x000fe200078fb8ff */
[----:B------:R-:W-:Y:S01]  /*0d90*/  IMAD.MOV.U32 R3, RZ, RZ, R4 ;  /* 0x000000ffff037224 */ /* 0x000fe200078e0004 */
[----:B------:R-:W-:Y:S02]  /*0da0*/  LEA.HI.SX32 R9, R9, R10, 0x15 ;  /* 0x0000000a09097211 */ /* 0x000fe400078faaff */
[----:B------:R-:W-:Y:S01]  /*0db0*/  IADD3 R32, R247, 0xa0, RZ ;  /* 0x000000a0f7207810 */ /* 0x000fe20007ffe0ff */
[----:B------:R-:W-:Y:S01]  /*0dc0*/  IMAD R3, R3, 0x2aab, RZ ;  /* 0x00002aab03037824 */ /* 0x000fe200078e02ff */
[----:B------:R-:W-:Y:S01]  /*0dd0*/  PRMT R0, R0, 0x9910, RZ ;  /* 0x0000991000007816 */ /* 0x000fe200000000ff */
[----:B------:R-:W-:Y:S01]  /*0de0*/  IMAD R9, R9, -0x1010, R2 ;  /* 0xffffeff009097824 */ /* 0x000fe200078e0202 */
[----:B------:R-:W-:-:S02]  /*0df0*/  SHF.R.U32.HI R2, RZ, 0xf, R7 ;  /* 0x0000000fff027819 */ /* 0x000fc40000011607 */
[----:B------:R-:W-:Y:S01]  /*0e00*/  SHF.R.S32.HI R3, RZ, 0x10, R3 ;  /* 0x00000010ff037819 */ /* 0x000fe20000011403 */
[----:B------:R-:W-:Y:S01]  /*0e10*/  IMAD R0, R0, 0xc00, RZ ;  /* 0x00000c0000007824 */ /* 0x000fe200078e02ff */
[----:B------:R-:W-:Y:S01]  /*0e20*/  LEA.HI R2, R7, R2, RZ, 0x17 ;  /* 0x0000000207027211 */ /* 0x000fe200078fb8ff */
[----:B------:R-:W-:Y:S01]  /*0e30*/  IMAD R9, R9, 0x3c00, RZ ;  /* 0x00003c0009097824 */ /* 0x000fe200078e02ff */
[----:B------:R-:W-:Y:S01]  /*0e40*/  PRMT R7, R32, 0x9910, RZ ;  /* 0x0000991020077816 */ /* 0x000fe200000000ff */
[----:B------:R-:W-:Y:S01]  /*0e50*/  IMAD.MOV R0, RZ, RZ, -R0 ;  /* 0x000000ffff007224 */ /* 0x000fe200078e0a00 */
[----:B------:R-:W-:Y:S02]  /*0e60*/  IADD3 R30, R247, 0xc0, RZ ;  /* 0x000000c0f71e7810 */ /* 0x000fe40007ffe0ff */
[----:B------:R-:W-:Y:S01]  /*0e70*/  LOP3.LUT R8, R3, 0xffff, RZ, 0xc0, !PT ;  /* 0x0000ffff03087812 */ /* 0x000fe200078ec0ff */
[----:B------:R-:W-:Y:S01]  /*0e80*/  IMAD R7, R7, 0x2aab, RZ ;  /* 0x00002aab07077824 */ /* 0x000fe200078e02ff */
[----:B------:R-:W-:-:S02]  /*0e90*/  IADD3 R16, R247, 0x80, RZ ;  /* 0x00000080f7107810 */ /* 0x000fc40007ffe0ff */
[----:B------:R-:W-:Y:S02]  /*0ea0*/  PRMT R10, R30, 0x9910, RZ ;  /* 0x000099101e0a7816 */ /* 0x000fe400000000ff */
[----:B------:R-:W-:Y:S01]  /*0eb0*/  SHF.R.U32.HI R3, RZ, 0xf, R8 ;  /* 0x0000000fff037819 */ /* 0x000fe20000011608 */
[----:B------:R2:W-:Y:S01]  /*0ec0*/  STL [R1+0x18], R16 ;  /* 0x0000181001007387 */ /* 0x0005e20000100800 */
[----:B------:R-:W-:Y:S01]  /*0ed0*/  PRMT R4, R16, 0x9910, RZ ;  /* 0x0000991010047816 */ /* 0x000fe200000000ff */
[----:B------:R-:W-:Y:S01]  /*0ee0*/  IMAD R10, R10, 0x2aab, RZ ;  /* 0x00002aab0a0a7824 */ /* 0x000fe200078e02ff */
[----:B------:R-:W-:Y:S01]  /*0ef0*/  SHF.R.S32.HI R7, RZ, 0x10, R7 ;  /* 0x00000010ff077819 */ /* 0x000fe20000011407 */
[----:B------:R-:W-:Y:S01]  /*0f00*/  STL [R1+0x2c], R32 ;  /* 0x00002c2001007387 */ /* 0x000fe20000100800 */
[----:B------:R-:W-:Y:S01]  /*0f10*/  LEA.HI R3, R8, R3, RZ, 0x17 ;  /* 0x0000000308037211 */ /* 0x000fe200078fb8ff */
[----:B------:R-:W-:Y:S01]  /*0f20*/  IMAD R4, R4, 0x2aab, RZ ;  /* 0x00002aab04047824 */ /* 0x000fe200078e02ff */
[----:B------:R-:W-:Y:S01]  /*0f30*/  PRMT R2, R2, 0x9910, RZ ;  /* 0x0000991002027816 */ /* 0x000fe200000000ff */
[----:B------:R3:W-:Y:S01]  /*0f40*/  STL [R1+0x30], R30 ;  /* 0x0000301e01007387 */ /* 0x0007e20000100800 */
[----:B------:R-:W-:-:S02]  /*0f50*/  PRMT R0, R0, 0x7710, RZ ;  /* 0x0000771000007816 */ /* 0x000fc400000000ff */
[----:B------:R-:W-:Y:S01]  /*0f60*/  LOP3.LUT R17, R7, 0xffff, RZ, 0xc0, !PT ;  /* 0x0000ffff07117812 */ /* 0x000fe200078ec0ff */
[----:B------:R-:W-:Y:S01]  /*0f70*/  IMAD R2, R2, 0xc00, RZ ;  /* 0x00000c0002027824 */ /* 0x000fe200078e02ff */
[----:B------:R-:W-:Y:S01]  /*0f80*/  PRMT R3, R3, 0x9910, RZ ;  /* 0x0000991003037816 */ /* 0x000fe200000000ff */
[----:B------:R-:W-:Y:S01]  /*0f90*/  IMAD.IADD R0, R27, 0x1, R0 ;  /* 0x000000011b007824 */ /* 0x000fe200078e0200 */
[----:B------:R-:W-:Y:S01]  /*0fa0*/  SHF.R.S32.HI R7, RZ, 0x10, R10 ;  /* 0x00000010ff077819 */ /* 0x000fe2000001140a */
[----:B------:R-:W-:Y:S01]  /*0fb0*/  IMAD.MOV R2, RZ, RZ, -R2 ;  /* 0x000000ffff027224 */ /* 0x000fe200078e0a02 */
[----:B------:R-:W-:Y:S01]  /*0fc0*/  SHF.R.S32.HI R4, RZ, 0x10, R4 ;  /* 0x00000010ff047819 */ /* 0x000fe20000011404 */
[----:B------:R-:W-:Y:S01]  /*0fd0*/  IMAD R3, R3, 0xc00, RZ ;  /* 0x00000c0003037824 */ /* 0x000fe200078e02ff */
[----:B------:R-:W-:Y:S02]  /*0fe0*/  LOP3.LUT R10, R7, 0xffff, RZ, 0xc0, !PT ;  /* 0x0000ffff070a7812 */ /* 0x000fe400078ec0ff */
[----:B------:R-:W-:-:S02]  /*0ff0*/  LOP3.LUT R13, R4, 0xffff, RZ, 0xc0, !PT ;  /* 0x0000ffff040d7812 */ /* 0x000fc400078ec0ff */
[----:B------:R-:W-:Y:S01]  /*1000*/  PRMT R35, R0, 0x9910, RZ ;  /* 0x0000991000237816 */ /* 0x000fe200000000ff */
[----:B------:R-:W-:Y:S01]  /*1010*/  IMAD.MOV R0, RZ, RZ, -R3 ;  /* 0x000000ffff007224 */ /* 0x000fe200078e0a03 */
[----:B------:R-:W-:Y:S02]  /*1020*/  SHF.R.U32.HI R7, RZ, 0xf, R10 ;  /* 0x0000000fff077819 */ /* 0x000fe4000001160a */
[----:B------:R-:W-:Y:S01]  /*1030*/  PRMT R2, R2, 0x7710, RZ ;  /* 0x0000771002027816 */ /* 0x000fe200000000ff */
[----:B------:R-:W-:Y:S01]  /*1040*/  IMAD R35, R35, 0x3c00, RZ ;  /* 0x00003c0023237824 */ /* 0x000fe200078e02ff */
[----:B------:R-:W-:Y:S02]  /*1050*/  IADD3 R28, R247, 0xe0, RZ ;  /* 0x000000e0f71c7810 */ /* 0x000fe40007ffe0ff */
[----:B------:R-:W-:Y:S01]  /*1060*/  SHF.R.U32.HI R4, RZ, 0xf, R13 ;  /* 0x0000000fff047819 */ /* 0x000fe2000001160d */
[----:B------:R-:W-:Y:S01]  /*1070*/  IMAD.IADD R2, R26, 0x1, R2 ;  /* 0x000000011a027824 */ /* 0x000fe200078e0202 */
[----:B------:R-:W-:Y:S01]  /*1080*/  LEA.HI R7, R10, R7, RZ, 0x17 ;  /* 0x000000070a077211 */ /* 0x000fe200078fb8ff */
[----:B------:R4:W-:Y:S01]  /*1090*/  STL [R1+0x44], R28 ;  /* 0x0000441c01007387 */ /* 0x0009e20000100800 */
[----:B------:R-:W-:-:S02]  /*10a0*/  LOP3.LUT R10, R29, R196, RZ, 0xfc, !PT ;  /* 0x000000c41d0a7212 */ /* 0x000fc400078efcff */
[----:B------:R-:W-:Y:S02]  /*10b0*/  PRMT R0, R0, 0x7710, RZ ;  /* 0x0000771000007816 */ /* 0x000fe400000000ff */
[----:B------:R-:W-:Y:S02]  /*10c0*/  PRMT R12, R28, 0x9910, RZ ;  /* 0x000099101c0c7816 */ /* 0x000fe400000000ff */
[----:B------:R-:W-:Y:S01]  /*10d0*/  LEA.HI R4, R13, R4, RZ, 0x17 ;  /* 0x000000040d047211 */ /* 0x000fe200078fb8ff */
[----:B------:R-:W-:Y:S01]  /*10e0*/  IMAD.IADD R0, R34, 0x1, R0 ;  /* 0x0000000122007824 */ /* 0x000fe200078e0200 */
[----:B------:R-:W-:Y:S01]  /*10f0*/  IADD3 R20, P6, R10, c[0x0][0x160], RZ ;  /* 0x000058000a147a10 */ /* 0x000fe20007fde0ff */
[----:B------:R-:W-:Y:S01]  /*1100*/  IMAD R8, R12, 0x2aab, RZ ;  /* 0x00002aab0c087824 */ /* 0x000fe200078e02ff */
[----:B------:R-:W-:Y:S02]  /*1110*/  PRMT R4, R4, 0x9910, RZ ;  /* 0x0000991004047816 */ /* 0x000fe400000000ff */
[----:B------:R-:W-:-:S02]  /*1120*/  PRMT R37, R2, 0x9910, RZ ;  /* 0x0000991002257816 */ /* 0x000fc400000000ff */
[----:B------:R-:W-:Y:S02]  /*1130*/  LEA.HI.X.SX32 R21, R10, c[0x0][0x164], 0x1, P6 ;  /* 0x000059000a157a11 */ /* 0x000fe400030f0eff */
[-C--:B------:R-:W-:Y:S01]  /*1140*/  LOP3.LUT R10, R33, R196.reuse, RZ, 0xfc, !PT ;  /* 0x000000c4210a7212 */ /* 0x080fe200078efcff */
[----:B------:R-:W-:Y:S01]  /*1150*/  IMAD R37, R37, 0x3c00, RZ ;  /* 0x00003c0025257824 */ /* 0x000fe200078e02ff */
[----:B------:R-:W-:Y:S01]  /*1160*/  PRMT R39, R0, 0x9910, RZ ;  /* 0x0000991000277816 */ /* 0x000fe200000000ff */
[----:B------:R-:W-:Y:S01]  /*1170*/  IMAD R0, R4, 0xc00, RZ ;  /* 0x00000c0004007824 */ /* 0x000fe200078e02ff */
[----:B------:R-:W-:Y:S02]  /*1180*/  SHF.R.S32.HI R8, RZ, 0x10, R8 ;  /* 0x00000010ff087819 */ /* 0x000fe40000011408 */
[-C--:B------:R-:W-:Y:S01]  /*1190*/  LOP3.LUT R12, R15, R196.reuse, RZ, 0xfc, !PT ;  /* 0x000000c40f0c7212 */ /* 0x080fe200078efcff */
[----:B------:R-:W-:Y:S01]  /*11a0*/  IMAD.MOV R0, RZ, RZ, -R0 ;  /* 0x000000ffff007224 */ /* 0x000fe200078e0a00 */
[----:B-1----:R-:W-:Y:S01]  /*11b0*/  IADD3 R26, P2, R10, c[0x0][0x168], RZ ;  /* 0x00005a000a1a7a10 */ /* 0x002fe20007f5e0ff */
[----:B------:R-:W-:Y:S01]  /*11c0*/  IMAD R39, R39, 0x3c00, RZ ;  /* 0x00003c0027277824 */ /* 0x000fe200078e02ff */
[----:B------:R-:W-:-:S02]  /*11d0*/  LOP3.LUT R2, R35, R196, RZ, 0xfc, !PT ;  /* 0x000000c423027212 */ /* 0x000fc400078efcff */
[----:B------:R-:W-:Y:S02]  /*11e0*/  LOP3.LUT R8, R8, 0xffff, RZ, 0xc0, !PT ;  /* 0x0000ffff08087812 */ /* 0x000fe400078ec0ff */
[----:B------:R-:W-:Y:S02]  /*11f0*/  IADD3 R18, P5, R12, c[0x0][0x160], RZ ;  /* 0x000058000c127a10 */ /* 0x000fe40007fbe0ff */
[----:B------:R-:W-:Y:S02]  /*1200*/  LEA.HI.X.SX32 R27, R10, c[0x0][0x16c], 0x1, P2 ;  /* 0x00005b000a1b7a11 */ /* 0x000fe400010f0eff */
[----:B------:R-:W-:Y:S02]  /*1210*/  LOP3.LUT R3, R37, R196, RZ, 0xfc, !PT ;  /* 0x000000c425037212 */ /* 0x000fe400078efcff */
[----:B------:R-:W-:Y:S02]  /*1220*/  SHF.R.U32.HI R6, RZ, 0xf, R17 ;  /* 0x0000000fff067819 */ /* 0x000fe40000011611 */
[----:B------:R-:W-:-:S02]  /*1230*/  IADD3 R10, P3, R2, c[0x0][0x168], RZ ;  /* 0x00005a00020a7a10 */ /* 0x000fc40007f7e0ff */
[----:B------:R-:W-:Y:S02]  /*1240*/  SHF.R.U32.HI R5, RZ, 0xf, R8 ;  /* 0x0000000fff057819 */ /* 0x000fe40000011608 */
[----:B------:R-:W-:Y:S02]  /*1250*/  LEA.HI.X.SX32 R19, R12, c[0x0][0x164], 0x1, P5 ;  /* 0x000059000c137a11 */ /* 0x000fe400028f0eff */
[----:B------:R-:W-:Y:S02]  /*1260*/  PRMT R0, R0, 0x7710, RZ ;  /* 0x0000771000007816 */ /* 0x000fe400000000ff */
[----:B------:R-:W-:Y:S01]  /*1270*/  IADD3 R12, P4, R3, c[0x0][0x168], RZ ;  /* 0x00005a00030c7a10 */ /* 0x000fe20007f9e0ff */
[----:B------:R1:W-:Y:S01]  /*1280*/  LDGSTS.E.BYPASS.128 [R190+0x10000], [R18.64] ;  /* 0x1000000012be7fae */ /* 0x0003e2000b901c46 */
[----:B------:R-:W-:Y:S01]  /*1290*/  LEA.HI R6, R17, R6, RZ, 0x17 ;  /* 0x0000000611067211 */ /* 0x000fe200078fb8ff */
[----:B------:R-:W-:Y:S01]  /*12a0*/  IMAD.IADD R0, R16, 0x1, R0 ;  /* 0x0000000110007824 */ /* 0x000fe200078e0200 */
[----:B------:R-:W-:-:S02]  /*12b0*/  LEA.HI.X.SX32 R11, R2, c[0x0][0x16c], 0x1, P3 ;  /* 0x00005b00020b7a11 */ /* 0x000fc400018f0eff */
[----:B------:R-:W-:Y:S02]  /*12c0*/  LOP3.LUT R2, R39, R196, RZ, 0xfc, !PT ;  /* 0x000000c427027212 */ /* 0x000fe400078efcff */
[----:B------:R-:W-:Y:S02]  /*12d0*/  LEA.HI R5, R8, R5, RZ, 0x17 ;  /* 0x0000000508057211 */ /* 0x000fe400078fb8ff */
[----:B------:R-:W-:Y:S02]  /*12e0*/  LEA.HI.X.SX32 R13, R3, c[0x0][0x16c], 0x1, P4 ;  /* 0x00005b00030d7a11 */ /* 0x000fe400020f0eff */
[----:B------:R-:W-:Y:S02]  /*12f0*/  PRMT R3, R6, 0x9910, RZ ;  /* 0x0000991006037816 */ /* 0x000fe400000000ff */
[----:B-1----:R-:W-:Y:S02]  /*1300*/  LEA.HI.X.SX32 R19, R15, c[0x0][0x164], 0x1, P5 ;  /* 0x000059000f137a11 */ /* 0x002fe400028f0eff */
[----:B------:R-:W-:-:S02]  /*1310*/  PRMT R4, R7, 0x9910, RZ ;  /* 0x0000991007047816 */ /* 0x000fc400000000ff */
[----:B--2---:R-:W-:Y:S02]  /*1320*/  IADD3 R16, P5, R2, c[0x0][0x168], RZ ;  /* 0x00005a0002107a10 */ /* 0x004fe40007fbe0ff */
[----:B------:R-:W-:Y:S02]  /*1330*/  PRMT R5, R5, 0x9910, RZ ;  /* 0x0000991005057816 */ /* 0x000fe400000000ff */
[----:B------:R-:W-:Y:S01]  /*1340*/  PRMT R41, R0, 0x9910, RZ ;  /* 0x0000991000297816 */ /* 0x000fe200000000ff */
[----:B------:R-:W-:Y:S01]  /*1350*/  IMAD R0, R3, 0xc00, RZ ;  /* 0x00000c0003007824 */ /* 0x000fe200078e02ff */
[----:B------:R-:W-:Y:S01]  /*1360*/  LEA.HI.X.SX32 R17, R2, c[0x0][0x16c], 0x1, P5 ;  /* 0x00005b0002117a11 */ /* 0x000fe200028f0eff */
[----:B------:R-:W-:Y:S01]  /*1370*/  IMAD R2, R4, 0xc00, RZ ;  /* 0x00000c0004027824 */ /* 0x000fe200078e02ff */
[-C--:B------:R-:W-:Y:S01]  /*1380*/  LOP3.LUT R8, R9, R196.reuse, RZ, 0xfc, !PT ;  /* 0x000000c409087212 */ /* 0x080fe200078efcff */
[----:B------:R-:W-:Y:S01]  /*1390*/  IMAD R3, R5, 0xc00, RZ ;  /* 0x00000c0005037824 */ /* 0x000fe200078e02ff */
[----:B------:R-:W-:Y:S01]  /*13a0*/  LOP3.LUT R193, R190, 0x1000, RZ, 0xfc, !PT ;  /* 0x00001000bec17812 */ /* 0x000fe200078efcff */
[----:B------:R-:W-:Y:S01]  /*13b0*/  IMAD.MOV R0, RZ, RZ, -R0 ;  /* 0x000000ffff007224 */ /* 0x000fe200078e0a00 */
[----:B------:R-:W-:Y:S01]  /*13c0*/  IADD3 R22, P0, R8, c[0x0][0x160], RZ ;  /* 0x0000580008167a10 */ /* 0x000fe20007f1e0ff */
[----:B------:R-:W-:Y:S01]  /*13d0*/  IMAD.MOV R2, RZ, RZ, -R2 ;  /* 0x000000ffff027224 */ /* 0x000fe200078e0a02 */
[----:B------:R-:W-:Y:S01]  /*13e0*/  LOP3.LUT R192, R190, 0x2000, RZ, 0xfc, !PT ;  /* 0x00002000bec07812 */ /* 0x000fe200078efcff */
[----:B------:R-:W-:Y:S01]  /*13f0*/  IMAD.MOV R3, RZ, RZ, -R3 ;  /* 0x000000ffff037224 */ /* 0x000fe200078e0a03 */
[----:B------:R-:W-:Y:S01]  /*1400*/  PRMT R0, R0, 0x7710, RZ ;  /* 0x0000771000007816 */ /* 0x000fe200000000ff */
[----:B------:R1:W-:Y:S01]  /*1410*/  LDGSTS.E.BYPASS.128 [R193+0x10000], [R20.64] ;  /* 0x1000000014c17fae */ /* 0x0003e2000b901c46 */
[----:B------:R-:W-:Y:S01]  /*1420*/  PRMT R2, R2, 0x7710, RZ ;  /* 0x0000771002027816 */ /* 0x000fe200000000ff */
[----:B------:R-:W-:Y:S01]  /*1430*/  IMAD R41, R41, 0x3c00, RZ ;  /* 0x00003c0029297824 */ /* 0x000fe200078e02ff */
[----:B------:R-:W-:Y:S01]  /*1440*/  PRMT R3, R3, 0x7710, RZ ;  /* 0x0000771003037816 */ /* 0x000fe200000000ff */
[----:B------:R-:W-:Y:S01]  /*1450*/  IMAD.IADD R0, R32, 0x1, R0 ;  /* 0x0000000120007824 */ /* 0x000fe200078e0200 */
[----:B------:R-:W-:Y:S01]  /*1460*/  LEA.HI.X.SX32 R23, R8, c[0x0][0x164], 0x1, P0 ;  /* 0x0000590008177a11 */ /* 0x000fe200000f0eff */
[----:B------:R-:W-:Y:S01]  /*1470*/  IMAD.IADD R2, R30, 0x1, R2 ;  /* 0x000000011e027824 */ /* 0x000fe200078e0202 */
[-C--:B------:R-:W-:Y:S01]  /*1480*/  LOP3.LUT R8, R31, R196.reuse, RZ, 0xfc, !PT ;  /* 0x000000c41f087212 */ /* 0x080fe200078efcff */
[----:B------:R-:W-:Y:S01]  /*1490*/  IMAD.IADD R3, R28, 0x1, R3 ;  /* 0x000000011c037824 */ /* 0x000fe200078e0203 */
[----:B------:R-:W-:Y:S01]  /*14a0*/  LOP3.LUT R4, R41, R196, RZ, 0xfc, !PT ;  /* 0x000000c429047212 */ /* 0x000fe200078efcff */
[----:B------:R2:W-:Y:S01]  /*14b0*/  LDGSTS.E.BYPASS.128 [R192+0x10000], [R22.64] ;  /* 0x1000000016c07fae */ /* 0x0005e2000b901c46 */
[----:B------:R-:W-:-:S02]  /*14c0*/  PRMT R43, R2, 0x9910, RZ ;  /* 0x00009910022b7816 */ /* 0x000fc400000000ff */
[----:B-1----:R-:W-:Y:S02]  /*14d0*/  LEA.HI.X.SX32 R21, R29, c[0x0][0x164], 0x1, P6 ;  /* 0x000059001d157a11 */ /* 0x002fe400030f0eff */
[----:B------:R-:W-:Y:S01]  /*14e0*/  PRMT R29, R0, 0x9910, RZ ;  /* 0x00009910001d7816 */ /* 0x000fe200000000ff */
[----:B------:R-:W-:Y:S01]  /*14f0*/  IMAD R43, R43, 0x3c00, RZ ;  /* 0x00003c002b2b7824 */ /* 0x000fe200078e02ff */
[----:B------:R-:W-:Y:S02]  /*1500*/  PRMT R45, R3, 0x9910, RZ ;  /* 0x00009910032d7816 */ /* 0x000fe400000000ff */
[----:B------:R-:W-:Y:S01]  /*1510*/  IADD3 R24, P1, R8, c[0x0][0x160], RZ ;  /* 0x0000580008187a10 */ /* 0x000fe20007f3e0ff */
[----:B------:R-:W-:Y:S01]  /*1520*/  IMAD R29, R29, 0x3c00, RZ ;  /* 0x00003c001d1d7824 */ /* 0x000fe200078e02ff */
[----:B------:R-:W-:Y:S01]  /*1530*/  LOP3.LUT R191, R190, 0x3000, RZ, 0xfc, !PT ;  /* 0x00003000bebf7812 */ /* 0x000fe200078efcff */
[----:B------:R-:W-:Y:S01]  /*1540*/  IMAD R45, R45, 0x3c00, RZ ;  /* 0x00003c002d2d7824 */ /* 0x000fe200078e02ff */
[----:B------:R-:W-:-:S02]  /*1550*/  LEA.HI.X.SX32 R25, R8, c[0x0][0x164], 0x1, P1 ;  /* 0x0000590008197a11 */ /* 0x000fc400008f0eff */
[C---:B------:R-:W-:Y:S02]  /*1560*/  IADD3 R14, P6, R4.reuse, c[0x0][0x168], RZ ;  /* 0x00005a00040e7a10 */ /* 0x040fe40007fde0ff */
[-C--:B------:R-:W-:Y:S01]  /*1570*/  LOP3.LUT R0, R29, R196.reuse, RZ, 0xfc, !PT ;  /* 0x000000c41d007212 */ /* 0x080fe200078efcff */
[----:B------:R1:W-:Y:S01]  /*1580*/  LDGSTS.E.BYPASS.128 [R191+0x10000], [R24.64] ;  /* 0x1000000018bf7fae */ /* 0x0003e2000b901c46 */
[-C--:B------:R-:W-:Y:S02]  /*1590*/  LOP3.LUT R2, R43, R196.reuse, RZ, 0xfc, !PT ;  /* 0x000000c42b027212 */ /* 0x080fe400078efcff */
[----:B------:R-:W-:Y:S01]  /*15a0*/  LOP3.LUT R3, R45, R196, RZ, 0xfc, !PT ;  /* 0x000000c42d037212 */ /* 0x000fe200078efcff */
[----:B------:R-:W0:Y:S01]  /*15b0*/  LDGDEPBAR ;  /* 0x00000000000079af */ /* 0x000e220000000000 */
[----:B------:R-:W-:Y:S02]  /*15c0*/  LEA.HI.X.SX32 R15, R4, c[0x0][0x16c], 0x1, P6 ;  /* 0x00005b00040f7a11 */ /* 0x000fe400030f0eff */
[----:B--2---:R-:W-:Y:S01]  /*15d0*/  LEA.HI.X.SX32 R23, R9, c[0x0][0x164], 0x1, P0 ;  /* 0x0000590009177a11 */ /* 0x004fe200000f0eff */
[----:B------:R2:W-:Y:S01]  /*15e0*/  LDGSTS.E.BYPASS.128 [R190], [R26.64] ;  /* 0x000000001abe7fae */ /* 0x0005e2000b901c46 */
[----:B------:R-:W-:-:S02]  /*15f0*/  IADD3 R4, P0, R0, c[0x0][0x168], RZ ;  /* 0x00005a0000047a10 */ /* 0x000fc40007f1e0ff */
[----:B------:R-:W-:Y:S01]  /*1600*/  LOP3.LUT R200, R190, 0x4000, RZ, 0xfc, !PT ;  /* 0x00004000bec87812 */ /* 0x000fe200078efcff */
[----:B------:R5:W-:Y:S01]  /*1610*/  LDGSTS.E.BYPASS.128 [R193], [R10.64] ;  /* 0x000000000ac17fae */ /* 0x000be2000b901c46 */
[----:B-1----:R-:W-:Y:S02]  /*1620*/  LEA.HI.X.SX32 R25, R31, c[0x0][0x164], 0x1, P1 ;  /* 0x000059001f197a11 */ /* 0x002fe400008f0eff */
[----:B------:R-:W-:Y:S01]  /*1630*/  IADD3 R6, P1, R2, c[0x0][0x168], RZ ;  /* 0x00005a0002067a10 */ /* 0x000fe20007f3e0ff */
[----:B------:R1:W-:Y:S01]  /*1640*/  LDGSTS.E.BYPASS.128 [R192], [R12.64] ;  /* 0x000000000cc07fae */ /* 0x0003e2000b901c46 */
[----:B------:R-:W-:Y:S01]  /*1650*/  LOP3.LUT R199, R190, 0x5000, RZ, 0xfc, !PT ;  /* 0x00005000bec77812 */ /* 0x000fe200078efcff */
[----:B---3--:R-:W-:Y:S01]  /*1660*/  CS2R R30, SRZ ;  /* 0x00000000001e7805 */ /* 0x008fe2000001ff00 */
[----:B------:R-:W-:Y:S01]  /*1670*/  LEA.HI.X.SX32 R5, R0, c[0x0][0x16c], 0x1, P0 ;  /* 0x00005b0000057a11 */ /* 0x000fe200000f0eff */
[----:B------:R3:W-:Y:S01]  /*1680*/  LDGSTS.E.BYPASS.128 [R191], [R16.64] ;  /* 0x0000000010bf7fae */ /* 0x0007e2000b901c46 */
[----:B--2---:R-:W-:Y:S01]  /*1690*/  LEA.HI.X.SX32 R27, R33, c[0x0][0x16c], 0x1, P2 ;  /* 0x00005b00211b7a11 */ /* 0x004fe200010f0eff */
[----:B------:R-:W-:Y:S01]  /*16a0*/  IMAD.MOV.U32 R0, RZ, RZ, RZ ;  /* 0x000000ffff007224 */ /* 0x000fe200078e00ff */
[C---:B------:R-:W-:Y:S01]  /*16b0*/  IADD3 R8, P2, R3.reuse, c[0x0][0x168], RZ ;  /* 0x00005a0003087a10 */ /* 0x040fe20007f5e0ff */
[----:B------:R2:W-:Y:S01]  /*16c0*/  LDGSTS.E.BYPASS.128 [R200], [R14.64] ;  /* 0x000000000ec87fae */ /* 0x0005e2000b901c46 */
[----:B------:R-:W-:Y:S01]  /*16d0*/  LOP3.LUT R198, R190, 0x6000, RZ, 0xfc, !PT ;  /* 0x00006000bec67812 */ /* 0x000fe200078efcff */
[----:B------:R-:W-:Y:S01]  /*16e0*/  CS2R R32, SRZ ;  /* 0x0000000000207805 */ /* 0x000fe2000001ff00 */
[----:B------:R-:W-:Y:S01]  /*16f0*/  LEA.HI.X.SX32 R7, R2, c[0x0][0x16c], 0x1, P1 ;  /* 0x00005b0002077a11 */ /* 0x000fe200008f0eff */
[----:B------:R2:W-:Y:S01]  /*1700*/  LDGSTS.E.BYPASS.128 [R199], [R4.64] ;  /* 0x0000000004c77fae */ /* 0x0005e2000b901c46 */
[----:B------:R-:W-:Y:S01]  /*1710*/  LOP3.LUT R197, R190, 0x7000, RZ, 0xfc, !PT ;  /* 0x00007000bec57812 */ /* 0x000fe200078efcff */
[----:B------:R-:W-:Y:S01]  /*1720*/  IMAD.MOV.U32 R2, RZ, RZ, R14 ;  /* 0x000000ffff027224 */ /* 0x000fe200078e000e */
[----:B------:R-:W-:Y:S01]  /*1730*/  LEA.HI.X.SX32 R9, R3, c[0x0][0x16c], 0x1, P2 ;  /* 0x00005b0003097a11 */ /* 0x000fe200010f0eff */
[----:B------:R4:W-:Y:S01]  /*1740*/  LDGSTS.E.BYPASS.128 [R198], [R6.64] ;  /* 0x0000000006c67fae */ /* 0x0009e2000b901c46 */
[----:B-----5:R-:W-:-:S02]  /*1750*/  LEA.HI.X.SX32 R11, R35, c[0x0][0x16c], 0x1, P3 ;  /* 0x00005b00230b7a11 */ /* 0x020fc400018f0eff */
[----:B-1----:R-:W-:Y:S01]  /*1760*/  LEA.HI.X.SX32 R13, R37, c[0x0][0x16c], 0x1, P4 ;  /* 0x00005b00250d7a11 */ /* 0x002fe200020f0eff */
[----:B------:R1:W-:Y:S01]  /*1770*/  LDGSTS.E.BYPASS.128 [R197], [R8.64] ;  /* 0x0000000008c57fae */ /* 0x0003e2000b901c46 */
[----:B---3--:R-:W-:Y:S01]  /*1780*/  LEA.HI.X.SX32 R17, R39, c[0x0][0x16c], 0x1, P5 ;  /* 0x00005b0027117a11 */ /* 0x008fe200028f0eff */
[----:B------:R-:W-:Y:S01]  /*1790*/  CS2R R36, SRZ ;  /* 0x0000000000247805 */ /* 0x000fe2000001ff00 */
[----:B------:R-:W-:Y:S01]  /*17a0*/  LEA.HI.X.SX32 R3, R41, c[0x0][0x16c], 0x1, P6 ;  /* 0x00005b0029037a11 */ /* 0x000fe200030f0eff */
[----:B------:R-:W0:Y:S01]  /*17b0*/  LDGDEPBAR ;  /* 0x00000000000079af */ /* 0x000e220000000000 */
[----:B--2---:R-:W-:Y:S01]  /*17c0*/  LEA.HI.X.SX32 R5, R29, c[0x0][0x16c], 0x1, P0 ;  /* 0x00005b001d057a11 */ /* 0x004fe200000f0eff */
[----:B------:R-:W-:Y:S01]  /*17d0*/  CS2R R38, SRZ ;  /* 0x0000000000267805 */ /* 0x000fe2000001ff00 */
[----:B------:R-:W-:Y:S01]  /*17e0*/  SHF.R.U32.HI R85, RZ, 0x2, R84 ;  /* 0x00000002ff557819 */ /* 0x000fe20000011654 */
[----:B------:R-:W-:Y:S01]  /*17f0*/  BAR.SYNC.DEFER_BLOCKING 0x0 ;  /* 0x0000000000007b1d */ /* 0x000fe20000010000 */
[----:B----4-:R-:W-:Y:S01]  /*1800*/  LEA.HI.X.SX32 R7, R43, c[0x0][0x16c], 0x1, P1 ;  /* 0x00005b002b077a11 */ /* 0x010fe200008f0eff */
[----:B------:R-:W-:Y:S01]  /*1810*/  CS2R R40, SRZ ;  /* 0x0000000000287805 */ /* 0x000fe2000001ff00 */
[----:B------:R-:W-:Y:S01]  /*1820*/  LOP3.LUT R84, R86, 0x7, R252, 0xf8, !PT ;  /* 0x0000000756547812 */ /* 0x000fe200078ef8fc */
[----:B------:R-:W-:Y:S01]  /*1830*/  CS2R R42, SRZ ;  /* 0x00000000002a7805 */ /* 0x000fe2000001ff00 */
[----:B-1----:R-:W-:Y:S01]  /*1840*/  LEA.HI.X.SX32 R9, R45, c[0x0][0x16c], 0x1, P2 ;  /* 0x00005b002d097a11 */ /* 0x002fe200010f0eff */
[----:B------:R-:W-:Y:S01]  /*1850*/  CS2R R28, SRZ ;  /* 0x00000000001c7805 */ /* 0x000fe2000001ff00 */
[----:B------:R-:W-:Y:S01]  /*1860*/  IADD3 R211, P0, R26, 0x100, RZ ;  /* 0x000001001ad37810 */ /* 0x000fe20007f1e0ff */
[----:B------:R-:W-:Y:S01]  /*1870*/  CS2R R44, SRZ ;  /* 0x00000000002c7805 */ /* 0x000fe2000001ff00 */
[----:B------:R-:W-:Y:S01]  /*1880*/  IADD3 R203, P3, R18, 0x100, RZ ;  /* 0x0000010012cb7810 */ /* 0x000fe20007f7e0ff */
[----:B------:R-:W-:Y:S01]  /*1890*/  CS2R R34, SRZ ;  /* 0x0000000000227805 */ /* 0x000fe2000001ff00 */
[----:B------:R-:W-:Y:S01]  /*18a0*/  LOP3.LUT R15, R252, 0x7, RZ, 0xc0, !PT ;  /* 0x00000007fc0f7812 */ /* 0x000fe200078ec0ff */
[----:B------:R-:W-:Y:S01]  /*18b0*/  IMAD.X R210, RZ, RZ, R27, P0 ;  /* 0x000000ffffd27224 */ /* 0x000fe200000e061b */
[----:B------:R-:W-:Y:S01]  /*18c0*/  LOP3.LUT R84, R84, R85, RZ, 0xfc, !PT ;  /* 0x0000005554547212 */ /* 0x000fe200078efcff */
[----:B------:R-:W-:Y:S01]  /*18d0*/  IMAD.X R202, RZ, RZ, R19, P3 ;  /* 0x000000ffffca7224 */ /* 0x000fe200018e0613 */
[----:B------:R-:W-:-:S02]  /*18e0*/  IADD3 R209, P0, R24, 0x100, RZ ;  /* 0x0000010018d17810 */ /* 0x000fc40007f1e0ff */
[----:B------:R-:W-:Y:S01]  /*18f0*/  IADD3 R207, P1, R22, 0x100, RZ ;  /* 0x0000010016cf7810 */ /* 0x000fe20007f3e0ff */
[----:B------:R-:W-:Y:S01]  /*1900*/  IMAD.SHL.U32 R84, R84, 0x80, RZ ;  /* 0x0000008054547824 */ /* 0x000fe200078e00ff */
[----:B------:R-:W-:Y:S01]  /*1910*/  IADD3 R205, P2, R20, 0x100, RZ ;  /* 0x0000010014cd7810 */ /* 0x000fe20007f5e0ff */
[----:B------:R-:W-:Y:S01]  /*1920*/  IMAD.X R208, RZ, RZ, R25, P0 ;  /* 0x000000ffffd07224 */ /* 0x000fe200000e0619 */
[----:B------:R-:W-:Y:S01]  /*1930*/  IADD3 R217, P3, R16, 0x100, RZ ;  /* 0x0000010010d97810 */ /* 0x000fe20007f7e0ff */
[----:B------:R-:W-:Y:S01]  /*1940*/  IMAD.X R206, RZ, RZ, R23, P1 ;  /* 0x000000ffffce7224 */ /* 0x000fe200008e0617 */
[----:B------:R-:W-:Y:S01]  /*1950*/  IADD3 R15, R15, R85, R86 ;  /* 0x000000550f0f7210 */ /* 0x000fe20007ffe056 */
[----:B------:R-:W-:Y:S01]  /*1960*/  @!PT LDS RZ, [RZ] ;  /* 0x00000000fffff984 */ /* 0x000fe20000000800 */
[----:B------:R-:W-:Y:S01]  /*1970*/  @!PT LDS RZ, [RZ] ;  /* 0x00000000fffff984 */ /* 0x000fe20000000800 */
[----:B------:R-:W-:Y:S01]  /*1980*/  @!PT LDS RZ, [RZ] ;  /* 0x00000000fffff984 */ /* 0x000fe20000000800 */
[----:B------:R1:W-:Y:S01]  /*1990*/  LDGSTS.E.BYPASS.128 [R190+0x14000], [R18.64+0x80] ;  /* 0x1400008012be7fae */ /* 0x0003e2000b901c46 */
[----:B------:R-:W-:Y:S01]  /*19a0*/  IMAD.X R204, RZ, RZ, R21, P2 ;  /* 0x000000ffffcc7224 */ /* 0x000fe200010e0615 */
[----:B------:R-:W-:Y:S01]  /*19b0*/  IADD3 R215, P4, R12, 0x100, RZ ;  /* 0x000001000cd77810 */ /* 0x000fe20007f9e0ff */
[----:B------:R-:W-:Y:S01]  /*19c0*/  IMAD.X R216, RZ, RZ, R17, P3 ;  /* 0x000000ffffd87224 */ /* 0x000fe200018e0611 */
[----:B------:R1:W-:Y:S01]  /*19d0*/  LDGSTS.E.BYPASS.128 [R193+0x14000], [R20.64+0x80] ;  /* 0x1400008014c17fae */ /* 0x0003e2000b901c46 */
[----:B------:R-:W-:Y:S01]  /*19e0*/  IMAD.SHL.U32 R194, R15, 0x80, RZ ;  /* 0x000000800fc27824 */ /* 0x000fe200078e00ff */
[----:B------:R-:W-:Y:S01]  /*19f0*/  IADD3 R213, P5, R10, 0x100, RZ ;  /* 0x000001000ad57810 */ /* 0x000fe20007fbe0ff */
[----:B------:R-:W-:Y:S01]  /*1a00*/  IMAD.X R214, RZ, RZ, R13, P4 ;  /* 0x000000ffffd67224 */ /* 0x000fe200020e060d */
[----:B------:R1:W-:Y:S01]  /*1a10*/  LDGSTS.E.BYPASS.128 [R192+0x14000], [R22.64+0x80] ;  /* 0x1400008016c07fae */ /* 0x0003e2000b901c46 */
[----:B------:R-:W-:-:S02]  /*1a20*/  IADD3 R225, P0, R8, 0x100, RZ ;  /* 0x0000010008e17810 */ /* 0x000fc40007f1e0ff */
[----:B------:R-:W-:Y:S01]  /*1a30*/  IADD3 R223, P1, R6, 0x100, RZ ;  /* 0x0000010006df7810 */ /* 0x000fe20007f3e0ff */
[----:B------:R1:W-:Y:S01]  /*1a40*/  LDGSTS.E.BYPASS.128 [R191+0x14000], [R24.64+0x80] ;  /* 0x1400008018bf7fae */ /* 0x0003e2000b901c46 */
[----:B------:R-:W-:Y:S01]  /*1a50*/  IADD3 R221, P2, R4, 0x100, RZ ;  /* 0x0000010004dd7810 */ /* 0x000fe20007f5e0ff */
[----:B------:R-:W-:Y:S01]  /*1a60*/  IMAD.X R212, RZ, RZ, R11, P5 ;  /* 0x000000ffffd47224 */ /* 0x000fe200028e060b */
[----:B------:R-:W-:Y:S01]  /*1a70*/  IADD3 R219, P3, R14, 0x100, RZ ;  /* 0x000001000edb7810 */ /* 0x000fe20007f7e0ff */
[----:B------:R-:W0:Y:S01]  /*1a80*/  LDGDEPBAR ;  /* 0x00000000000079af */ /* 0x000e220000000000 */
[C---:B------:R-:W-:Y:S01]  /*1a90*/  IADD3 R227, R84.reuse, 0x2000, RZ ;  /* 0x0000200054e37810 */ /* 0x040fe20007ffe0ff */
[----:B------:R-:W-:Y:S01]  /*1aa0*/  IMAD.X R224, RZ, RZ, R9, P0 ;  /* 0x000000ffffe07224 */ /* 0x000fe200000e0609 */
[C---:B------:R-:W-:Y:S01]  /*1ab0*/  IADD3 R15, R84.reuse, 0x3000, RZ ;  /* 0x00003000540f7810 */ /* 0x040fe20007ffe0ff */
[----:B------:R1:W-:Y:S01]  /*1ac0*/  LDGSTS.E.BYPASS.128 [R190+0x8000], [R26.64+0x80] ;  /* 0x080000801abe7fae */ /* 0x0003e2000b901c46 */
[----:B------:R-:W-:Y:S01]  /*1ad0*/  IADD3 R201, R84, 0x1000, RZ ;  /* 0x0000100054c97810 */ /* 0x000fe20007ffe0ff */
[----:B------:R-:W-:Y:S01]  /*1ae0*/  IMAD.X R222, RZ, RZ, R7, P1 ;  /* 0x000000ffffde7224 */ /* 0x000fe200008e0607 */
[C---:B------:R-:W-:Y:S01]  /*1af0*/  LOP3.LUT R230, R250.reuse, R194, RZ, 0xfc, !PT ;  /* 0x000000c2fae67212 */ /* 0x040fe200078efcff */
[----:B------:R1:W-:Y:S01]  /*1b00*/  LDGSTS.E.BYPASS.128 [R193+0x8000], [R10.64+0x80] ;  /* 0x080000800ac17fae */ /* 0x0003e2000b901c46 */
[C---:B------:R-:W-:Y:S01]  /*1b10*/  LOP3.LUT R227, R250.reuse, R227, RZ, 0xfc, !PT ;  /* 0x000000e3fae37212 */ /* 0x040fe200078efcff */
[----:B------:R-:W-:Y:S01]  /*1b20*/  IMAD.X R220, RZ, RZ, R5, P2 ;  /* 0x000000ffffdc7224 */ /* 0x000fe200010e0605 */
[C---:B------:R-:W-:Y:S01]  /*1b30*/  LOP3.LUT R226, R250.reuse, R15, RZ, 0xfc, !PT ;  /* 0x0000000ffae27212 */ /* 0x040fe200078efcff */
[----:B------:R1:W-:Y:S01]  /*1b40*/  LDGSTS.E.BYPASS.128 [R192+0x8000], [R12.64+0x80] ;  /* 0x080000800cc07fae */ /* 0x0003e2000b901c46 */
[----:B------:R-:W-:Y:S01]  /*1b50*/  LOP3.LUT R228, R250, R201, RZ, 0xfc, !PT ;  /* 0x000000c9fae47212 */ /* 0x000fe200078efcff */
[----:B------:R-:W-:-:S02]  /*1b60*/  IMAD.X R218, RZ, RZ, R3, P3 ;  /* 0x000000ffffda7224 */ /* 0x000fc400018e0603 */
[----:B------:R1:W-:Y:S04]  /*1b70*/  LDGSTS.E.BYPASS.128 [R191+0x8000], [R16.64+0x80] ;  /* 0x0800008010bf7fae */ /* 0x0003e8000b901c46 */
[----:B------:R2:W-:Y:S04]  /*1b80*/  LDGSTS.E.BYPASS.128 [R200+0x8000], [R2.64+0x80] ;  /* 0x0800008002c87fae */ /* 0x0005e8000b901c46 */
[----:B------:R1:W-:Y:S04]  /*1b90*/  LDGSTS.E.BYPASS.128 [R199+0x8000], [R4.64+0x80] ;  /* 0x0800008004c77fae */ /* 0x0003e8000b901c46 */
[----:B------:R1:W-:Y:S04]  /*1ba0*/  LDGSTS.E.BYPASS.128 [R198+0x8000], [R6.64+0x80] ;  /* 0x0800008006c67fae */ /* 0x0003e8000b901c46 */
[----:B------:R1:W-:Y:S01]  /*1bb0*/  LDGSTS.E.BYPASS.128 [R197+0x8000], [R8.64+0x80] ;  /* 0x0800008008c57fae */ /* 0x0003e2000b901c46 */
[----:B--2---:R-:W-:-:S03]  /*1bc0*/  IMAD.MOV.U32 R2, RZ, RZ, RZ ;  /* 0x000000ffff027224 */ /* 0x004fc600078e00ff */
[----:B------:R-:W0:Y:S04]  /*1bd0*/  LDGDEPBAR ;  /* 0x00000000000079af */ /* 0x000e280000000000 */
.L_x_0:
[----:B------:R-:W-:-:S04]  /*1be0*/  DEPBAR.LE SB0, 0x2 ;  /* 0x000080800000791a */ /* 0x000fc80000000000 */
[----:B------:R-:W-:Y:S01]  /*1bf0*/  UIADD3 UR4, UR4, 0x1, URZ ;  /* 0x0000000104047890 */ /* 0x000fe2000fffe03f */
[----:B------:R-:W-:Y:S01]  /*1c00*/  IMAD.IADD R116, R250, 0x1, R194 ;  /* 0x00000001fa747824 */ /* 0x000fe200078e02c2 */
[----:B------:R-:W-:Y:S02]  /*1c10*/  IADD3 R195, R195, 0x1, RZ ;  /* 0x00000001c3c37810 */ /* 0x000fe40007ffe0ff */
[----:B------:R-:W-:Y:S01]  /*1c20*/  UISETP.GE.AND UP0, UPT, UR4, 0x2, UPT ;  /* 0x000000020400788c */ /* 0x000fe2000bf06270 */
[----:B------:R-:W-:Y:S01]  /*1c30*/  BAR.SYNC.DEFER_BLOCKING 0x0 ;  /* 0x0000000000007b1d */ /* 0x000fe20000010000 */
[----:B------:R-:W-:Y:S02]  /*1c40*/  ISETP.GE.AND P1, PT, R195, 0x2, PT ;  /* 0x00000002c300780c */ /* 0x000fe40003f26270 */
[----:B------:R-:W-:Y:S01]  /*1c50*/  USEL UR4, UR4, URZ, !UP0 ;  /* 0x0000003f04047287 */ /* 0x000fe2000c000000 */
[----:B------:R-:W-:Y:S02]  /*1c60*/  ISETP.GE.U32.AND P0, PT, R189, 0x76, PT ;  /* 0x00000076bd00780c */ /* 0x000fe40003f06070 */
[----:B------:R-:W-:Y:S01]  /*1c70*/  SEL R195, R195, RZ, !P1 ;  /* 0x000000ffc3c37207 */ /* 0x000fe20004800000 */
[----:B------:R-:W-:Y:S01]  /*1c80*/  ULEA UR5, UR4, 0x10000, 0xe ;  /* 0x0001000004057891 */ /* 0x000fe2000f8e703f */
[----:B------:R-:W-:Y:S01]  /*1c90*/  ISETP.GE.U32.AND.EX P0, PT, R188, RZ, PT, P0 ;  /* 0x000000ffbc00720c */ /* 0x000fe20003f06100 */
[----:B------:R-:W-:-:S04]  /*1ca0*/  IMAD.U32 R3, RZ, RZ, UR4 ;  /* 0x00000004ff037e24 */ /* 0x000fc8000f8e00ff */
[C---:B-1----:R-:W-:Y:S02]  /*1cb0*/  IMAD R16, R3.reuse, 0x8000, R230 ;  /* 0x0000800003107824 */ /* 0x042fe400078e02e6 */
[C---:B------:R-:W-:Y:S02]  /*1cc0*/  IMAD R12, R3.reuse, 0x8000, R228 ;  /* 0x00008000030c7824 */ /* 0x040fe400078e02e4 */
[C---:B------:R-:W-:Y:S02]  /*1cd0*/  IMAD R8, R3.reuse, 0x8000, R227 ;  /* 0x0000800003087824 */ /* 0x040fe400078e02e3 */
[C---:B------:R-:W-:Y:S02]  /*1ce0*/  IMAD R4, R3.reuse, 0x8000, R226 ;  /* 0x0000800003047824 */ /* 0x040fe400078e02e2 */
[C---:B------:R-:W-:Y:S01]  /*1cf0*/  IMAD R116, R3.reuse, 0x8000, R116 ;  /* 0x0000800003747824 */ /* 0x040fe200078e0274 */
[----:B------:R-:W-:Y:S04]  /*1d00*/  LDSM.16.M88.4 R16, [R16] ;  /* 0x000000001010783b */ /* 0x000fe80000000200 */
[----:B------:R-:W1:Y:S04]  /*1d10*/  LDSM.16.M88.4 R124, [R238+UR5] ;  /* 0x00000005ee7c783b */ /* 0x000e680008000200 */
[----:B------:R-:W2:Y:S04]  /*1d20*/  LDSM.16.M88.4 R12, [R12] ;  /* 0x000000000c0c783b */ /* 0x000ea80000000200 */
[----:B------:R-:W3:Y:S04]  /*1d30*/  LDSM.16.M88.4 R8, [R8] ;  /* 0x000000000808783b */ /* 0x000ee80000000200 */
[----:B------:R-:W4:Y:S04]  /*1d40*/  LDSM.16.M88.4 R4, [R4] ;  /* 0x000000000404783b */ /* 0x000f280000000200 */
[----:B------:R-:W5:Y:S04]  /*1d50*/  LDSM.16.M88.4 R148, [R116+0x4000] ;  /* 0x004000007494783b */ /* 0x000f680000000200 */
[----:B------:R-:W4:Y:S04]  /*1d60*/  LDSM.16.M88.4 R140, [R116+0x5000] ;  /* 0x00500000748c783b */ /* 0x000f280000000200 */
[----:B------:R-:W4:Y:S04]  /*1d70*/  LDSM.16.M88.4 R120, [R116+0x6000] ;  /* 0x006000007478783b */ /* 0x000f280000000200 */
[----:B------:R-:W5:Y:S04]  /*1d80*/  LDSM.16.M88.4 R116, [R116+0x7000] ;  /* 0x007000007474783b */ /* 0x000f680000000200 */
[----:B------:R-:W5:Y:S04]  /*1d90*/  LDSM.16.M88.4 R84, [R234+UR5] ;  /* 0x00000005ea54783b */ /* 0x000f680008000200 */
[----:B------:R-:W5:Y:S04]  /*1da0*/  LDSM.16.M88.4 R176, [R246+UR5] ;  /* 0x00000005f6b0783b */ /* 0x000f680008000200 */
[----:B------:R-:W5:Y:S01]  /*1db0*/  LDSM.16.M88.4 R172, [R242+UR5] ;  /* 0x00000005f2ac783b */ /* 0x000f620008000200 */
[C---:B-1----:R-:W-:Y:S08]  /*1dc0*/  IMMA.16832.S8.S8.SAT R64, R124.reuse.ROW, R16.COL, R64 ;  /* 0x000000107c407237 */ /* 0x042ff00000445c40 */
[C---:B--2---:R-:W-:Y:S08]  /*1dd0*/  IMMA.16832.S8.S8.SAT R68, R124.reuse.ROW, R12.COL, R68 ;  /* 0x0000000c7c447237 */ /* 0x044ff00000445c44 */
[C---:B---3--:R-:W-:Y:S08]  /*1de0*/  IMMA.16832.S8.S8.SAT R72, R124.reuse.ROW, R8.COL, R72 ;  /* 0x000000087c487237 */ /* 0x048ff00000445c48 */
[C---:B----4-:R-:W-:Y:S08]  /*1df0*/  IMMA.16832.S8.S8.SAT R76, R124.reuse.ROW, R4.COL, R76 ;  /* 0x000000047c4c7237 */ /* 0x050ff00000445c4c */
[C---:B-----5:R-:W-:Y:S08]  /*1e00*/  IMMA.16832.S8.S8.SAT R136, R124.reuse.ROW, R148.COL, R136 ;  /* 0x000000947c887237 */ /* 0x060ff00000445c88 */
[C---:B------:R-:W-:Y:S08]  /*1e10*/  IMMA.16832.S8.S8.SAT R132, R124.reuse.ROW, R140.COL, R132 ;  /* 0x0000008c7c847237 */ /* 0x040ff00000445c84 */
[C---:B------:R-:W-:Y:S08]  /*1e20*/  IMMA.16832.S8.S8.SAT R128, R124.reuse.ROW, R120.COL, R128 ;  /* 0x000000787c807237 */ /* 0x040ff00000445c80 */
[----:B------:R-:W-:Y:S08]  /*1e30*/  IMMA.16832.S8.S8.SAT R124, R124.ROW, R116.COL, R112 ;  /* 0x000000747c7c7237 */ /* 0x000ff00000445c70 */
[----:B------:R-:W-:Y:S08]  /*1e40*/  IMMA.16832.S8.S8.SAT R112, R84.ROW, R140.COL, R80 ;  /* 0x0000008c54707237 */ /* 0x000ff00000445c50 */
[-C--:B------:R-:W-:Y:S08]  /*1e50*/  IMMA.16832.S8.S8.SAT R96, R176.ROW, R16.reuse.COL, R96 ;  /* 0x00000010b0607237 */ /* 0x080ff00000445c60 */
        /* <DEDUP_REMOVED lines=9> */
[C---:B------:R-:W-:Y:S08]  /*1ef0*/  IMMA.16832.S8.S8.SAT R104, R176.reuse.ROW, R140.COL, R104 ;  /* 0x0000008cb0687237 */ /* 0x040ff00000445c68 */
[C---:B------:R-:W-:Y:S08]  /*1f00*/  IMMA.16832.S8.S8.SAT R108, R176.reuse.ROW, R120.COL, R108 ;  /* 0x00000078b06c7237 */ /* 0x040ff00000445c6c */
[----:B------:R-:W-:Y:S01]  /*1f10*/  IMMA.16832.S8.S8.SAT R168, R176.ROW, R116.COL, R168 ;  /* 0x00000074b0a87237 */ /* 0x000fe20000445ca8 */
[----:B------:R-:W1:Y:S07]  /*1f20*/  LDSM.16.M88.4 R176, [R245+UR5] ;  /* 0x00000005f5b0783b */ /* 0x000e6e0008000200 */
[C---:B------:R-:W-:Y:S08]  /*1f30*/  IMMA.16832.S8.S8.SAT R160, R172.reuse.ROW, R140.COL, R160 ;  /* 0x0000008caca07237 */ /* 0x040ff00000445ca0 */
[C---:B------:R-:W-:Y:S08]  /*1f40*/  IMMA.16832.S8.S8.SAT R152, R172.reuse.ROW, R120.COL, R152 ;  /* 0x00000078ac987237 */ /* 0x040ff00000445c98 */
[-C--:B------:R-:W-:Y:S01]  /*1f50*/  IMMA.16832.S8.S8.SAT R144, R172.ROW, R116.reuse.COL, R144 ;  /* 0x00000074ac907237 */ /* 0x080fe20000445c90 */
[----:B------:R-:W2:Y:S07]  /*1f60*/  LDSM.16.M88.4 R172, [R241+UR5] ;  /* 0x00000005f1ac783b */ /* 0x000eae0008000200 */
[C---:B------:R-:W-:Y:S01]  /*1f70*/  IMMA.16832.S8.S8.SAT R80, R84.reuse.ROW, R116.COL, R156 ;  /* 0x0000007454507237 */ /* 0x040fe20000445c9c */
[----:B------:R-:W3:Y:S07]  /*1f80*/  LDSM.16.M88.4 R156, [R237+UR5] ;  /* 0x00000005ed9c783b */ /* 0x000eee0008000200 */
[C---:B------:R-:W-:Y:S08]  /*1f90*/  IMMA.16832.S8.S8.SAT R20, R84.reuse.ROW, R16.COL, R184 ;  /* 0x0000001054147237 */ /* 0x040ff00000445cb8 */
[C---:B------:R-:W-:Y:S08]  /*1fa0*/  IMMA.16832.S8.S8.SAT R24, R84.reuse.ROW, R12.COL, R180 ;  /* 0x0000000c54187237 */ /* 0x040ff00000445cb4 */
[C---:B------:R-:W-:Y:S08]  /*1fb0*/  IMMA.16832.S8.S8.SAT R28, R84.reuse.ROW, R8.COL, R28 ;  /* 0x00000008541c7237 */ /* 0x040ff00000445c1c */
[C---:B------:R-:W-:Y:S07]  /*1fc0*/  IMMA.16832.S8.S8.SAT R92, R84.reuse.ROW, R4.COL, R92 ;  /* 0x00000004545c7237 */ /* 0x040fee0000445c5c */
[----:B------:R-:W-:Y:S01]  /*1fd0*/  IMAD R4, R3, 0x8000, R229 ;  /* 0x0000800003047824 */ /* 0x000fe200078e02e5 */
[----:B------:R-:W-:Y:S03]  /*1fe0*/  IMMA.16832.S8.S8.SAT R32, R84.ROW, R148.COL, R32 ;  /* 0x0000009454207237 */ /* 0x000fe60000445c20 */
[----:B------:R-:W-:-:S02]  /*1ff0*/  IMAD.IADD R3, R194, 0x1, R4 ;  /* 0x00000001c2037824 */ /* 0x000fc400078e0204 */
[----:B------:R-:W-:-:S03]  /*2000*/  IMAD.IADD R4, R201, 0x1, R4 ;  /* 0x00000001c9047824 */ /* 0x000fc600078e0204 */
[----:B------:R-:W-:Y:S01]  /*2010*/  IMMA.16832.S8.S8.SAT R88, R84.ROW, R120.COL, R88 ;  /* 0x0000007854587237 */ /* 0x000fe20000445c58 */
[----:B------:R-:W4:Y:S07]  /*2020*/  LDSM.16.M88.4 R84, [R233+UR5] ;  /* 0x00000005e954783b */ /* 0x000f2e0008000200 */
[C---:B-1----:R-:W-:Y:S08]  /*2030*/  IMMA.16832.S8.S8.SAT R36, R176.reuse.ROW, R14.COL, R36 ;  /* 0x0000000eb0247237 */ /* 0x042ff00000445c24 */
[C---:B------:R-:W-:Y:S08]  /*2040*/  IMMA.16832.S8.S8.SAT R40, R176.reuse.ROW, R10.COL, R40 ;  /* 0x0000000ab0287237 */ /* 0x040ff00000445c28 */
[C---:B------:R-:W-:Y:S08]  /*2050*/  IMMA.16832.S8.S8.SAT R100, R176.reuse.ROW, R150.COL, R100 ;  /* 0x00000096b0647237 */ /* 0x040ff00000445c64 */
[----:B------:R-:W-:Y:S08]  /*2060*/  IMMA.16832.S8.S8.SAT R104, R176.ROW, R142.COL, R104 ;  /* 0x0000008eb0687237 */ /* 0x000ff00000445c68 */
[C---:B--2---:R-:W-:Y:S08]  /*2070*/  IMMA.16832.S8.S8.SAT R52, R172.reuse.ROW, R14.COL, R52 ;  /* 0x0000000eac347237 */ /* 0x044ff00000445c34 */
[C---:B------:R-:W-:Y:S08]  /*2080*/  IMMA.16832.S8.S8.SAT R56, R172.reuse.ROW, R10.COL, R56 ;  /* 0x0000000aac387237 */ /* 0x040ff00000445c38 */
[C---:B------:R-:W-:Y:S08]  /*2090*/  IMMA.16832.S8.S8.SAT R164, R172.reuse.ROW, R150.COL, R164 ;  /* 0x00000096aca47237 */ /* 0x040ff00000445ca4 */
[----:B------:R-:W-:Y:S08]  /*20a0*/  IMMA.16832.S8.S8.SAT R160, R172.ROW, R142.COL, R160 ;  /* 0x0000008eaca07237 */ /* 0x000ff00000445ca0 */
[C---:B---3--:R-:W-:Y:S08]  /*20b0*/  IMMA.16832.S8.S8.SAT R68, R156.reuse.ROW, R14.COL, R68 ;  /* 0x0000000e9c447237 */ /* 0x048ff00000445c44 */
[C---:B------:R-:W-:Y:S08]  /*20c0*/  IMMA.16832.S8.S8.SAT R72, R156.reuse.ROW, R10.COL, R72 ;  /* 0x0000000a9c487237 */ /* 0x040ff00000445c48 */
[C---:B------:R-:W-:Y:S08]  /*20d0*/  IMMA.16832.S8.S8.SAT R136, R156.reuse.ROW, R150.COL, R136 ;  /* 0x000000969c887237 */ /* 0x040ff00000445c88 */
[----:B------:R-:W-:Y:S08]  /*20e0*/  IMMA.16832.S8.S8.SAT R132, R156.ROW, R142.COL, R132 ;  /* 0x0000008e9c847237 */ /* 0x000ff00000445c84 */
[C---:B----4-:R-:W-:Y:S01]  /*20f0*/  IMMA.16832.S8.S8.SAT R12, R84.reuse.ROW, R14.COL, R24 ;  /* 0x0000000e540c7237 */ /* 0x050fe20000445c18 */
[----:B------:R-:W-:Y:S07]  /*2100*/  LDSM.16.M88.4 R24, [R4+0x1000] ;  /* 0x001000000418783b */ /* 0x000fee0000000200 */
[C---:B------:R-:W-:Y:S01]  /*2110*/  IMMA.16832.S8.S8.SAT R8, R84.reuse.ROW, R10.COL, R28 ;  /* 0x0000000a54087237 */ /* 0x040fe20000445c1c */
[----:B------:R-:W-:Y:S07]  /*2120*/  LDSM.16.M88.4 R28, [R4] ;  /* 0x00000000041c783b */ /* 0x000fee0000000200 */
[C---:B------:R-:W-:Y:S01]  /*2130*/  IMMA.16832.S8.S8.SAT R148, R84.reuse.ROW, R150.COL, R32 ;  /* 0x0000009654947237 */ /* 0x040fe20000445c20 */
[----:B------:R-:W-:Y:S07]  /*2140*/  LDSM.16.M88.4 R32, [R3] ;  /* 0x000000000320783b */ /* 0x000fee0000000200 */
[----:B------:R-:W-:Y:S01]  /*2150*/  IMMA.16832.S8.S8.SAT R140, R84.ROW, R142.COL, R112 ;  /* 0x0000008e548c7237 */ /* 0x000fe20000445c70 */
[----:B------:R-:W1:Y:S07]  /*2160*/  LDSM.16.M88.4 R112, [R232+UR5] ;  /* 0x00000005e870783b */ /* 0x000e6e0008000200 */
[-C--:B------:R-:W-:Y:S08]  /*2170*/  IMMA.16832.S8.S8.SAT R96, R176.ROW, R18.reuse.COL, R96 ;  /* 0x00000012b0607237 */ /* 0x080ff00000445c60 */
[-C--:B------:R-:W-:Y:S08]  /*2180*/  IMMA.16832.S8.S8.SAT R48, R172.ROW, R18.reuse.COL, R48 ;  /* 0x00000012ac307237 */ /* 0x080ff00000445c30 */
[-C--:B------:R-:W-:Y:S08]  /*2190*/  IMMA.16832.S8.S8.SAT R64, R156.ROW, R18.reuse.COL, R64 ;  /* 0x000000129c407237 */ /* 0x080ff00000445c40 */
[----:B------:R-:W-:Y:S01]  /*21a0*/  IMMA.16832.S8.S8.SAT R16, R84.ROW, R18.COL, R20 ;  /* 0x0000001254107237 */ /* 0x000fe20000445c14 */
[----:B------:R-:W-:Y:S07]  /*21b0*/  LDSM.16.M88.4 R20, [R4+0x2000] ;  /* 0x002000000414783b */ /* 0x000fee0000000200 */
[C---:B------:R-:W-:Y:S08]  /*21c0*/  IMMA.16832.S8.S8.SAT R108, R176.reuse.ROW, R122.COL, R108 ;  /* 0x0000007ab06c7237 */ /* 0x040ff00000445c6c */
[----:B------:R-:W-:Y:S08]  /*21d0*/  IMMA.16832.S8.S8.SAT R168, R176.ROW, R118.COL, R168 ;  /* 0x00000076b0a87237 */ /* 0x000ff00000445ca8 */
[C---:B------:R-:W-:Y:S08]  /*21e0*/  IMMA.16832.S8.S8.SAT R152, R172.reuse.ROW, R122.COL, R152 ;  /* 0x0000007aac987237 */ /* 0x040ff00000445c98 */
[----:B------:R-:W-:Y:S08]  /*21f0*/  IMMA.16832.S8.S8.SAT R144, R172.ROW, R118.COL, R144 ;  /* 0x00000076ac907237 */ /* 0x000ff00000445c90 */
[C---:B------:R-:W-:Y:S08]  /*2200*/  IMMA.16832.S8.S8.SAT R128, R156.reuse.ROW, R122.COL, R128 ;  /* 0x0000007a9c807237 */ /* 0x040ff00000445c80 */
[----:B------:R-:W-:Y:S08]  /*2210*/  IMMA.16832.S8.S8.SAT R124, R156.ROW, R118.COL, R124 ;  /* 0x000000769c7c7237 */ /* 0x000ff00000445c7c */
[C---:B------:R-:W-:Y:S08]  /*2220*/  IMMA.16832.S8.S8.SAT R92, R84.reuse.ROW, R6.COL, R92 ;  /* 0x00000006545c7237 */ /* 0x040ff00000445c5c */
[C---:B------:R-:W-:Y:S08]  /*2230*/  IMMA.16832.S8.S8.SAT R120, R84.reuse.ROW, R122.COL, R88 ;  /* 0x0000007a54787237 */ /* 0x040ff00000445c58 */
[----:B------:R-:W-:Y:S08]  /*2240*/  IMMA.16832.S8.S8.SAT R116, R84.ROW, R118.COL, R80 ;  /* 0x0000007654747237 */ /* 0x000ff00000445c50 */
[-C--:B------:R-:W-:Y:S01]  /*2250*/  IMMA.16832.S8.S8.SAT R44, R176.ROW, R6.reuse.COL, R44 ;  /* 0x00000006b02c7237 */ /* 0x080fe20000445c2c */
[----:B------:R-:W2:Y:S07]  /*2260*/  LDSM.16.M88.4 R176, [R244+UR5] ;  /* 0x00000005f4b0783b */ /* 0x000eae0008000200 */
[-C--:B------:R-:W-:Y:S01]  /*2270*/  IMMA.16832.S8.S8.SAT R60, R172.ROW, R6.reuse.COL, R60 ;  /* 0x00000006ac3c7237 */ /* 0x080fe20000445c3c */
[----:B------:R-:W3:Y:S07]  /*2280*/  LDSM.16.M88.4 R172, [R240+UR5] ;  /* 0x00000005f0ac783b */ /* 0x000eee0008000200 */
[----:B------:R-:W-:Y:S01]  /*2290*/  IMMA.16832.S8.S8.SAT R76, R156.ROW, R6.COL, R76 ;  /* 0x000000069c4c7237 */ /* 0x000fe20000445c4c */
[----:B------:R-:W4:Y:S04]  /*22a0*/  LDSM.16.M88.4 R156, [R236+UR5] ;  /* 0x00000005ec9c783b */ /* 0x000f280008000200 */
[----:B------:R-:W-:Y:S03]  /*22b0*/  LDSM.16.M88.4 R4, [R3+0x6000] ;  /* 0x006000000304783b */ /* 0x000fe60000000200 */
[C---:B-1----:R-:W-:Y:S01]  /*22c0*/  IMMA.16832.S8.S8.SAT R80, R112.reuse.ROW, R32.COL, R16 ;  /* 0x0000002070507237 */ /* 0x042fe20000445c10 */
[----:B------:R-:W1:Y:S07]  /*22d0*/  LDSM.16.M88.4 R16, [R3+0x4000] ;  /* 0x004000000310783b */ /* 0x000e6e0000000200 */
[C---:B------:R-:W-:Y:S01]  /*22e0*/  IMMA.16832.S8.S8.SAT R84, R112.reuse.ROW, R28.COL, R12 ;  /* 0x0000001c70547237 */ /* 0x040fe20000445c0c */
[----:B------:R-:W5:Y:S07]  /*22f0*/  LDSM.16.M88.4 R12, [R3+0x5000] ;  /* 0x00500000030c783b */ /* 0x000f6e0000000200 */
[----:B------:R-:W-:Y:S01]  /*2300*/  IMMA.16832.S8.S8.SAT R88, R112.ROW, R24.COL, R8 ;  /* 0x0000001870587237 */ /* 0x000fe20000445c08 */
[----:B------:R3:W1:Y:S07]  /*2310*/  LDSM.16.M88.4 R8, [R3+0x7000] ;  /* 0x007000000308783b */ /* 0x00066e0000000200 */
[----:B--2---:R-:W-:Y:S01]  /*2320*/  IMMA.16832.S8.S8.SAT R96, R176.ROW, R32.COL, R96 ;  /* 0x00000020b0607237 */ /* 0x004fe20000445c60 */
[----:B---3--:R-:W-:-:S07]  /*2330*/  LEA R3, R195, 0x10000, 0xe ;  /* 0x00010000c3037811 */ /* 0x008fce00078e70ff */
[-C--:B------:R-:W-:Y:S08]  /*2340*/  IMMA.16832.S8.S8.SAT R48, R172.ROW, R32.reuse.COL, R48 ;  /* 0x00000020ac307237 */ /* 0x080ff00000445c30 */
[----:B----4-:R-:W-:Y:S08]  /*2350*/  IMMA.16832.S8.S8.SAT R64, R156.ROW, R32.COL, R64 ;  /* 0x000000209c407237 */ /* 0x010ff00000445c40 */
[-C--:B------:R-:W-:Y:S08]  /*2360*/  IMMA.16832.S8.S8.SAT R36, R176.ROW, R28.reuse.COL, R36 ;  /* 0x0000001cb0247237 */ /* 0x080ff00000445c24 */
[-C--:B------:R-:W-:Y:S08]  /*2370*/  IMMA.16832.S8.S8.SAT R52, R172.ROW, R28.reuse.COL, R52 ;  /* 0x0000001cac347237 */ /* 0x080ff00000445c34 */
[----:B------:R-:W-:Y:S08]  /*2380*/  IMMA.16832.S8.S8.SAT R68, R156.ROW, R28.COL, R68 ;  /* 0x0000001c9c447237 */ /* 0x000ff00000445c44 */
[-C--:B------:R-:W-:Y:S08]  /*2390*/  IMMA.16832.S8.S8.SAT R40, R176.ROW, R24.reuse.COL, R40 ;  /* 0x00000018b0287237 */ /* 0x080ff00000445c28 */
[-C--:B------:R-:W-:Y:S08]  /*23a0*/  IMMA.16832.S8.S8.SAT R56, R172.ROW, R24.reuse.COL, R56 ;  /* 0x00000018ac387237 */ /* 0x080ff00000445c38 */
[----:B------:R-:W-:Y:S08]  /*23b0*/  IMMA.16832.S8.S8.SAT R72, R156.ROW, R24.COL, R72 ;  /* 0x000000189c487237 */ /* 0x000ff00000445c48 */
[-C--:B------:R-:W-:Y:S08]  /*23c0*/  IMMA.16832.S8.S8.SAT R44, R176.ROW, R20.reuse.COL, R44 ;  /* 0x00000014b02c7237 */ /* 0x080ff00000445c2c */
[-C--:B------:R-:W-:Y:S08]  /*23d0*/  IMMA.16832.S8.S8.SAT R60, R172.ROW, R20.reuse.COL, R60 ;  /* 0x00000014ac3c7237 */ /* 0x080ff00000445c3c */
[-C--:B------:R-:W-:Y:S08]  /*23e0*/  IMMA.16832.S8.S8.SAT R76, R156.ROW, R20.reuse.COL, R76 ;  /* 0x000000149c4c7237 */ /* 0x080ff00000445c4c */
[----:B------:R-:W-:Y:S08]  /*23f0*/  IMMA.16832.S8.S8.SAT R92, R112.ROW, R20.COL, R92 ;  /* 0x00000014705c7237 */ /* 0x000ff00000445c5c */
[C---:B-1----:R-:W-:Y:S08]  /*2400*/  IMMA.16832.S8.S8.SAT R100, R176.reuse.ROW, R16.COL, R100 ;  /* 0x00000010b0647237 */ /* 0x042ff00000445c64 */
[C---:B-----5:R-:W-:Y:S08]  /*2410*/  IMMA.16832.S8.S8.SAT R104, R176.reuse.ROW, R12.COL, R104 ;  /* 0x0000000cb0687237 */ /* 0x060ff00000445c68 */
[C---:B------:R-:W-:Y:S08]  /*2420*/  IMMA.16832.S8.S8.SAT R108, R176.reuse.ROW, R4.COL, R108 ;  /* 0x00000004b06c7237 */ /* 0x040ff00000445c6c */
[----:B------:R-:W-:Y:S01]  /*2430*/  IMMA.16832.S8.S8.SAT R168, R176.ROW, R8.COL, R168 ;  /* 0x00000008b0a87237 */ /* 0x000fe20000445ca8 */
[----:B------:R-:W1:Y:S07]  /*2440*/  LDSM.16.M88.4 R176, [R243+UR5] ;  /* 0x00000005f3b0783b */ /* 0x000e6e0008000200 */
[C---:B------:R-:W-:Y:S08]  /*2450*/  IMMA.16832.S8.S8.SAT R164, R172.reuse.ROW, R16.COL, R164 ;  /* 0x00000010aca47237 */ /* 0x040ff00000445ca4 */
[C---:B------:R-:W-:Y:S08]  /*2460*/  IMMA.16832.S8.S8.SAT R160, R172.reuse.ROW, R12.COL, R160 ;  /* 0x0000000caca07237 */ /* 0x040ff00000445ca0 */
[C---:B------:R-:W-:Y:S08]  /*2470*/  IMMA.16832.S8.S8.SAT R152, R172.reuse.ROW, R4.COL, R152 ;  /* 0x00000004ac987237 */ /* 0x040ff00000445c98 */
[----:B------:R-:W-:Y:S01]  /*2480*/  IMMA.16832.S8.S8.SAT R144, R172.ROW, R8.COL, R144 ;  /* 0x00000008ac907237 */ /* 0x000fe20000445c90 */
[----:B------:R-:W2:Y:S07]  /*2490*/  LDSM.16.M88.4 R172, [R239+UR5] ;  /* 0x00000005efac783b */ /* 0x000eae0008000200 */
[C---:B------:R-:W-:Y:S08]  /*24a0*/  IMMA.16832.S8.S8.SAT R136, R156.reuse.ROW, R16.COL, R136 ;  /* 0x000000109c887237 */ /* 0x040ff00000445c88 */
[C---:B------:R-:W-:Y:S08]  /*24b0*/  IMMA.16832.S8.S8.SAT R132, R156.reuse.ROW, R12.COL, R132 ;  /* 0x0000000c9c847237 */ /* 0x040ff00000445c84 */
[C---:B------:R-:W-:Y:S08]  /*24c0*/  IMMA.16832.S8.S8.SAT R128, R156.reuse.ROW, R4.COL, R128 ;  /* 0x000000049c807237 */ /* 0x040ff00000445c80 */
[----:B------:R-:W-:Y:S01]  /*24d0*/  IMMA.16832.S8.S8.SAT R124, R156.ROW, R8.COL, R124 ;  /* 0x000000089c7c7237 */ /* 0x000fe20000445c7c */
[----:B------:R-:W3:Y:S07]  /*24e0*/  LDSM.16.M88.4 R156, [R231+UR5] ;  /* 0x00000005e79c783b */ /* 0x000eee0008000200 */
[C---:B------:R-:W-:Y:S07]  /*24f0*/  IMMA.16832.S8.S8.SAT R148, R112.reuse.ROW, R16.COL, R148 ;  /* 0x0000001070947237 */ /* 0x040fee0000445c94 */
[C---:B------:R-:W-:Y:S01]  /*2500*/  IMAD R17, R195.reuse, 0x8000, R200 ;  /* 0x00008000c3117824 */ /* 0x040fe200078e02c8 */
[C---:B------:R-:W-:Y:S07]  /*2510*/  IMMA.16832.S8.S8.SAT R140, R112.reuse.ROW, R12.COL, R140 ;  /* 0x0000000c708c7237 */ /* 0x040fee0000445c8c */
[----:B------:R-:W-:Y:S01]  /*2520*/  IMAD.IADD R13, R190, 0x1, R3 ;  /* 0x00000001be0d7824 */ /* 0x000fe200078e0203 */
[C---:B------:R-:W-:Y:S07]  /*2530*/  IMMA.16832.S8.S8.SAT R120, R112.reuse.ROW, R4.COL, R120 ;  /* 0x0000000470787237 */ /* 0x040fee0000445c78 */
[----:B------:R-:W-:Y:S01]  /*2540*/  IADD3 R4, P1, R2, R203, RZ ;  /* 0x000000cb02047210 */ /* 0x000fe20007f3e0ff */
[----:B------:R-:W-:Y:S01]  /*2550*/  IMMA.16832.S8.S8.SAT R116, R112.ROW, R8.COL, R116 ;  /* 0x0000000870747237 */ /* 0x000fe20000445c74 */
[----:B------:R-:W4:Y:S03]  /*2560*/  LDSM.16.M88.4 R112, [R235+UR5] ;  /* 0x00000005eb70783b */ /* 0x000f260008000200 */
[----:B------:R-:W-:Y:S01]  /*2570*/  IMAD.X R5, R0, 0x1, R202, P1 ;  /* 0x0000000100057824 */ /* 0x000fe200008e06ca */
[----:B------:R-:W-:Y:S03]  /*2580*/  BAR.SYNC.DEFER_BLOCKING 0x0 ;  /* 0x0000000000007b1d */ /* 0x000fe60000010000 */
[-C--:B-1----:R-:W-:Y:S08]  /*2590*/  IMMA.16832.S8.S8.SAT R36, R176.ROW, R30.reuse.COL, R36 ;  /* 0x0000001eb0247237 */ /* 0x082ff00000445c24 */
[-C--:B--2---:R-:W-:Y:S08]  /*25a0*/  IMMA.16832.S8.S8.SAT R52, R172.ROW, R30.reuse.COL, R52 ;  /* 0x0000001eac347237 */ /* 0x084ff00000445c34 */
[----:B---3--:R-:W-:Y:S01]  /*25b0*/  IMMA.16832.S8.S8.SAT R180, R156.ROW, R30.COL, R84 ;  /* 0x0000001e9cb47237 */ /* 0x008fe20000445c54 */
[----:B------:R-:W-:Y:S01]  /*25c0*/  @!PT LDS RZ, [RZ] ;  /* 0x00000000fffff984 */ /* 0x000fe20000000800 */
[----:B------:R-:W-:Y:S01]  /*25d0*/  @!PT LDS RZ, [RZ] ;  /* 0x00000000fffff984 */ /* 0x000fe20000000800 */
[----:B------:R-:W-:Y:S01]  /*25e0*/  @!PT LDS RZ, [RZ] ;  /* 0x00000000fffff984 */ /* 0x000fe20000000800 */
[----:B------:R1:W-:Y:S07]  /*25f0*/  LDGSTS.E.BYPASS.128 [R13], [R4.64], !P0 ;  /* 0x00000000040d7fae */ /* 0x0003ee000c101c46 */
[-C--:B------:R-:W-:Y:S08]  /*2600*/  IMMA.16832.S8.S8.SAT R108, R176.ROW, R6.reuse.COL, R108 ;  /* 0x00000006b06c7237 */ /* 0x080ff00000445c6c */
[----:B------:R-:W-:Y:S01]  /*2610*/  IMMA.16832.S8.S8.SAT R152, R172.ROW, R6.COL, R152 ;  /* 0x00000006ac987237 */ /* 0x000fe20000445c98 */
[----:B-1----:R-:W-:Y:S01]  /*2620*/  IADD3 R4, P2, R2, R207, RZ ;  /* 0x000000cf02047210 */ /* 0x002fe20007f5e0ff */
[----:B------:R-:W-:-:S04]  /*2630*/  IMAD R13, R195, 0x8000, R190 ;  /* 0x00008000c30d7824 */ /* 0x000fc800078e02be */
[----:B------:R-:W-:Y:S02]  /*2640*/  IMAD.X R5, R0, 0x1, R206, P2 ;  /* 0x0000000100057824 */ /* 0x000fe400010e06ce */
[----:B----4-:R-:W-:Y:S08]  /*2650*/  IMMA.16832.S8.S8.SAT R68, R112.ROW, R30.COL, R68 ;  /* 0x0000001e70447237 */ /* 0x010ff00000445c44 */
[----:B------:R-:W-:Y:S08]  /*2660*/  IMMA.16832.S8.S8.SAT R28, R156.ROW, R26.COL, R88 ;  /* 0x0000001a9c1c7237 */ /* 0x000ff00000445c58 */
[-C--:B------:R-:W-:Y:S08]  /*2670*/  IMMA.16832.S8.S8.SAT R128, R112.ROW, R6.reuse.COL, R128 ;  /* 0x0000000670807237 */ /* 0x080ff00000445c80 */
[C---:B------:R-:W-:Y:S07]  /*2680*/  IMMA.16832.S8.S8.SAT R88, R156.reuse.ROW, R6.COL, R120 ;  /* 0x000000069c587237 */ /* 0x040fee0000445c78 */
[----:B------:R-:W-:Y:S01]  /*2690*/  IADD3 R6, P1, R2, R205, RZ ;  /* 0x000000cd02067210 */ /* 0x000fe20007f3e0ff */
[----:B------:R-:W-:Y:S04]  /*26a0*/  IMMA.16832.S8.S8.SAT R184, R156.ROW, R34.COL, R80 ;  /* 0x000000229cb87237 */ /* 0x000fe80000445c50 */
[----:B------:R-:W-:Y:S01]  /*26b0*/  IMAD.X R7, R0, 0x1, R204, P1 ;  /* 0x0000000100077824 */ /* 0x000fe200008e06cc */
[----:B------:R-:W-:-:S03]  /*26c0*/  IADD3 R8, P1, R2, R209, RZ ;  /* 0x000000d102087210 */ /* 0x000fc60007f3e0ff */
[----:B------:R-:W-:Y:S02]  /*26d0*/  IMMA.16832.S8.S8.SAT R96, R176.ROW, R34.COL, R96 ;  /* 0x00000022b0607237 */ /* 0x000fe40000445c60 */
[----:B------:R-:W-:-:S06]  /*26e0*/  IMAD.X R9, R0, 0x1, R208, P1 ;  /* 0x0000000100097824 */ /* 0x000fcc00008e06d0 */
[----:B------:R-:W-:Y:S08]  /*26f0*/  IMMA.16832.S8.S8.SAT R104, R176.ROW, R14.COL, R104 ;  /* 0x0000000eb0687237 */ /* 0x000ff00000445c68 */
[C---:B------:R-:W-:Y:S08]  /*2700*/  IMMA.16832.S8.S8.SAT R48, R172.reuse.ROW, R34.COL, R48 ;  /* 0x00000022ac307237 */ /* 0x040ff00000445c30 */
[----:B------:R-:W-:Y:S08]  /*2710*/  IMMA.16832.S8.S8.SAT R160, R172.ROW, R14.COL, R160 ;  /* 0x0000000eaca07237 */ /* 0x000ff00000445ca0 */
[C---:B------:R-:W-:Y:S08]  /*2720*/  IMMA.16832.S8.S8.SAT R64, R112.reuse.ROW, R34.COL, R64 ;  /* 0x0000002270407237 */ /* 0x040ff00000445c40 */
[-C--:B------:R-:W-:Y:S08]  /*2730*/  IMMA.16832.S8.S8.SAT R132, R112.ROW, R14.reuse.COL, R132 ;  /* 0x0000000e70847237 */ /* 0x080ff00000445c84 */
[----:B------:R-:W-:Y:S07]  /*2740*/  IMMA.16832.S8.S8.SAT R80, R156.ROW, R14.COL, R140 ;  /* 0x0000000e9c507237 */ /* 0x000fee0000445c8c */
[----:B------:R-:W-:Y:S01]  /*2750*/  IMAD.IADD R15, R193, 0x1, R3 ;  /* 0x00000001c10f7824 */ /* 0x000fe200078e0203 */
[C---:B------:R-:W-:Y:S04]  /*2760*/  IMMA.16832.S8.S8.SAT R72, R112.reuse.ROW, R26.COL, R72 ;  /* 0x0000001a70487237 */ /* 0x040fe80000445c48 */
[----:B------:R1:W-:Y:S04]  /*2770*/  LDGSTS.E.BYPASS.128 [R15], [R6.64], !P0 ;  /* 0x00000000060f7fae */ /* 0x0003e8000c101c46 */
[C---:B------:R-:W-:Y:S08]  /*2780*/  IMMA.16832.S8.S8.SAT R76, R112.reuse.ROW, R22.COL, R76 ;  /* 0x00000016704c7237 */ /* 0x040ff00000445c4c */
[----:B------:R-:W-:Y:S01]  /*2790*/  IMMA.16832.S8.S8.SAT R136, R112.ROW, R18.COL, R136 ;  /* 0x0000001270887237 */ /* 0x000fe20000445c88 */
[----:B-1----:R-:W-:Y:S01]  /*27a0*/  IADD3 R6, P2, R2, R211, RZ ;  /* 0x000000d302067210 */ /* 0x002fe20007f5e0ff */
[----:B------:R-:W-:-:S04]  /*27b0*/  IMAD R15, R195, 0x8000, R193 ;  /* 0x00008000c30f7824 */ /* 0x000fc800078e02c1 */
[----:B------:R-:W-:Y:S02]  /*27c0*/  IMAD.X R7, R0, 0x1, R210, P2 ;  /* 0x0000000100077824 */ /* 0x000fe400010e06d2 */
[C---:B------:R-:W-:Y:S08]  /*27d0*/  IMMA.16832.S8.S8.SAT R92, R156.reuse.ROW, R22.COL, R92 ;  /* 0x000000169c5c7237 */ /* 0x040ff00000445c5c */
[----:B------:R-:W-:Y:S08]  /*27e0*/  IMMA.16832.S8.S8.SAT R32, R156.ROW, R18.COL, R148 ;  /* 0x000000129c207237 */ /* 0x000ff00000445c94 */
[-C--:B------:R-:W-:Y:S08]  /*27f0*/  IMMA.16832.S8.S8.SAT R168, R176.ROW, R10.reuse.COL, R168 ;  /* 0x0000000ab0a87237 */ /* 0x080ff00000445ca8 */
[-C--:B------:R-:W-:Y:S08]  /*2800*/  IMMA.16832.S8.S8.SAT R144, R172.ROW, R10.reuse.COL, R144 ;  /* 0x0000000aac907237 */ /* 0x080ff00000445c90 */
[-C--:B------:R-:W-:Y:S08]  /*2810*/  IMMA.16832.S8.S8.SAT R112, R112.ROW, R10.reuse.COL, R124 ;  /* 0x0000000a70707237 */ /* 0x080ff00000445c7c */
[----:B------:R-:W-:Y:S07]  /*2820*/  IMMA.16832.S8.S8.SAT R156, R156.ROW, R10.COL, R116 ;  /* 0x0000000a9c9c7237 */ /* 0x000fee0000445c74 */
[--C-:B------:R-:W-:Y:S01]  /*2830*/  IMAD.IADD R11, R192, 0x1, R3.reuse ;  /* 0x00000001c00b7824 */ /* 0x100fe200078e0203 */
[----:B------:R-:W-:Y:S01]  /*2840*/  IMMA.16832.S8.S8.SAT R40, R176.ROW, R26.COL, R40 ;  /* 0x0000001ab0287237 */ /* 0x000fe20000445c28 */
[----:B------:R-:W-:-:S03]  /*2850*/  IMAD.IADD R3, R191, 0x1, R3 ;  /* 0x00000001bf037824 */ /* 0x000fc600078e0203 */
[----:B------:R1:W-:Y:S04]  /*2860*/  LDGSTS.E.BYPASS.128 [R11], [R4.64], !P0 ;  /* 0x00000000040b7fae */ /* 0x0003e8000c101c46 */
[----:B------:R2:W-:Y:S01]  /*2870*/  LDGSTS.E.BYPASS.128 [R3], [R8.64], !P0 ;  /* 0x0000000008037fae */ /* 0x0005e2000c101c46 */
[----:B------:R-:W-:Y:S03]  /*2880*/  IMMA.16832.S8.S8.SAT R44, R176.ROW, R22.COL, R44 ;  /* 0x00000016b02c7237 */ /* 0x000fe60000445c2c */
[----:B------:R-:W0:Y:S01]  /*2890*/  LDGDEPBAR ;  /* 0x00000000000079af */ /* 0x000e220000000000 */
[----:B-1----:R-:W-:-:S03]  /*28a0*/  IADD3 R4, P1, R2, R213, RZ ;  /* 0x000000d502047210 */ /* 0x002fc60007f3e0ff */
[----:B------:R1:W-:Y:S01]  /*28b0*/  LDGSTS.E.BYPASS.128 [R13], [R6.64], !P0 ;  /* 0x00000000060d7fae */ /* 0x0003e2000c101c46 */
[C---:B------:R-:W-:Y:S01]  /*28c0*/  IMAD R11, R195.reuse, 0x8000, R192 ;  /* 0x00008000c30b7824 */ /* 0x040fe200078e02c0 */
[----:B------:R-:W-:Y:S01]  /*28d0*/  IMMA.16832.S8.S8.SAT R100, R176.ROW, R18.COL, R100 ;  /* 0x00000012b0647237 */ /* 0x000fe20000445c64 */
[----:B--2---:R-:W-:Y:S01]  /*28e0*/  IADD3 R8, P2, R2, R215, RZ ;  /* 0x000000d702087210 */ /* 0x004fe20007f5e0ff */
[C---:B------:R-:W-:Y:S02]  /*28f0*/  IMAD.X R5, R0.reuse, 0x1, R212, P1 ;  /* 0x0000000100057824 */ /* 0x040fe400008e06d4 */
[----:B------:R-:W-:Y:S02]  /*2900*/  IMAD R3, R195, 0x8000, R191 ;  /* 0x00008000c3037824 */ /* 0x000fe400078e02bf */
[----:B------:R-:W-:Y:S01]  /*2910*/  IMAD.X R9, R0, 0x1, R214, P2 ;  /* 0x0000000100097824 */ /* 0x000fe200010e06d6 */
[----:B------:R2:W-:Y:S01]  /*2920*/  LDGSTS.E.BYPASS.128 [R15], [R4.64], !P0 ;  /* 0x00000000040f7fae */ /* 0x0005e2000c101c46 */
[----:B------:R-:W-:Y:S01]  /*2930*/  IMMA.16832.S8.S8.SAT R56, R172.ROW, R26.COL, R56 ;  /* 0x0000001aac387237 */ /* 0x000fe20000445c38 */
[----:B-1----:R-:W-:-:S02]  /*2940*/  IADD3 R6, P1, R2, R217, RZ ;  /* 0x000000d902067210 */ /* 0x002fc40007f3e0ff */
[----:B------:R1:W-:Y:S01]  /*2950*/  LDGSTS.E.BYPASS.128 [R11], [R8.64], !P0 ;  /* 0x00000000080b7fae */ /* 0x0003e2000c101c46 */
[C---:B------:R-:W-:Y:S02]  /*2960*/  IMAD R13, R195.reuse, 0x8000, R199 ;  /* 0x00008000c30d7824 */ /* 0x040fe400078e02c7 */
[----:B------:R-:W-:Y:S02]  /*2970*/  IMAD.X R7, R0, 0x1, R216, P1 ;  /* 0x0000000100077824 */ /* 0x000fe400008e06d8 */
[----:B------:R-:W-:Y:S01]  /*2980*/  IMMA.16832.S8.S8.SAT R60, R172.ROW, R22.COL, R60 ;  /* 0x00000016ac3c7237 */ /* 0x000fe20000445c3c */
[----:B--2---:R-:W-:Y:S02]  /*2990*/  IADD3 R4, P2, R2, R219, RZ ;  /* 0x000000db02047210 */ /* 0x004fe40007f5e0ff */
[----:B------:R2:W-:Y:S01]  /*29a0*/  LDGSTS.E.BYPASS.128 [R3], [R6.64], !P0 ;  /* 0x0000000006037fae */ /* 0x0005e2000c101c46 */
[C---:B------:R-:W-:Y:S02]  /*29b0*/  IMAD R15, R195.reuse, 0x8000, R197 ;  /* 0x00008000c30f7824 */ /* 0x040fe400078e02c5 */
[----:B-1----:R-:W-:-:S02]  /*29c0*/  IMAD R11, R195, 0x8000, R198 ;  /* 0x00008000c30b7824 */ /* 0x002fc400078e02c6 */
[----:B------:R-:W-:Y:S01]  /*29d0*/  IMMA.16832.S8.S8.SAT R164, R172.ROW, R18.COL, R164 ;  /* 0x00000012aca47237 */ /* 0x000fe20000445ca4 */
[----:B------:R-:W-:Y:S01]  /*29e0*/  IMAD.X R5, R0, 0x1, R218, P2 ;  /* 0x0000000100057824 */ /* 0x000fe200010e06da */
[----:B------:R-:W-:-:S04]  /*29f0*/  IADD3 R8, P2, R2, R223, RZ ;  /* 0x000000df02087210 */ /* 0x000fc80007f5e0ff */
[----:B------:R1:W-:Y:S01]  /*2a00*/  LDGSTS.E.BYPASS.128 [R17], [R4.64], !P0 ;  /* 0x0000000004117fae */ /* 0x0003e2000c101c46 */
[----:B------:R-:W-:Y:S01]  /*2a10*/  IMAD.X R9, R0, 0x1, R222, P2 ;  /* 0x0000000100097824 */ /* 0x000fe200010e06de */
[----:B--2---:R-:W-:-:S05]  /*2a20*/  IADD3 R6, P1, R2, R221, RZ ;  /* 0x000000dd02067210 */ /* 0x004fca0007f3e0ff */
[----:B------:R-:W-:Y:S01]  /*2a30*/  IMAD.X R7, R0, 0x1, R220, P1 ;  /* 0x0000000100077824 */ /* 0x000fe200008e06dc */
[----:B------:R-:W-:Y:S02]  /*2a40*/  IADD3 R189, P1, R189, 0x1, RZ ;  /* 0x00000001bdbd7810 */ /* 0x000fe40007f3e0ff */
[----:B-1----:R-:W-:Y:S02]  /*2a50*/  IADD3 R4, P3, R2, R225, RZ ;  /* 0x000000e102047210 */ /* 0x002fe40007f7e0ff */
[----:B------:R1:W-:Y:S01]  /*2a60*/  LDGSTS.E.BYPASS.128 [R13], [R6.64], !P0 ;  /* 0x00000000060d7fae */ /* 0x0003e2000c101c46 */
[----:B------:R-:W-:Y:S02]  /*2a70*/  IMAD.X R188, RZ, RZ, R188, P1 ;  /* 0x000000ffffbc7224 */ /* 0x000fe400008e06bc */
[----:B------:R-:W-:Y:S01]  /*2a80*/  IMAD.X R5, R0, 0x1, R224, P3 ;  /* 0x0000000100057824 */ /* 0x000fe200018e06e0 */
[----:B------:R1:W-:Y:S04]  /*2a90*/  LDGSTS.E.BYPASS.128 [R11], [R8.64], !P0 ;  /* 0x00000000080b7fae */ /* 0x0003e8000c101c46 */
[----:B------:R1:W-:Y:S01]  /*2aa0*/  LDGSTS.E.BYPASS.128 [R15], [R4.64], !P0 ;  /* 0x00000000040f7fae */ /* 0x0003e2000c101c46 */
[----:B------:R-:W-:-:S03]  /*2ab0*/  IADD3 R2, P0, R2, 0x80, RZ ;  /* 0x0000008002027810 */ /* 0x000fc60007f1e0ff */
[----:B------:R-:W0:Y:S02]  /*2ac0*/  LDGDEPBAR ;  /* 0x00000000000079af */ /* 0x000e240000000000 */
[----:B------:R-:W-:Y:S01]  /*2ad0*/  IMAD.X R0, RZ, RZ, R0, P0 ;  /* 0x000000ffff007224 */ /* 0x000fe200000e0600 */
[----:B------:R-:W-:-:S04]  /*2ae0*/  ISETP.NE.U32.AND P0, PT, R2, 0x3c00, PT ;  /* 0x00003c000200780c */ /* 0x000fc80003f05070 */
[----:B------:R-:W-:-:S13]  /*2af0*/  ISETP.NE.AND.EX P0, PT, R0, RZ, PT, P0 ;  /* 0x000000ff0000720c */ /* 0x000fda0003f05300 */
[----:B-1----:R-:W-:Y:S05]  /*2b00*/  @P0 BRA `(.L_x_0) ;  /* 0xfffff0d000000947 */ /* 0x002fea000383ffff */
[C---:B------:R-:W-:Y:S01]  /*2b10*/  LOP3.LUT R21, R252.reuse, 0x4, RZ, 0xc0, !PT ;  /* 0x00000004fc157812 */ /* 0x040fe200078ec0ff */
[----:B------:R-:W-:Y:S01]  /*2b20*/  STL [R1+0x750], R180 ;  /* 0x000750b401007387 */ /* 0x000fe20000100800 */
[C---:B------:R-:W-:Y:S01]  /*2b30*/  LOP3.LUT R24, R252.reuse, 0x8, RZ, 0xc0, !PT ;  /* 0x00000008fc187812 */ /* 0x040fe200078ec0ff */
[C---:B------:R-:W-:Y:S01]  /*2b40*/  IMAD.SHL.U32 R8, R252.reuse, 0x8, RZ ;  /* 0x00000008fc087824 */ /* 0x040fe200078e00ff */
[----:B------:R-:W-:Y:S01]  /*2b50*/  LOP3.LUT R25, R252, 0x10, RZ, 0xc0, !PT ;  /* 0x00000010fc197812 */ /* 0x000fe200078ec0ff */
[----:B------:R-:W-:Y:S01]  /*2b60*/  STL [R1+0x74c], R181 ;  /* 0x00074cb501007387 */ /* 0x000fe20000100800 */
[----:B------:R-:W-:Y:S01]  /*2b70*/  IMAD.SHL.U32 R3, R21, 0x8, RZ ;  /* 0x0000000815037824 */ /* 0x000fe200078e00ff */
[----:B------:R-:W-:Y:S01]  /*2b80*/  SHF.R.U32.HI R7, RZ, 0x5, R252 ;  /* 0x00000005ff077819 */ /* 0x000fe200000116fc */
[----:B------:R-:W-:Y:S01]  /*2b90*/  IMAD.SHL.U32 R206, R24, 0x8, RZ ;  /* 0x0000000818ce7824 */ /* 0x000fe200078e00ff */
[----:B------:R-:W-:Y:S01]  /*2ba0*/  STL [R1+0x748], R182 ;  /* 0x000748b601007387 */ /* 0x000fe20000100800 */
[----:B------:R-:W-:Y:S01]  /*2bb0*/  IMAD.SHL.U32 R5, R25, 0x8, RZ ;  /* 0x0000000819057824 */ /* 0x000fe200078e00ff */
[----:B------:R-:W-:Y:S01]  /*2bc0*/  LOP3.LUT R3, R3, 0x18, R8, 0xf8, !PT ;  /* 0x0000001803037812 */ /* 0x000fe200078ef808 */
[----:B------:R-:W-:-:S04]  /*2bd0*/  DEPBAR.LE SB0, 0x0 ;  /* 0x000080000000791a */ /* 0x000fc80000000000 */
[----:B------:R-:W-:Y:S01]  /*2be0*/  STL [R1+0x744], R183 ;  /* 0x000744b701007387 */ /* 0x000fe20000100800 */
[----:B------:R-:W-:Y:S01]  /*2bf0*/  LOP3.LUT R206, R5, R3, R206, 0xfe, !PT ;  /* 0x0000000305ce7212 */ /* 0x000fe200078efece */
[----:B------:R-:W-:Y:S01]  /*2c00*/  CS2R R200, SRZ ;  /* 0x0000000000c87805 */ /* 0x000fe2000001ff00 */
[----:B------:R-:W-:Y:S01]  /*2c10*/  SGXT.U32 R7, R7, 0x3 ;  /* 0x000000030707781a */ /* 0x000fe20000000000 */
[----:B------:R-:W-:Y:S01]  /*2c20*/  STL [R1+0x740], R28 ;  /* 0x0007401c01007387 */ /* 0x000fe20000100800 */
[----:B------:R-:W-:Y:S01]  /*2c30*/  CS2R R202, SRZ ;  /* 0x0000000000ca7805 */ /* 0x000fe2000001ff00 */
[----:B------:R-:W-:Y:S02]  /*2c40*/  LOP3.LUT R0, R0, 0xfffff7ff, RZ, 0xc0, !PT ;  /* 0xfffff7ff00007812 */ /* 0x000fe400078ec0ff */
[----:B------:R1:W-:Y:S01]  /*2c50*/  STL [R1+0x73c], R29 ;  /* 0x00073c1d01007387 */ /* 0x0003e20000100800 */
[----:B------:R-:W-:-:S03]  /*2c60*/  LOP3.LUT R140, R7, R248, RZ, 0xfc, !PT ;  /* 0x000000f8078c7212 */ /* 0x000fc600078efcff */
[----:B------:R-:W-:Y:S01]  /*2c70*/  STL [R1+0x738], R30 ;  /* 0x0007381e01007387 */ /* 0x000fe20000100800 */
[C---:B------:R-:W-:Y:S02]  /*2c80*/  LOP3.LUT R2, R140.reuse, 0x8, RZ, 0xfc, !PT ;  /* 0x000000088c027812 */ /* 0x040fe400078efcff */
[C---:B------:R-:W-:Y:S01]  /*2c90*/  LOP3.LUT R5, R140.reuse, 0x10, RZ, 0xfc, !PT ;  /* 0x000000108c057812 */ /* 0x040fe200078efcff */
[----:B------:R-:W-:Y:S01]  /*2ca0*/  STL [R1+0x734], R31 ;  /* 0x0007341f01007387 */ /* 0x000fe20000100800 */
[C---:B------:R-:W-:Y:S01]  /*2cb0*/  LOP3.LUT R3, R140.reuse, 0x20, RZ, 0xfc, !PT ;  /* 0x000000208c037812 */ /* 0x040fe200078efcff */
[----:B-1----:R-:W-:Y:S01]  /*2cc0*/  IMAD.MOV.U32 R29, RZ, RZ, 0x2 ;  /* 0x00000002ff1d7424 */ /* 0x002fe200078e00ff */
[----:B------:R-:W-:Y:S01]  /*2cd0*/  LOP3.LUT R4, R140, 0x18, RZ, 0xfc, !PT ;  /* 0x000000188c047812 */ /* 0x000fe200078efcff */
[----:B------:R-:W-:Y:S04]  /*2ce0*/  STL [R1+0x700], R159 ;  /* 0x0007009f01007387 */ /* 0x000fe80000100800 */
[----:B------:R-:W-:Y:S04]  /*2cf0*/  STL [R1+0x6fc], R158 ;  /* 0x0006fc9e01007387 */ /* 0x000fe80000100800 */
[----:B------:R-:W-:Y:S04]  /*2d00*/  STL [R1+0x6f8], R157 ;  /* 0x0006f89d01007387 */ /* 0x000fe80000100800 */
[----:B------:R-:W-:Y:S04]  /*2d10*/  STL [R1+0x6f4], R156 ;  /* 0x0006f49c01007387 */ /* 0x000fe80000100800 */
[----:B------:R-:W-:Y:S04]  /*2d20*/  STL [R1+0x6f0], R95 ;  /* 0x0006f05f01007387 */ /* 0x000fe80000100800 */
[----:B------:R-:W-:Y:S04]  /*2d30*/  STL [R1+0x6ec], R94 ;  /* 0x0006ec5e01007387 */ /* 0x000fe80000100800 */
[----:B------:R1:W-:Y:S04]  /*2d40*/  STL [R1+0x6e8], R93 ;  /* 0x0006e85d01007387 */ /* 0x0003e80000100800 */
[----:B------:R-:W-:Y:S04]  /*2d50*/  STL [R1+0x6e4], R92 ;  /* 0x0006e45c01007387 */ /* 0x000fe80000100800 */
[----:B------:R-:W-:Y:S01]  /*2d60*/  STL [R1+0x6e0], R91 ;  /* 0x0006e05b01007387 */ /* 0x000fe20000100800 */
[----:B-1----:R-:W-:-:S03]  /*2d70*/  LOP3.LUT R93, R206, R249, RZ, 0xfc, !PT ;  /* 0x000000f9ce5d7212 */ /* 0x002fc600078efcff */
[----:B------:R-:W-:Y:S01]  /*2d80*/  STL [R1+0x6dc], R90 ;  /* 0x0006dc5a01007387 */ /* 0x000fe20000100800 */
[----:B------:R-:W-:Y:S01]  /*2d90*/  ISETP.GE.AND P2, PT, R93, 0xc00, PT ;  /* 0x00000c005d00780c */ /* 0x000fe20003f46270 */
[C---:B------:R-:W-:Y:S02]  /*2da0*/  IMAD R9, R140.reuse, 0xc00, R93 ;  /* 0x00000c008c097824 */ /* 0x040fe400078e025d */
[----:B------:R-:W-:Y:S01]  /*2db0*/  STL [R1+0x6d8], R89 ;  /* 0x0006d85901007387 */ /* 0x000fe20000100800 */
[----:B------:R-:W-:Y:S02]  /*2dc0*/  ISETP.LT.AND P6, PT, R140, 0x1010, !P2 ;  /* 0x000010108c00780c */ /* 0x000fe400057c1270 */
[----:B------:R-:W-:Y:S01]  /*2dd0*/  ISETP.LT.AND P5, PT, R2, 0x1010, !P2 ;  /* 0x000010100200780c */ /* 0x000fe200057a1270 */
[----:B------:R-:W-:Y:S01]  /*2de0*/  STL [R1+0x6d4], R88 ;  /* 0x0006d45801007387 */ /* 0x000fe20000100800 */
[----:B------:R-:W-:Y:S02]  /*2df0*/  LOP3.LUT R2, R140, 0x28, RZ, 0xfc, !PT ;  /* 0x000000288c027812 */ /* 0x000fe400078efcff */
[----:B------:R-:W-:Y:S01]  /*2e00*/  ISETP.LT.AND P4, PT, R5, 0x1010, !P2 ;  /* 0x000010100500780c */ /* 0x000fe20005781270 */
[----:B------:R-:W-:Y:S01]  /*2e10*/  STL [R1+0x6d0], R83 ;  /* 0x0006d05301007387 */ /* 0x000fe20000100800 */
[----:B------:R-:W-:-:S02]  /*2e20*/  ISETP.LT.AND P1, PT, R3, 0x1010, !P2 ;  /* 0x000010100300780c */ /* 0x000fc40005721270 */
[----:B------:R-:W-:Y:S01]  /*2e30*/  ISETP.LT.AND P0, PT, R2, 0x1010, !P2 ;  /* 0x000010100200780c */ /* 0x000fe20005701270 */
[----:B------:R-:W-:Y:S01]  /*2e40*/  STL [R1+0x6cc], R82 ;  /* 0x0006cc5201007387 */ /* 0x000fe20000100800 */
[----:B------:R-:W-:Y:S01]  /*2e50*/  ISETP.LT.AND P3, PT, R4, 0x1010, !P2 ;  /* 0x000010100400780c */ /* 0x000fe20005761270 */
[C---:B------:R-:W-:Y:S02]  /*2e60*/  IMAD.WIDE R2, R9.reuse, R29, c[0x0][0x170] ;  /* 0x00005c0009027625 */ /* 0x040fe400078e021d */
[----:B------:R-:W-:Y:S01]  /*2e70*/  BAR.SYNC.DEFER_BLOCKING 0x0 ;  /* 0x0000000000007b1d */ /* 0x000fe20000010000 */
[C---:B------:R-:W-:Y:S02]  /*2e80*/  IADD3 R11, R9.reuse, 0x6000, RZ ;  /* 0x00006000090b7810 */ /* 0x040fe40007ffe0ff */
[C---:B------:R-:W-:Y:S02]  /*2e90*/  IADD3 R10, R9.reuse, 0xc000, RZ ;  /* 0x0000c000090a7810 */ /* 0x040fe40007ffe0ff */
[----:B------:R-:W-:Y:S01]  /*2ea0*/  IADD3 R22, R9, 0x12000, RZ ;  /* 0x0001200009167810 */ /* 0x000fe20007ffe0ff */
[----:B------:R-:W-:Y:S01]  /*2eb0*/  STL [R1+0x6c8], R81 ;  /* 0x0006c85101007387 */ /* 0x000fe20000100800 */
[----:B------:R-:W-:Y:S01]  /*2ec0*/  CS2R R188, SRZ ;  /* 0x0000000000bc7805 */ /* 0x000fe2000001ff00 */
[----:B------:R-:W-:Y:S01]  /*2ed0*/  CS2R R190, SRZ ;  /* 0x0000000000be7805 */ /* 0x000fe2000001ff00 */
[----:B------:R-:W-:Y:S01]  /*2ee0*/  CS2R R192, SRZ ;  /* 0x0000000000c07805 */ /* 0x000fe2000001ff00 */
[----:B------:R-:W-:Y:S01]  /*2ef0*/  STL [R1+0x6c4], R80 ;  /* 0x0006c45001007387 */ /* 0x000fe20000100800 */
[----:B------:R-:W-:Y:S01]  /*2f00*/  CS2R R194, SRZ ;  /* 0x0000000000c27805 */ /* 0x000fe2000001ff00 */
[----:B------:R-:W-:Y:S01]  /*2f10*/  CS2R R12, SRZ ;  /* 0x00000000000c7805 */ /* 0x000fe2000001ff00 */
[----:B------:R-:W-:Y:S01]  /*2f20*/  CS2R R14, SRZ ;  /* 0x00000000000e7805 */ /* 0x000fe2000001ff00 */
[----:B------:R-:W-:Y:S01]  /*2f30*/  STL [R1+0x6c0], R35 ;  /* 0x0006c02301007387 */ /* 0x000fe20000100800 */
[----:B------:R-:W-:-:S03]  /*2f40*/  @P5 LOP3.LUT R0, R0, 0x800, RZ, 0xfc, !PT ;  /* 0x0000080000005812 */ /* 0x000fc600078efcff */
[----:B------:R-:W-:Y:S01]  /*2f50*/  STL [R1+0x6bc], R34 ;  /* 0x0006bc2201007387 */ /* 0x000fe20000100800 */
[----:B------:R-:W-:Y:S01]  /*2f60*/  IMAD.WIDE R24, R22, R29, c[0x0][0x170] ;  /* 0x00005c0016187625 */ /* 0x000fe200078e021d */
[----:B------:R-:W-:Y:S02]  /*2f70*/  LOP3.LUT R0, R0, 0xfffffbff, RZ, 0xc0, !PT ;  /* 0xfffffbff00007812 */ /* 0x000fe400078ec0ff */
[----:B------:R-:W-:Y:S02]  /*2f80*/  STL [R1+0x6b8], R33 ;  /* 0x0006b82101007387 */ /* 0x000fe40000100800 */
[----:B------:R-:W-:Y:S02]  /*2f90*/  @P4 LOP3.LUT R0, R0, 0x400, RZ, 0xfc, !PT ;  /* 0x0000040000004812 */ /* 0x000fe400078efcff */
[----:B------:R-:W-:Y:S02]  /*2fa0*/  STL [R1+0x6b4], R32 ;  /* 0x0006b42001007387 */ /* 0x000fe40000100800 */
[----:B------:R-:W-:-:S02]  /*2fb0*/  LOP3.LUT R0, R0, 0xfffffdff, RZ, 0xc0, !PT ;  /* 0xfffffdff00007812 */ /* 0x000fc400078ec0ff */
[----:B------:R-:W-:Y:S02]  /*2fc0*/  STL [R1+0x8c], R93 ;  /* 0x00008c5d01007387 */ /* 0x000fe40000100800 */
[----:B------:R-:W-:Y:S02]  /*2fd0*/  @P3 LOP3.LUT R0, R0, 0x200, RZ, 0xfc, !PT ;  /* 0x0000020000003812 */ /* 0x000fe400078efcff */
[----:B------:R1:W2:Y:S02]  /*2fe0*/  @P6 LDG.E.EL.128 R200, [R2.64] ;  /* 0x0000000602c86981 */ /* 0x0002a4000c2e1d00 */
[----:B------:R-:W-:Y:S02]  /*2ff0*/  LOP3.LUT R0, R0, 0xffffefff, RZ, 0xc0, !PT ;  /* 0xffffefff00007812 */ /* 0x000fe400078ec0ff */
[----:B------:R-:W-:Y:S02]  /*3000*/  STL [R1+0x684], R11 ;  /* 0x0006840b01007387 */ /* 0x000fe40000100800 */
[----:B------:R-:W-:-:S02]  /*3010*/  @P6 LOP3.LUT R0, R0, 0x1000, RZ, 0xfc, !PT ;  /* 0x0000100000006812 */ /* 0x000fc400078efcff */
[----:B------:R3:W-:Y:S01]  /*3020*/  STL [R1+0x680], R10 ;  /* 0x0006800a01007387 */ /* 0x0007e20000100800 */
[-C--:B-1----:R-:W-:Y:S01]  /*3030*/  IMAD.WIDE R2, R11, R29.reuse, c[0x0][0x170] ;  /* 0x00005c000b027625 */ /* 0x082fe200078e021d */
[----:B------:R-:W-:Y:S02]  /*3040*/  LOP3.LUT R0, R0, 0xfffffeff, RZ, 0xc0, !PT ;  /* 0xfffffeff00007812 */ /* 0x000fe400078ec0ff */
[----:B------:R1:W4:Y:S01]  /*3050*/  @P3 LDG.E.EL.128 R12, [R24.64] ;  /* 0x00000006180c3981 */ /* 0x000322000c2e1d00 */
[----:B------:R-:W-:Y:S02]  /*3060*/  IADD3 R20, R9, 0x1e000, RZ ;  /* 0x0001e00009147810 */ /* 0x000fe40007ffe0ff */
[----:B------:R-:W-:Y:S01]  /*3070*/  @P1 LOP3.LUT R0, R0, 0x100, RZ, 0xfc, !PT ;  /* 0x0000010000001812 */ /* 0x000fe200078efcff */
[----:B------:R1:W4:Y:S01]  /*3080*/  @P5 LDG.E.EL.128 R188, [R2.64] ;  /* 0x0000000602bc5981 */ /* 0x000322000c2e1d00 */
[----:B---3--:R-:W-:Y:S01]  /*3090*/  IMAD.WIDE R10, R10, R29, c[0x0][0x170] ;  /* 0x00005c000a0a7625 */ /* 0x008fe200078e021d */
[----:B------:R-:W-:Y:S01]  /*30a0*/  CS2R R16, SRZ ;  /* 0x0000000000107805 */ /* 0x000fe2000001ff00 */
[----:B------:R-:W-:Y:S01]  /*30b0*/  CS2R R18, SRZ ;  /* 0x0000000000127805 */ /* 0x000fe2000001ff00 */
[----:B------:R-:W-:-:S02]  /*30c0*/  LOP3.LUT R0, R0, 0xffffff7f, RZ, 0xc0, !PT ;  /* 0xffffff7f00007812 */ /* 0x000fc400078ec0ff */
[----:B------:R3:W4:Y:S01]  /*30d0*/  @P4 LDG.E.EL.128 R192, [R10.64] ;  /* 0x000000060ac04981 */ /* 0x000722000c2e1d00 */
[-C--:B------:R-:W-:Y:S01]  /*30e0*/  IMAD.WIDE R84, R20, R29.reuse, c[0x0][0x170] ;  /* 0x00005c0014547625 */ /* 0x080fe200078e021d */
[----:B------:R-:W-:Y:S02]  /*30f0*/  LOP3.LUT R86, R140, 0x30, RZ, 0xfc, !PT ;  /* 0x000000308c567812 */ /* 0x000fe400078efcff */
[----:B------:R-:W-:Y:S02]  /*3100*/  @P0 LOP3.LUT R0, R0, 0x80, RZ, 0xfc, !PT ;  /* 0x0000008000000812 */ /* 0x000fe400078efcff */
[----:B------:R1:W4:Y:S01]  /*3110*/  @P0 LDG.E.EL.128 R16, [R84.64] ;  /* 0x0000000654100981 */ /* 0x000322000c2e1d00 */
[C---:B------:R-:W-:Y:S02]  /*3120*/  IADD3 R21, R9.reuse, 0x18000, RZ ;  /* 0x0001800009157810 */ /* 0x040fe40007ffe0ff */
[----:B------:R-:W-:Y:S01]  /*3130*/  ISETP.LT.AND P0, PT, R86, 0x1010, !P2 ;  /* 0x000010105600780c */ /* 0x000fe20005701270 */
[----:B------:R3:W-:Y:S01]  /*3140*/  STL [R1+0x668], R22 ;  /* 0x0006681601007387 */ /* 0x0007e20000100800 */
[----:B------:R-:W-:Y:S01]  /*3150*/  IADD3 R28, R9, 0x24000, RZ ;  /* 0x00024000091c7810 */ /* 0x000fe20007ffe0ff */
[----:B------:R-:W-:-:S02]  /*3160*/  IMAD.WIDE R26, R21, R29, c[0x0][0x170] ;  /* 0x00005c00151a7625 */ /* 0x000fc400078e021d */
[----:B------:R-:W-:Y:S01]  /*3170*/  STL [R1+0x664], R21 ;  /* 0x0006641501007387 */ /* 0x000fe20000100800 */
[----:B------:R-:W-:Y:S01]  /*3180*/  LOP3.LUT R0, R0, 0xffffffbf, RZ, 0xc0, !PT ;  /* 0xffffffbf00007812 */ /* 0x000fe200078ec0ff */
[----:B-1----:R-:W-:Y:S02]  /*3190*/  IMAD.WIDE R2, R28, R29, c[0x0][0x170] ;  /* 0x00005c001c027625 */ /* 0x002fe400078e021d */
[----:B------:R1:W-:Y:S01]  /*31a0*/  STL [R1+0x660], R20 ;  /* 0x0006601401007387 */ /* 0x0003e20000100800 */
[----:B---3--:R-:W-:Y:S01]  /*31b0*/  CS2R R22, SRZ ;  /* 0x0000000000167805 */ /* 0x008fe2000001ff00 */
[----:B------:R-:W-:Y:S01]  /*31c0*/  LOP3.LUT R84, R140, 0x38, RZ, 0xfc, !PT ;  /* 0x000000388c547812 */ /* 0x000fe200078efcff */
[----:B-1----:R-:W-:Y:S01]  /*31d0*/  CS2R R20, SRZ ;  /* 0x0000000000147805 */ /* 0x002fe2000001ff00 */
[----:B------:R-:W-:Y:S01]  /*31e0*/  @P0 LOP3.LUT R0, R0, 0x40, RZ, 0xfc, !PT ;  /* 0x0000004000000812 */ /* 0x000fe200078efcff */
[----:B------:R-:W-:Y:S01]  /*31f0*/  CS2R R4, SRZ ;  /* 0x0000000000047805 */ /* 0x000fe2000001ff00 */
[----:B------:R-:W-:-:S03]  /*3200*/  CS2R R6, SRZ ;  /* 0x0000000000067805 */ /* 0x000fc6000001ff00 */
[----:B------:R1:W3:Y:S01]  /*3210*/  @P0 LDG.E.EL.128 R20, [R2.64] ;  /* 0x0000000602140981 */ /* 0x0002e2000c2e1d00 */
[----:B------:R-:W-:Y:S02]  /*3220*/  ISETP.LT.AND P0, PT, R84, 0x1010, !P2 ;  /* 0x000010105400780c */ /* 0x000fe40005701270 */
[----:B------:R-:W-:Y:S01]  /*3230*/  IADD3 R10, R9, 0x2a000, RZ ;  /* 0x0002a000090a7810 */ /* 0x000fe20007ffe0ff */
[----:B------:R1:W3:Y:S01]  /*3240*/  @P1 LDG.E.EL.128 R4, [R26.64] ;  /* 0x000000061a041981 */ /* 0x0002e2000c2e1d00 */
[----:B------:R-:W-:-:S03]  /*3250*/  CS2R R24, SRZ ;  /* 0x0000000000187805 */ /* 0x000fc6000001ff00 */
[----:B------:R-:W-:Y:S01]  /*3260*/  STL [R1+0x65c], R28 ;  /* 0x00065c1c01007387 */ /* 0x000fe20000100800 */
[----:B------:R-:W-:-:S03]  /*3270*/  LOP3.LUT R0, R0, 0xffffffdf, RZ, 0xc0, !PT ;  /* 0xffffffdf00007812 */ /* 0x000fc600078ec0ff */
[----:B------:R1:W-:Y:S02]  /*3280*/  STL [R1+0x648], R10 ;  /* 0x0006480a01007387 */ /* 0x0003e40000100800 */
[----:B-1----:R-:W-:Y:S01]  /*3290*/  CS2R R26, SRZ ;  /* 0x00000000001a7805 */ /* 0x002fe2000001ff00 */
[----:B------:R-:W-:Y:S02]  /*32a0*/  LOP3.LUT R151, R140, 0x40, RZ, 0xfc, !PT ;  /* 0x000000408c977812 */ /* 0x000fe400078efcff */
[----:B------:R-:W-:Y:S01]  /*32b0*/  @P0 LOP3.LUT R0, R0, 0x20, RZ, 0xfc, !PT ;  /* 0x0000002000000812 */ /* 0x000fe200078efcff */
[----:B------:R-:W-:-:S05]  /*32c0*/  IMAD.WIDE R10, R10, R29, c[0x0][0x170] ;  /* 0x00005c000a0a7625 */ /* 0x000fca00078e021d */
[----:B------:R1:W3:Y:S01]  /*32d0*/  @P0 LDG.E.EL.128 R24, [R10.64] ;  /* 0x000000060a180981 */ /* 0x0002e2000c2e1d00 */
[----:B------:R-:W-:Y:S02]  /*32e0*/  ISETP.LT.AND P0, PT, R151, 0x1010, !P2 ;  /* 0x000010109700780c */ /* 0x000fe40005701270 */
[----:B------:R-:W-:Y:S02]  /*32f0*/  LOP3.LUT R150, R140, 0x48, RZ, 0xfc, !PT ;  /* 0x000000488c967812 */ /* 0x000fe400078efcff */
[----:B------:R-:W-:Y:S02]  /*3300*/  LOP3.LUT R0, R0, 0xffffffef, RZ, 0xc0, !PT ;  /* 0xffffffef00007812 */ /* 0x000fe400078ec0ff */
[----:B------:R-:W-:Y:S02]  /*3310*/  ISETP.LT.AND P6, PT, R150, 0x1010, !P2 ;  /* 0x000010109600780c */ /* 0x000fe400057c1270 */
[----:B------:R-:W-:-:S05]  /*3320*/  LOP3.LUT R141, R140, 0x60, RZ, 0xfc, !PT ;  /* 0x000000608c8d7812 */ /* 0x000fca00078efcff */
[----:B------:R-:W-:-:S04]  /*3330*/  @P0 LOP3.LUT R0, R0, 0x10, RZ, 0xfc, !PT ;  /* 0x0000001000000812 */ /* 0x000fc800078efcff */
[----:B------:R-:W-:Y:S02]  /*3340*/  LOP3.LUT R0, R0, 0xfffffff7, RZ, 0xc0, !PT ;  /* 0xfffffff700007812 */ /* 0x000fe400078ec0ff */
[----:B------:R-:W-:Y:S02]  /*3350*/  ISETP.LT.AND P3, PT, R141, 0x1010, !P2 ;  /* 0x000010108d00780c */ /* 0x000fe40005761270 */
[----:B------:R-:W-:Y:S02]  /*3360*/  @P6 LOP3.LUT R0, R0, 0x8, RZ, 0xfc, !PT ;  /* 0x0000000800006812 */ /* 0x000fe400078efcff */
[----:B------:R-:W-:Y:S02]  /*3370*/  P2R R141, PR, RZ, 0x40 ;  /* 0x00000040ff8d7803 */ /* 0x000fe40000000000 */
[----:B------:R-:W-:Y:S02]  /*3380*/  ISETP.LT.AND P6, PT, R151, 0x1010, !P2 ;  /* 0x000010109700780c */ /* 0x000fe400057c1270 */
[----:B------:R-:W-:-:S02]  /*3390*/  IADD3 R2, R9, 0x30000, RZ ;  /* 0x0003000009027810 */ /* 0x000fc40007ffe0ff */
[C---:B------:R-:W-:Y:S02]  /*33a0*/  IADD3 R31, R9.reuse, 0x36000, RZ ;  /* 0x00036000091f7810 */ /* 0x040fe40007ffe0ff */
[C---:B------:R-:W-:Y:S01]  /*33b0*/  IADD3 R30, R9.reuse, 0x3c000, RZ ;  /* 0x0003c000091e7810 */ /* 0x040fe20007ffe0ff */
[----:B------:R-:W-:Y:S01]  /*33c0*/  CS2R R84, SRZ ;  /* 0x0000000000547805 */ /* 0x000fe2000001ff00 */
[C---:B------:R-:W-:Y:S01]  /*33d0*/  IADD3 R28, R9.reuse, 0x42000, RZ ;  /* 0x00042000091c7810 */ /* 0x040fe20007ffe0ff */
[----:B------:R-:W-:Y:S01]  /*33e0*/  CS2R R86, SRZ ;  /* 0x0000000000567805 */ /* 0x000fe2000001ff00 */
[----:B------:R1:W-:Y:S01]  /*33f0*/  STL [R1+0x644], R2 ;  /* 0x0006440201007387 */ /* 0x0003e20000100800 */
[----:B------:R-:W-:Y:S01]  /*3400*/  IADD3 R32, R9, 0x48000, RZ ;  /* 0x0004800009207810 */ /* 0x000fe20007ffe0ff */
[-C--:B-1----:R-:W-:Y:S02]  /*3410*/  IMAD.WIDE R10, R31, R29.reuse, c[0x0][0x170] ;  /* 0x00005c001f0a7625 */ /* 0x082fe400078e021d */
[----:B------:R1:W-:Y:S02]  /*3420*/  STL [R1+0x638], R31 ;  /* 0x0006381f01007387 */ /* 0x0003e40000100800 */
[----:B------:R-:W-:-:S02]  /*3430*/  IMAD.WIDE R174, R30, R29, c[0x0][0x170] ;  /* 0x00005c001eae7625 */ /* 0x000fc400078e021d */
[----:B------:R1:W-:Y:S02]  /*3440*/  STL [R1+0x624], R30 ;  /* 0x0006241e01007387 */ /* 0x0003e40000100800 */
[-C--:B------:R-:W-:Y:S02]  /*3450*/  IMAD.WIDE R2, R2, R29.reuse, c[0x0][0x170] ;  /* 0x00005c0002027625 */ /* 0x080fe400078e021d */
[----:B------:R1:W-:Y:S02]  /*3460*/  STL [R1+0x608], R28 ;  /* 0x0006081c01007387 */ /* 0x0003e40000100800 */
[C---:B-1----:R-:W-:Y:S01]  /*3470*/  IADD3 R31, R9.reuse, 0x4e000, RZ ;  /* 0x0004e000091f7810 */ /* 0x042fe20007ffe0ff */
[----:B------:R-:W-:Y:S01]  /*3480*/  IMAD.WIDE R176, R28, R29, c[0x0][0x170] ;  /* 0x00005c001cb07625 */ /* 0x000fe200078e021d */
[----:B------:R1:W3:Y:S01]  /*3490*/  @P6 LDG.E.EL.128 R84, [R2.64] ;  /* 0x0000000602546981 */ /* 0x0002e2000c2e1d00 */
[----:B------:R-:W-:-:S03]  /*34a0*/  IADD3 R30, R9, 0x54000, RZ ;  /* 0x00054000091e7810 */ /* 0x000fc60007ffe0ff */
[----:B------:R-:W-:Y:S01]  /*34b0*/  STL [R1+0x604], R32 ;  /* 0x0006042001007387 */ /* 0x000fe20000100800 */
[----:B------:R-:W-:Y:S02]  /*34c0*/  IADD3 R28, R9, 0x5a000, RZ ;  /* 0x0005a000091c7810 */ /* 0x000fe40007ffe0ff */
[----:B------:R-:W-:Y:S01]  /*34d0*/  ISETP.NE.AND P6, PT, R141, RZ, PT ;  /* 0x000000ff8d00720c */ /* 0x000fe20003fc5270 */
[----:B------:R-:W-:Y:S01]  /*34e0*/  STL [R1+0x704], R9 ;  /* 0x0007040901007387 */ /* 0x000fe20000100800 */
[----:B------:R-:W-:Y:S01]  /*34f0*/  LOP3.LUT R143, R140, 0x68, RZ, 0xfc, !PT ;  /* 0x000000688c8f7812 */ /* 0x000fe200078efcff */
[----:B------:R-:W-:Y:S02]  /*3500*/  IMAD.WIDE R204, R28, R29, c[0x0][0x170] ;  /* 0x00005c001ccc7625 */ /* 0x000fe400078e021d */
[----:B------:R-:W-:Y:S04]  /*3510*/  STL [R1+0x600], R31 ;  /* 0x0006001f01007387 */ /* 0x000fe80000100800 */
[----:B------:R-:W-:Y:S01]  /*3520*/  STL [R1+0x5f8], R30 ;  /* 0x0005f81e01007387 */ /* 0x000fe20000100800 */
[----:B------:R-:W-:-:S03]  /*3530*/  ISETP.LT.AND P0, PT, R143, 0x1010, !P2 ;  /* 0x000010108f00780c */ /* 0x000fc60005701270 */
[----:B------:R1:W-:Y:S01]  /*3540*/  STL [R1+0x5f4], R28 ;  /* 0x0005f41c01007387 */ /* 0x0003e20000100800 */
[----:B------:R-:W-:Y:S01]  /*3550*/  CS2R R116, SRZ ;  /* 0x0000000000747805 */ /* 0x000fe2000001ff00 */
[----:B------:R-:W-:Y:S01]  /*3560*/  CS2R R118, SRZ ;  /* 0x0000000000767805 */ /* 0x000fe2000001ff00 */
[C---:B------:R-:W-:Y:S02]  /*3570*/  LOP3.LUT R149, R140.reuse, 0x50, RZ, 0xfc, !PT ;  /* 0x000000508c957812 */ /* 0x040fe400078efcff */
[----:B------:R-:W-:Y:S02]  /*3580*/  LOP3.LUT R148, R140, 0x58, RZ, 0xfc, !PT ;  /* 0x000000588c947812 */ /* 0x000fe400078efcff */
[----:B-1----:R-:W-:Y:S01]  /*3590*/  LOP3.LUT R28, R252, 0x20, RZ, 0xc0, !PT ;  /* 0x00000020fc1c7812 */ /* 0x002fe200078ec0ff */
[----:B------:R1:W3:Y:S03]  /*35a0*/  @P6 LDG.E.EL.128 R116, [R10.64] ;  /* 0x000000060a746981 */ /* 0x0002e6000c2e1d00 */
[----:B------:R-:W-:Y:S01]  /*35b0*/  SHF.R.U32.HI R9, RZ, 0x2, R28 ;  /* 0x00000002ff097819 */ /* 0x000fe2000001161c */
[----:B------:R-:W-:-:S02]  /*35c0*/  IMAD R206, R28, 0x8, R206 ;  /* 0x000000081cce7824 */ /* 0x000fc400078e02ce */
[----:B------:R-:W1:Y:S01]  /*35d0*/  S2R R28, SR_TID.X ;  /* 0x00000000001c7919 */ /* 0x000e620000002100 */
[----:B------:R-:W-:Y:S01]  /*35e0*/  ISETP.LT.AND P5, PT, R149, 0x1010, !P2 ;  /* 0x000010109500780c */ /* 0x000fe200057a1270 */
[----:B------:R-:W-:Y:S01]  /*35f0*/  CS2R R150, SRZ ;  /* 0x0000000000967805 */ /* 0x000fe2000001ff00 */
[----:B------:R-:W-:Y:S01]  /*3600*/  ISETP.LT.AND P4, PT, R148, 0x1010, !P2 ;  /* 0x000010109400780c */ /* 0x000fe20005781270 */
[----:B-1----:R-:W-:Y:S01]  /*3610*/  IMAD.WIDE R10, R31, R29, c[0x0][0x170] ;  /* 0x00005c001f0a7625 */ /* 0x002fe200078e021d */
[----:B------:R-:W-:Y:S01]  /*3620*/  CS2R R148, SRZ ;  /* 0x0000000000947805 */ /* 0x000fe2000001ff00 */
[----:B------:R-:W-:Y:S02]  /*3630*/  LOP3.LUT R197, R8, 0x600, RZ, 0xc0, !PT ;  /* 0x0000060008c57812 */ /* 0x000fe400078ec0ff */
[C---:B------:R-:W-:Y:S02]  /*3640*/  LOP3.LUT R142, R140.reuse, 0x70, RZ, 0xfc, !PT ;  /* 0x000000708c8e7812 */ /* 0x040fe400078efcff */
[----:B------:R-:W-:Y:S01]  /*3650*/  LOP3.LUT R140, R140, 0x78, RZ, 0xfc, !PT ;  /* 0x000000788c8c7812 */ /* 0x000fe200078efcff */
[----:B------:R1:W3:Y:S01]  /*3660*/  @P0 LDG.E.EL.128 R148, [R10.64] ;  /* 0x000000060a940981 */ /* 0x0002e2000c2e1d00 */
[----:B------:R-:W-:-:S02]  /*3670*/  ISETP.LT.AND P1, PT, R142, 0x1010, !P2 ;  /* 0x000010108e00780c */ /* 0x000fc40005721270 */
[----:B------:R-:W-:Y:S01]  /*3680*/  ISETP.LT.AND P2, PT, R140, 0x1010, !P2 ;  /* 0x000010108c00780c */ /* 0x000fe20005741270 */
[----:B------:R-:W-:Y:S01]  /*3690*/  CS2R R142, SRZ ;  /* 0x00000000008e7805 */ /* 0x000fe2000001ff00 */
[----:B------:R-:W-:Y:S01]  /*36a0*/  CS2R R140, SRZ ;  /* 0x00000000008c7805 */ /* 0x000fe2000001ff00 */
[----:B------:R-:W-:Y:S01]  /*36b0*/  LOP3.LUT R251, R9, 0x6, R251, 0xf8, !PT ;  /* 0x0000000609fb7812 */ /* 0x000fe200078ef8fb */
[----:B------:R-:W-:Y:S01]  /*36c0*/  IMAD.WIDE R2, R32, R29, c[0x0][0x170] ;  /* 0x00005c0020027625 */ /* 0x000fe200078e021d */
[----:B------:R-:W1:Y:S03]  /*36d0*/  S2R R9, SR_TID.X ;  /* 0x0000000000097919 */ /* 0x000e660000002100 */
[----:B-1----:R-:W-:Y:S01]  /*36e0*/  IMAD.IADD R10, R206, 0x1, R197 ;  /* 0x00000001ce0a7824 */ /* 0x002fe200078e02c5 */
[----:B------:R1:W3:Y:S04]  /*36f0*/  @P3 LDG.E.EL.128 R140, [R2.64] ;  /* 0x00000006028c3981 */ /* 0x0002e8000c2e1d00 */
[----:B------:R-:W-:-:S02]  /*3700*/  SHF.R.U32.HI R8, RZ, 0x4, R10 ;  /* 0x00000004ff087819 */ /* 0x000fc4000001160a */
[C---:B------:R-:W-:Y:S02]  /*3710*/  LOP3.LUT R80, R10.reuse, 0x800, RZ, 0x3c, !PT ;  /* 0x000008000a507812 */ /* 0x040fe400078e3cff */
[C---:B------:R-:W-:Y:S02]  /*3720*/  LOP3.LUT R34, R10.reuse, 0x1000, RZ, 0x3c, !PT ;  /* 0x000010000a227812 */ /* 0x040fe400078e3cff */
[----:B------:R-:W-:Y:S01]  /*3730*/  LOP3.LUT R32, R10, 0x1800, RZ, 0x3c, !PT ;  /* 0x000018000a207812 */ /* 0x000fe200078e3cff */
[----:B------:R-:W-:Y:S01]  /*3740*/  IMAD.SHL.U32 R252, R252, 0x40, RZ ;  /* 0x00000040fcfc7824 */ /* 0x000fe200078e00ff */
[----:B------:R-:W-:Y:S02]  /*3750*/  LOP3.LUT R82, R8, 0xffffff0, RZ, 0xc0, !PT ;  /* 0x0ffffff008527812 */ /* 0x000fe400078ec0ff */
[----:B-1----:R-:W-:Y:S02]  /*3760*/  SHF.R.U32.HI R3, RZ, 0x4, R80 ;  /* 0x00000004ff037819 */ /* 0x002fe40000011650 */
[----:B------:R-:W-:Y:S01]  /*3770*/  SHF.R.U32.HI R8, RZ, 0x4, R34 ;  /* 0x00000004ff087819 */ /* 0x000fe20000011622 */
[----:B------:R-:W-:Y:S01]  /*3780*/  CS2R R120, SRZ ;  /* 0x0000000000787805 */ /* 0x000fe2000001ff00 */
[----:B------:R-:W-:Y:S01]  /*3790*/  SHF.R.U32.HI R11, RZ, 0x4, R32 ;  /* 0x00000004ff0b7819 */ /* 0x000fe20000011620 */
[----:B------:R-:W-:Y:S01]  /*37a0*/  CS2R R122, SRZ ;  /* 0x00000000007a7805 */ /* 0x000fe2000001ff00 */
[----:B------:R-:W-:Y:S01]  /*37b0*/  CS2R R124, SRZ ;  /* 0x00000000007c7805 */ /* 0x000fe2000001ff00 */
[----:B------:R-:W-:Y:S01]  /*37c0*/  CS2R R126, SRZ ;  /* 0x00000000007e7805 */ /* 0x000fe2000001ff00 */
[----:B------:R-:W-:-:S02]  /*37d0*/  LOP3.LUT R81, R3, 0xffffff0, RZ, 0xc0, !PT ;  /* 0x0ffffff003517812 */ /* 0x000fc400078ec0ff */
[----:B------:R-:W-:Y:S02]  /*37e0*/  LOP3.LUT R252, R252, 0x700, RZ, 0xc0, !PT ;  /* 0x00000700fcfc7812 */ /* 0x000fe400078ec0ff */
[----:B------:R-:W-:Y:S01]  /*37f0*/  LOP3.LUT R28, R28, 0x80, RZ, 0xc0, !PT ;  /* 0x000000801c1c7812 */ /* 0x000fe200078ec0ff */
[----:B------:R-:W-:Y:S01]  /*3800*/  IMAD R90, R10, 0x2, R82 ;  /* 0x000000020a5a7824 */ /* 0x000fe200078e0252 */
[----:B------:R-:W-:Y:S01]  /*3810*/  LOP3.LUT R35, R8, 0xffffff0, RZ, 0xc0, !PT ;  /* 0x0ffffff008237812 */ /* 0x000fe200078ec0ff */
[----:B------:R1:W3:Y:S01]  /*3820*/  @P5 LDG.E.EL.128 R120, [R174.64] ;  /* 0x00000006ae785981 */ /* 0x0002e2000c2e1d00 */
[----:B------:R-:W-:Y:S01]  /*3830*/  LOP3.LUT R33, R11, 0xffffff0, RZ, 0xc0, !PT ;  /* 0x0ffffff00b217812 */ /* 0x000fe200078ec0ff */
[----:B------:R-:W-:Y:S01]  /*3840*/  IMAD R89, R80, 0x2, R81 ;  /* 0x0000000250597824 */ /* 0x000fe200078e0251 */
[----:B------:R-:W-:Y:S01]  /*3850*/  CS2R R172, SRZ ;  /* 0x0000000000ac7805 */ /* 0x000fe2000001ff00 */
[----:B------:R1:W3:Y:S01]  /*3860*/  @P4 LDG.E.EL.128 R124, [R176.64] ;  /* 0x00000006b07c4981 */ /* 0x0002e2000c2e1d00 */
[----:B------:R-:W-:Y:S01]  /*3870*/  CS2R R178, SRZ ;  /* 0x0000000000b27805 */ /* 0x000fe2000001ff00 */
[----:B------:R-:W-:-:S02]  /*3880*/  IMAD R2, R28, 0x20, R252 ;  /* 0x000000201c027824 */ /* 0x000fc400078e02fc */
[----:B------:R-:W-:Y:S01]  /*3890*/  IMAD R88, R34, 0x2, R35 ;  /* 0x0000000222587824 */ /* 0x000fe200078e0223 */
[----:B-1----:R-:W-:Y:S01]  /*38a0*/  CS2R R174, SRZ ;  /* 0x0000000000ae7805 */ /* 0x002fe2000001ff00 */
[----:B------:R-:W-:Y:S01]  /*38b0*/  IMAD.WIDE R198, R30, R29, c[0x0][0x170] ;  /* 0x00005c001ec67625 */ /* 0x000fe200078e021d */
[----:B------:R-:W-:-:S03]  /*38c0*/  CS2R R176, SRZ ;  /* 0x0000000000b07805 */ /* 0x000fc6000001ff00 */
[----:B------:R-:W-:Y:S01]  /*38d0*/  IMAD R252, R32, 0x2, R33 ;  /* 0x0000000220fc7824 */ /* 0x000fe200078e0221 */
[----:B------:R-:W3:Y:S01]  /*38e0*/  @P1 LDG.E.EL.128 R172, [R198.64] ;  /* 0x00000006c6ac1981 */ /* 0x000ee2000c2e1d00 */
[----:B------:R-:W-:-:S03]  /*38f0*/  LOP3.LUT R9, R9, 0x40, RZ, 0xc0, !PT ;  /* 0x0000004009097812 */ /* 0x000fc600078ec0ff */
[----:B------:R-:W3:Y:S01]  /*3900*/  @P2 LDG.E.EL.128 R176, [R204.64] ;  /* 0x00000006ccb02981 */ /* 0x000ee2000c2e1d00 */
[----:B------:R-:W-:-:S04]  /*3910*/  SHF.R.U32.HI R9, RZ, 0x2, R9 ;  /* 0x00000002ff097819 */ /* 0x000fc80000011609 */
[----:B------:R-:W-:-:S05]  /*3920*/  LOP3.LUT R91, R2, R251, R9, 0xfe, !PT ;  /* 0x000000fb025b7212 */ /* 0x000fca00078efe09 */
[----:B------:R-:W-:-:S05]  /*3930*/  IMAD.SHL.U32 R83, R91, 0x2, RZ ;  /* 0x000000025b537824 */ /* 0x000fca00078e00ff */
[----:B------:R-:W-:Y:S01]  /*3940*/  LEA.HI R2, R2, R83, RZ, 0x1c ;  /* 0x0000005302027211 */ /* 0x000fe200078fe0ff */
[----:B--2---:R-:W-:Y:S04]  /*3950*/  STS.128 [R90], R200 ;  /* 0x000000c85a007388 */ /* 0x004fe80000000c00 */
[----:B----4-:R-:W-:Y:S04]  /*3960*/  STS.128 [R89], R188 ;  /* 0x000000bc59007388 */ /* 0x010fe80000000c00 */
[----:B------:R-:W-:Y:S04]  /*3970*/  STS.128 [R88], R192 ;  /* 0x000000c058007388 */ /* 0x000fe80000000c00 */
[----:B------:R-:W-:Y:S04]  /*3980*/  STS.128 [R252], R12 ;  /* 0x0000000cfc007388 */ /* 0x000fe80000000c00 */
[----:B------:R-:W-:Y:S01]  /*3990*/  BAR.SYNC.DEFER_BLOCKING 0x0 ;  /* 0x0000000000007b1d */ /* 0x000fe20000010000 */
[----:B------:R-:W-:-:S05]  /*39a0*/  LOP3.LUT R197, R91, 0x800, RZ, 0xfc, !PT ;  /* 0x000008005bc57812 */ /* 0x000fca00078efcff */
[----:B------:R-:W1:Y:S01]  /*39b0*/  LDS R8, [R2] ;  /* 0x0000000002087984 */ /* 0x000e620000000800 */
[----:B------:R-:W-:-:S03]  /*39c0*/  SHF.R.U32.HI R197, RZ, 0x4, R197 ;  /* 0x00000004ffc57819 */ /* 0x000fc600000116c5 */
[----:B------:R-:W-:Y:S01]  /*39d0*/  STL [R1+0x14], R90 ;  /* 0x0000145a01007387 */ /* 0x000fe20000100800 */
[----:B------:R-:W-:-:S03]  /*39e0*/  LOP3.LUT R92, R197, 0x1f0, RZ, 0xc0, !PT ;  /* 0x000001f0c55c7812 */ /* 0x000fc600078ec0ff */
[----:B------:R-:W-:Y:S02]  /*39f0*/  LDS R9, [R2+0x40] ;  /* 0x0000400002097984 */ /* 0x000fe40000000800 */
[----:B------:R-:W-:Y:S02]  /*3a00*/  IMAD.IADD R3, R83, 0x1, R92 ;  /* 0x0000000153037824 */ /* 0x000fe400078e025c */
[----:B------:R-:W-:Y:S04]  /*3a10*/  STL [R1+0x10], R89 ;  /* 0x0000105901007387 */ /* 0x000fe80000100800 */
[----:B------:R-:W-:Y:S04]  /*3a20*/  STL [R1+0xc], R88 ;  /* 0x00000c5801007387 */ /* 0x000fe80000100800 */
[----:B------:R-:W-:Y:S04]  /*3a30*/  STL [R1+0x708], R83 ;  /* 0x0007085301007387 */ /* 0x000fe80000100800 */
[----:B------:R-:W2:Y:S04]  /*3a40*/  LDS R11, [R3+0x1000] ;  /* 0x00100000030b7984 */ /* 0x000ea80000000800 */
[----:B-1----:R-:W-:Y:S04]  /*3a50*/  STL [R1+0x408], R8 ;  /* 0x0004080801007387 */ /* 0x002fe80000100800 */
[----:B------:R-:W1:Y:S04]  /*3a60*/  LDS R8, [R3+0x1040] ;  /* 0x0010400003087984 */ /* 0x000e680000000800 */
[----:B--2---:R-:W-:Y:S04]  /*3a70*/  STL [R1+0x410], R11 ;  /* 0x0004100b01007387 */ /* 0x004fe80000100800 */
[----:B------:R-:W2:Y:S04]  /*3a80*/  LDS R11, [R2+0x80] ;  /* 0x00008000020b7984 */ /* 0x000ea80000000800 */
[----:B------:R-:W-:Y:S04]  /*3a90*/  STL [R1+0x460], R9 ;  /* 0x0004600901007387 */ /* 0x000fe80000100800 */
[----:B------:R-:W4:Y:S04]  /*3aa0*/  LDS R9, [R3+0x1080] ;  /* 0x0010800003097984 */ /* 0x000f280000000800 */
[----:B-1----:R-:W-:Y:S04]  /*3ab0*/  STL [R1+0x464], R8 ;  /* 0x0004640801007387 */ /* 0x002fe80000100800 */
[----:B------:R-:W1:Y:S04]  /*3ac0*/  LDS R8, [R2+0xc0] ;  /* 0x0000c00002087984 */ /* 0x000e680000000800 */
[----:B--2---:R-:W-:Y:S04]  /*3ad0*/  STL [R1+0x498], R11 ;  /* 0x0004980b01007387 */ /* 0x004fe80000100800 */
[----:B------:R-:W2:Y:S04]  /*3ae0*/  LDS R11, [R3+0x10c0] ;  /* 0x0010c000030b7984 */ /* 0x000ea80000000800 */
[----:B----4-:R-:W-:Y:S04]  /*3af0*/  STL [R1+0x4bc], R9 ;  /* 0x0004bc0901007387 */ /* 0x010fe80000100800 */
        /* <DEDUP_REMOVED lines=15> */
[----:B------:R-:W-:Y:S06]  /*3bf0*/  BAR.SYNC.DEFER_BLOCKING 0x0 ;  /* 0x0000000000007b1d */ /* 0x000fec0000010000 */
[----:B---3--:R-:W-:Y:S04]  /*3c00*/  STS.128 [R90], R4 ;  /* 0x000000045a007388 */ /* 0x008fe80000000c00 */
[----:B------:R-:W-:Y:S04]  /*3c10*/  STS.128 [R89], R16 ;  /* 0x0000001059007388 */ /* 0x000fe80000000c00 */
[----:B------:R-:W-:Y:S04]  /*3c20*/  STS.128 [R88], R20 ;  /* 0x0000001458007388 */ /* 0x000fe80000000c00 */
[----:B------:R-:W-:Y:S04]  /*3c30*/  STS.128 [R252], R24 ;  /* 0x00000018fc007388 */ /* 0x000fe80000000c00 */
[----:B------:R-:W-:Y:S06]  /*3c40*/  BAR.SYNC.DEFER_BLOCKING 0x0 ;  /* 0x0000000000007b1d */ /* 0x000fec0000010000 */
[----:B------:R-:W3:Y:S04]  /*3c50*/  LDS R4, [R2] ;  /* 0x0000000002047984 */ /* 0x000ee80000000800 */
[----:B--2---:R-:W-:Y:S04]  /*3c60*/  STL [R1+0x5dc], R11 ;  /* 0x0005dc0b01007387 */ /* 0x004fe80000100800 */
[----:B----4-:R-:W-:Y:S04]  /*3c70*/  STL [R1+0x5e4], R9 ;  /* 0x0005e40901007387 */ /* 0x010fe80000100800 */
[----:B-1----:R-:W-:Y:S04]  /*3c80*/  STL [R1+0x5e0], R8 ;  /* 0x0005e00801007387 */ /* 0x002fe80000100800 */
[----:B------:R-:W1:Y:S04]  /*3c90*/  LDS R6, [R3+0x1000] ;  /* 0x0010000003067984 */ /* 0x000e680000000800 */
[----:B------:R-:W2:Y:S04]  /*3ca0*/  LDS R5, [R2+0x40] ;  /* 0x0000400002057984 */ /* 0x000ea80000000800 */
[----:B---3--:R-:W-:Y:S04]  /*3cb0*/  STL [R1+0x40c], R4 ;  /* 0x00040c0401007387 */ /* 0x008fe80000100800 */
[----:B------:R-:W3:Y:S04]  /*3cc0*/  LDS R4, [R3+0x1040] ;  /* 0x0010400003047984 */ /* 0x000ee80000000800 */
[----:B-1----:R-:W-:Y:S04]  /*3cd0*/  STL [R1+0x41c], R6 ;  /* 0x00041c0601007387 */ /* 0x002fe80000100800 */
[----:B------:R-:W1:Y:S04]  /*3ce0*/  LDS R6, [R2+0x80] ;  /* 0x0000800002067984 */ /* 0x000e680000000800 */
[----:B--2---:R-:W-:Y:S04]  /*3cf0*/  STL [R1+0x468], R5 ;  /* 0x0004680501007387 */ /* 0x004fe80000100800 */
        /* <DEDUP_REMOVED lines=21> */
[----:B------:R-:W-:Y:S06]  /*3e50*/  BAR.SYNC.DEFER_BLOCKING 0x0 ;  /* 0x0000000000007b1d */ /* 0x000fec0000010000 */
[----:B------:R-:W-:Y:S04]  /*3e60*/  STS.128 [R90], R84 ;  /* 0x000000545a007388 */ /* 0x000fe80000000c00 */
[----:B------:R-:W-:Y:S04]  /*3e70*/  STS.128 [R89], R116 ;  /* 0x0000007459007388 */ /* 0x000fe80000000c00 */
[----:B------:R-:W-:Y:S04]  /*3e80*/  STS.128 [R88], R120 ;  /* 0x0000007858007388 */ /* 0x000fe80000000c00 */
[----:B------:R-:W-:Y:S04]  /*3e90*/  STS.128 [R252], R124 ;  /* 0x0000007cfc007388 */ /* 0x000fe80000000c00 */
[----:B-1----:R-:W-:Y:S04]  /*3ea0*/  STL [R1+0x5c4], R6 ;  /* 0x0005c40601007387 */ /* 0x002fe80000100800 */
[----:B------:R-:W-:Y:S06]  /*3eb0*/  BAR.SYNC.DEFER_BLOCKING 0x0 ;  /* 0x0000000000007b1d */ /* 0x000fec0000010000 */
[----:B--2---:R-:W-:Y:S04]  /*3ec0*/  STL [R1+0x5d4], R5 ;  /* 0x0005d40501007387 */ /* 0x004fe80000100800 */
[----:B---3--:R-:W-:Y:S04]  /*3ed0*/  STL [R1+0x5d0], R4 ;  /* 0x0005d00401007387 */ /* 0x008fe80000100800 */
[----:B------:R-:W1:Y:S04]  /*3ee0*/  LDS R4, [R2] ;  /* 0x0000000002047984 */ /* 0x000e680000000800 */
[----:B------:R-:W2:Y:S04]  /*3ef0*/  LDS R6, [R3+0x1000] ;  /* 0x0010000003067984 */ /* 0x000ea80000000800 */
        /* <DEDUP_REMOVED lines=24> */
[----:B------:R-:W3:Y:S01]  /*4080*/  LDS R5, [R2+0x1c0] ;  /* 0x0001c00002057984 */ /* 0x000ee20000000800 */
[----:B------:R-:W-:-:S03]  /*4090*/  LOP3.LUT R0, R0, 0xfffffffb, RZ, 0xc0, !PT ;  /* 0xfffffffb00007812 */ /* 0x000fc600078ec0ff */
[----:B-1----:R-:W-:Y:S04]  /*40a0*/  STL [R1+0x588], R4 ;  /* 0x0005880401007387 */ /* 0x002fe80000100800 */
[----:B------:R-:W1:Y:S04]  /*40b0*/  LDS R4, [R3+0x11c0] ;  /* 0x0011c00003047984 */ /* 0x000e680000000800 */
[----:B------:R-:W-:Y:S01]  /*40c0*/  BAR.SYNC.DEFER_BLOCKING 0x0 ;  /* 0x0000000000007b1d */ /* 0x000fe20000010000 */
[----:B------:R-:W-:-:S04]  /*40d0*/  @P5 LOP3.LUT R0, R0, 0x4, RZ, 0xfc, !PT ;  /* 0x0000000400005812 */ /* 0x000fc800078efcff */
[----:B------:R-:W-:-:S04]  /*40e0*/  LOP3.LUT R0, R0, 0xfffffffd, RZ, 0xc0, !PT ;  /* 0xfffffffd00007812 */ /* 0x000fc800078ec0ff */
[----:B------:R-:W-:Y:S02]  /*40f0*/  @P4 LOP3.LUT R0, R0, 0x2, RZ, 0xfc, !PT ;  /* 0x0000000200004812 */ /* 0x000fe400078efcff */
[----:B------:R-:W-:Y:S02]  /*4100*/  LOP3.LUT R196, R248, R196, RZ, 0xfc, !PT ;  /* 0x000000c4f8c47212 */ /* 0x000fe400078efcff */
[----:B------:R-:W-:Y:S01]  /*4110*/  LOP3.LUT R0, R0, 0xfffffffe, RZ, 0xc0, !PT ;  /* 0xfffffffe00007812 */ /* 0x000fe200078ec0ff */
[----:B------:R-:W-:Y:S04]  /*4120*/  STS.128 [R90], R140 ;  /* 0x0000008c5a007388 */ /* 0x000fe80000000c00 */
[----:B------:R-:W-:Y:S04]  /*4130*/  STS.128 [R89], R148 ;  /* 0x0000009459007388 */ /* 0x000fe80000000c00 */
[----:B------:R-:W-:Y:S04]  /*4140*/  STS.128 [R88], R172 ;  /* 0x000000ac58007388 */ /* 0x000fe80000000c00 */
[----:B------:R-:W-:Y:S01]  /*4150*/  STS.128 [R252], R176 ;  /* 0x000000b0fc007388 */ /* 0x000fe20000000c00 */
[----:B------:R-:W-:-:S02]  /*4160*/  @P3 LOP3.LUT R0, R0, 0x1, RZ, 0xfc, !PT ;  /* 0x0000000100003812 */ /* 0x000fc400078efcff */
[----:B------:R-:W-:Y:S01]  /*4170*/  ISETP.GE.AND P3, PT, R196, 0x1010, PT ;  /* 0x00001010c400780c */ /* 0x000fe20003f66270 */
[----:B--2---:R-:W-:Y:S03]  /*4180*/  STL [R1+0x55c], R6 ;  /* 0x00055c0601007387 */ /* 0x004fe60000100800 */
[----:B------:R-:W-:Y:S01]  /*4190*/  ISETP.LT.AND P4, PT, R247, 0xc00, !P3 ;  /* 0x00000c00f700780c */ /* 0x000fe20005f81270 */
[----:B------:R-:W2:Y:S04]  /*41a0*/  LDL.LU R9, [R1] ;  /* 0x0000000001097983 */ /* 0x000ea80000300800 */
[----:B---3--:R-:W-:Y:S04]  /*41b0*/  STL [R1+0x590], R5 ;  /* 0x0005900501007387 */ /* 0x008fe80000100800 */
[----:B-1----:R-:W-:Y:S04]  /*41c0*/  STL [R1+0x58c], R4 ;  /* 0x00058c0401007387 */ /* 0x002fe80000100800 */
[----:B------:R1:W-:Y:S01]  /*41d0*/  STL [R1+0x72c], R90 ;  /* 0x00072c5a01007387 */ /* 0x0003e20000100800 */
[----:B------:R-:W-:Y:S01]  /*41e0*/  CS2R R12, SRZ ;  /* 0x00000000000c7805 */ /* 0x000fe2000001ff00 */
[----:B------:R-:W-:Y:S01]  /*41f0*/  CS2R R14, SRZ ;  /* 0x00000000000e7805 */ /* 0x000fe2000001ff00 */
[----:B-1----:R-:W-:-:S04]  /*4200*/  IMAD.MOV.U32 R90, RZ, RZ, 0x2 ;  /* 0x00000002ff5a7424 */ /* 0x002fc800078e00ff */
[CC--:B------:R-:W-:Y:S01]  /*4210*/  IMAD.WIDE R24, R196.reuse, R90.reuse, c[0x0][0x188] ;  /* 0x00006200c4187625 */ /* 0x0c0fe200078e025a */
[----:B------:R-:W-:Y:S01]  /*4220*/  BAR.SYNC.DEFER_BLOCKING 0x0 ;  /* 0x0000000000007b1d */ /* 0x000fe20000010000 */
[----:B------:R-:W-:Y:S01]  /*4230*/  CS2R R16, SRZ ;  /* 0x0000000000107805 */ /* 0x000fe2000001ff00 */
[----:B------:R-:W-:Y:S01]  /*4240*/  CS2R R18, SRZ ;  /* 0x0000000000127805 */ /* 0x000fe2000001ff00 */
[----:B------:R-:W-:-:S03]  /*4250*/  IMAD.WIDE R26, R196, R90, c[0x0][0x190] ;  /* 0x00006400c41a7625 */ /* 0x000fc600078e025a */
[----:B------:R-:W3:Y:S04]  /*4260*/  @P4 LDG.E.EL.128 R12, [R24.64] ;  /* 0x00000006180c4981 */ /* 0x000ee8000c2e1d00 */
[----:B------:R-:W4:Y:S01]  /*4270*/  @P4 LDG.E.EL.128 R16, [R26.64] ;  /* 0x000000061a104981 */ /* 0x000f22000c2e1d00 */
[----:B------:R-:W-:Y:S01]  /*4280*/  CS2R R84, SRZ ;  /* 0x0000000000547805 */ /* 0x000fe2000001ff00 */
[----:B------:R-:W-:-:S06]  /*4290*/  CS2R R86, SRZ ;  /* 0x0000000000567805 */ /* 0x000fcc000001ff00 */
[----:B------:R-:W2:Y:S01]  /*42a0*/  @P4 LDG.E.EL.128 R84, [R26.64+0x10] ;  /* 0x000010061a544981 */ /* 0x000ea2000c2e1d00 */
[----:B---3--:R-:W-:-:S05]  /*42b0*/  IMAD.U32 R4, R15, 0x10000, RZ ;  /* 0x000100000f047824 */ /* 0x008fca00078e00ff */
[----:B------:R-:W-:-:S04]  /*42c0*/  FSETP.GE.AND P5, PT, R4, RZ, PT ;  /* 0x000000ff0400720b */ /* 0x000fc80003fa6000 */
[----:B------:R-:W-:Y:S01]  /*42d0*/  SEL R4, R15, RZ, !P5 ;  /* 0x000000ff0f047207 */ /* 0x000fe20006800000 */
[----:B----4-:R-:W-:-:S04]  /*42e0*/  IMAD.U32 R5, R19, 0x10000, RZ ;  /* 0x0001000013057824 */ /* 0x010fc800078e00ff */
[----:B------:R-:W-:Y:S01]  /*42f0*/  IMAD.U32 R4, R4, 0x10000, RZ ;  /* 0x0001000004047824 */ /* 0x000fe200078e00ff */
[----:B------:R-:W-:-:S03]  /*4300*/  FSETP.GTU.AND P5, PT, R5, RZ, PT ;  /* 0x000000ff0500720b */ /* 0x000fc60003fac000 */
[----:B------:R-:W-:Y:S01]  /*4310*/  FADD R6, RZ, -R4 ;  /* 0x80000004ff067221 */ /* 0x000fe20000000000 */
[----:B------:R-:W-:-:S04]  /*4320*/  SEL R5, R19, RZ, P5 ;  /* 0x000000ff13057207 */ /* 0x000fc80002800000 */
[----:B------:R-:W-:Y:S01]  /*4330*/  FSETP.NAN.AND P5, PT, R6, R6, PT ;  /* 0x000000060600720b */ /* 0x000fe20003fa8000 */
[----:B------:R-:W-:Y:S02]  /*4340*/  IMAD.U32 R5, R5, 0x10000, RZ ;  /* 0x0001000005057824 */ /* 0x000fe400078e00ff */
[----:B------:R-:W-:-:S03]  /*4350*/  IMAD.U32 R4, R14, 0x10000, RZ ;  /* 0x000100000e047824 */ /* 0x000fc600078e00ff */
[----:B------:R-:W-:-:S07]  /*4360*/  FSETP.GT.AND P6, PT, R6, R5, PT ;  /* 0x000000050600720b */ /* 0x000fce0003fc4000 */
[----:B------:R-:W-:Y:S02]  /*4370*/  @!P5 FSEL R6, R6, R5, P6 ;  /* 0x000000050606d208 */ /* 0x000fe40003000000 */
[----:B------:R-:W-:Y:S01]  /*4380*/  FSETP.GE.AND P5, PT, R4, RZ, PT ;  /* 0x000000ff0400720b */ /* 0x000fe20003fa6000 */
[----:B------:R-:W-:-:S03]  /*4390*/  IMAD.U32 R5, R18, 0x10000, RZ ;  /* 0x0001000012057824 */ /* 0x000fc600078e00ff */
[----:B------:R-:W-:Y:S02]  /*43a0*/  SEL R4, R14, RZ, !P5 ;  /* 0x000000ff0e047207 */ /* 0x000fe40006800000 */
[----:B------:R-:W-:-:S03]  /*43b0*/  FSETP.GTU.AND P5, PT, R5, RZ, PT ;  /* 0x000000ff0500720b */ /* 0x000fc60003fac000 */
[----:B------:R-:W-:-:S04]  /*43c0*/  IMAD.U32 R4, R4, 0x10000, RZ ;  /* 0x0001000004047824 */ /* 0x000fc800078e00ff */
[----:B------:R-:W-:Y:S01]  /*43d0*/  FADD R5, RZ, -R4 ;  /* 0x80000004ff057221 */ /* 0x000fe20000000000 */
[----:B------:R-:W-:-:S04]  /*43e0*/  SEL R7, R18, RZ, P5 ;  /* 0x000000ff12077207 */ /* 0x000fc80002800000 */
[----:B------:R-:W-:Y:S01]  /*43f0*/  FSETP.NAN.AND P5, PT, R5, R5, PT ;  /* 0x000000050500720b */ /* 0x000fe20003fa8000 */
[----:B------:R-:W-:-:S05]  /*4400*/  IMAD.U32 R4, R7, 0x10000, RZ ;  /* 0x0001000007047824 */ /* 0x000fca00078e00ff */
[----:B------:R-:W-:-:S07]  /*4410*/  FSETP.GT.AND P6, PT, R5, R4, PT ;  /* 0x000000040500720b */ /* 0x000fce0003fc4000 */
[----:B------:R-:W-:Y:S01]  /*4420*/  @!P5 FSEL R5, R5, R4, P6 ;  /* 0x000000040505d208 */ /* 0x000fe20003000000 */
[----:B------:R-:W-:-:S05]  /*4430*/  IMAD.U32 R4, R13, 0x10000, RZ ;  /* 0x000100000d047824 */ /* 0x000fca00078e00ff */
[----:B------:R-:W-:-:S04]  /*4440*/  FSETP.GE.AND P5, PT, R4, RZ, PT ;  /* 0x000000ff0400720b */ /* 0x000fc80003fa6000 */
[----:B------:R-:W-:Y:S01]  /*4450*/  SEL R4, R13, RZ, !P5 ;  /* 0x000000ff0d047207 */ /* 0x000fe20006800000 */
[----:B------:R-:W-:-:S04]  /*4460*/  IMAD.U32 R7, R17, 0x10000, RZ ;  /* 0x0001000011077824 */ /* 0x000fc800078e00ff */
[----:B------:R-:W-:Y:S01]  /*4470*/  IMAD.U32 R4, R4, 0x10000, RZ ;  /* 0x0001000004047824 */ /* 0x000fe200078e00ff */
[----:B------:R-:W-:-:S03]  /*4480*/  FSETP.GTU.AND P5, PT, R7, RZ, PT ;  /* 0x000000ff0700720b */ /* 0x000fc60003fac000 */
        /* <DEDUP_REMOVED lines=15> */
[----:B------:R-:W-:Y:S01]  /*4580*/  IMAD.U32 R7, R8, 0x10000, RZ ;  /* 0x0001000008077824 */ /* 0x000fe200078e00ff */
[----:B------:R-:W-:-:S04]  /*4590*/  PRMT R15, R15, 0x7632, R15 ;  /* 0x000076320f0f7816 */ /* 0x000fc8000000000f */
[----:B------:R-:W-:-:S07]  /*45a0*/  FSETP.GT.AND P6, PT, R20, R7, PT ;  /* 0x000000071400720b */ /* 0x000fce0003fc4000 */
[----:B------:R-:W-:Y:S01]  /*45b0*/  @!P5 FSEL R20, R20, R7, P6 ;  /* 0x000000071414d208 */ /* 0x000fe20003000000 */
[----:B------:R-:W-:Y:S01]  /*45c0*/  IMAD.U32 R7, R15, 0x10000, RZ ;  /* 0x000100000f077824 */ /* 0x000fe200078e00ff */
[----:B------:R-:W-:-:S04]  /*45d0*/  PRMT R19, R19, 0x7632, R19 ;  /* 0x0000763213137816 */ /* 0x000fc80000000013 */
        /* <DEDUP_REMOVED lines=10> */
[----:B------:R-:W-:Y:S01]  /*4680*/  FSETP.GT.AND P6, PT, R15, R8, PT ;  /* 0x000000080f00720b */ /* 0x000fe20003fc4000 */
[----:B------:R-:W-:Y:S01]  /*4690*/  IMAD.U32 R7, R14, 0x10000, RZ ;  /* 0x000100000e077824 */ /* 0x000fe200078e00ff */
[----:B------:R-:W-:-:S05]  /*46a0*/  PRMT R18, R18, 0x7632, R18 ;  /* 0x0000763212127816 */ /* 0x000fca0000000012 */
[----:B------:R-:W-:Y:S02]  /*46b0*/  @!P5 FSEL R15, R15, R8, P6 ;  /* 0x000000080f0fd208 */ /* 0x000fe40003000000 */
        /* <DEDUP_REMOVED lines=23> */
[----:B------:R-:W-:Y:S02]  /*4830*/  PRMT R12, R12, 0x7632, R12 ;  /* 0x000076320c0c7816 */ /* 0x000fe4000000000c */
[----:B------:R-:W-:Y:S02]  /*4840*/  PRMT R16, R16, 0x7632, R16 ;  /* 0x0000763210107816 */ /* 0x000fe40000000010 */
[----:B------:R-:W-:Y:S01]  /*4850*/  FSETP.GT.AND P6, PT, R13, R8, PT ;  /* 0x000000080d00720b */ /* 0x000fe20003fc4000 */
[----:B------:R-:W-:-:S06]  /*4860*/  IMAD.U32 R7, R12, 0x10000, RZ ;  /* 0x000100000c077824 */ /* 0x000fcc00078e00ff */
[----:B------:R-:W-:Y:S02]  /*4870*/  @!P5 FSEL R13, R13, R8, P6 ;  /* 0x000000080d0dd208 */ /* 0x000fe40003000000 */
[----:B------:R-:W-:Y:S01]  /*4880*/  FSETP.GE.AND P5, PT, R7, RZ, PT ;  /* 0x000000ff0700720b */ /* 0x000fe20003fa6000 */
[----:B------:R-:W-:-:S03]  /*4890*/  IMAD.U32 R7, R16, 0x10000, RZ ;  /* 0x0001000010077824 */ /* 0x000fc600078e00ff */
[----:B------:R-:W-:Y:S02]  /*48a0*/  SEL R12, R12, RZ, !P5 ;  /* 0x000000ff0c0c7207 */ /* 0x000fe40006800000 */
[----:B------:R-:W-:-:S04]  /*48b0*/  FSETP.GTU.AND P5, PT, R7, RZ, PT ;  /* 0x000000ff0700720b */ /* 0x000fc80003fac000 */
[----:B------:R-:W-:Y:S01]  /*48c0*/  SEL R16, R16, RZ, P5 ;  /* 0x000000ff10107207 */ /* 0x000fe20002800000 */
[----:B------:R-:W-:-:S04]  /*48d0*/  CS2R R18, SRZ ;  /* 0x0000000000127805 */ /* 0x000fc8000001ff00 */
[----:B------:R-:W-:Y:S02]  /*48e0*/  IMAD.U32 R7, R16, 0x10000, RZ ;  /* 0x0001000010077824 */ /* 0x000fe400078e00ff */
[----:B------:R-:W-:-:S06]  /*48f0*/  CS2R R16, SRZ ;  /* 0x0000000000107805 */ /* 0x000fcc000001ff00 */
[----:B------:R-:W3:Y:S01]  /*4900*/  @P4 LDG.E.EL.128 R16, [R24.64+0x10] ;  /* 0x0000100618104981 */ /* 0x000ee2000c2e1d00 */
[----:B------:R-:W-:-:S04]  /*4910*/  IMAD.U32 R12, R12, 0x10000, RZ ;  /* 0x000100000c0c7824 */ /* 0x000fc800078e00ff */
[----:B------:R-:W-:-:S05]  /*4920*/  FADD R12, RZ, -R12 ;  /* 0x8000000cff0c7221 */ /* 0x000fca0000000000 */
[C---:B------:R-:W-:Y:S02]  /*4930*/  FSETP.NAN.AND P5, PT, R12.reuse, R12, PT ;  /* 0x0000000c0c00720b */ /* 0x040fe40003fa8000 */
[----:B------:R-:W-:-:S11]  /*4940*/  FSETP.GT.AND P6, PT, R12, R7, PT ;  /* 0x000000070c00720b */ /* 0x000fd60003fc4000 */
[----:B------:R-:W-:Y:S01]  /*4950*/  @!P5 FSEL R12, R12, R7, P6 ;  /* 0x000000070c0cd208 */ /* 0x000fe20003000000 */
[----:B--2---:R-:W-:Y:S02]  /*4960*/  IMAD.U32 R8, R87, 0x10000, RZ ;  /* 0x0001000057087824 */ /* 0x004fe400078e00ff */
[----:B---3--:R-:W-:-:S05]  /*4970*/  IMAD.U32 R7, R19, 0x10000, RZ ;  /* 0x0001000013077824 */ /* 0x008fca00078e00ff */
[----:B------:R-:W-:-:S04]  /*4980*/  FSETP.GE.AND P4, PT, R7, RZ, PT ;  /* 0x000000ff0700720b */ /* 0x000fc80003f86000 */
[----:B------:R-:W-:-:S05]  /*4990*/  SEL R7, R19, RZ, !P4 ;  /* 0x000000ff13077207 */ /* 0x000fca0006000000 */
        /* <DEDUP_REMOVED lines=99> */
[----:B------:R-:W-:Y:S02]  /*4fd0*/  @!P4 FSEL R16, R16, R19, P5 ;  /* 0x000000131010c208 */ /* 0x000fe40002800000 */
[----:B------:R-:W-:Y:S01]  /*4fe0*/  ISETP.LT.AND P4, PT, R9, 0xc00, !P3 ;  /* 0x00000c000900780c */ /* 0x000fe20005f81270 */
[----:B------:R-:W-:Y:S01]  /*4ff0*/  CS2R R84, SRZ ;  /* 0x0000000000547805 */ /* 0x000fe2000001ff00 */
[----:B------:R-:W-:Y:S01]  /*5000*/  CS2R R86, SRZ ;  /* 0x0000000000567805 */ /* 0x000fe2000001ff00 */
[----:B------:R-:W-:Y:S01]  /*5010*/  CS2R R116, SRZ ;  /* 0x0000000000747805 */ /* 0x000fe2000001ff00 */
[----:B------:R-:W-:-:S09]  /*5020*/  CS2R R118, SRZ ;  /* 0x0000000000767805 */ /* 0x000fd2000001ff00 */
[----:B------:R-:W2:Y:S04]  /*5030*/  @P4 LDG.E.EL.128 R84, [R24.64] ;  /* 0x0000000618544981 */ /* 0x000ea8000c2e1d00 */
[----:B------:R-:W3:Y:S01]  /*5040*/  @P4 LDG.E.EL.128 R116, [R26.64] ;  /* 0x000000061a744981 */ /* 0x000ee2000c2e1d00 */
[----:B--2---:R-:W-:-:S05]  /*5050*/  IMAD.U32 R19, R87, 0x10000, RZ ;  /* 0x0001000057137824 */ /* 0x004fca00078e00ff */
[----:B------:R-:W-:-:S04]  /*5060*/  FSETP.GE.AND P5, PT, R19, RZ, PT ;  /* 0x000000ff1300720b */ /* 0x000fc80003fa6000 */
[----:B------:R-:W-:Y:S01]  /*5070*/  SEL R19, R87, RZ, !P5 ;  /* 0x000000ff57137207 */ /* 0x000fe20006800000 */
[----:B---3--:R-:W-:-:S04]  /*5080*/  IMAD.U32 R21, R119, 0x10000, RZ ;  /* 0x0001000077157824 */ /* 0x008fc800078e00ff */
        /* <DEDUP_REMOVED lines=44> */
[----:B------:R-:W-:-:S05]  /*5350*/  PRMT R19, R87, 0x7632, R19 ;  /* 0x0000763257137816 */ /* 0x000fca0000000013 */
        /* <DEDUP_REMOVED lines=50> */
[----:B------:R-:W-:Y:S01]  /*5680*/  SEL R116, R116, RZ, P5 ;  /* 0x000000ff74747207 */ /* 0x000fe20002800000 */
[----:B------:R-:W-:Y:S01]  /*5690*/  CS2R R84, SRZ ;  /* 0x0000000000547805 */ /* 0x000fe2000001ff00 */
[----:B------:R-:W-:Y:S02]  /*56a0*/  CS2R R86, SRZ ;  /* 0x0000000000567805 */ /* 0x000fe4000001ff00 */
[----:B------:R-:W-:Y:S01]  /*56b0*/  FSETP.NAN.AND P5, PT, R95, R95, PT ;  /* 0x0000005f5f00720b */ /* 0x000fe20003fa8000 */
[----:B------:R-:W-:-:S03]  /*56c0*/  IMAD.U32 R116, R116, 0x10000, RZ ;  /* 0x0001000074747824 */ /* 0x000fc600078e00ff */
[----:B------:R-:W2:Y:S02]  /*56d0*/  @P4 LDG.E.EL.128 R84, [R24.64+0x10] ;  /* 0x0000100618544981 */ /* 0x000ea4000c2e1d00 */
[----:B------:R-:W-:Y:S01]  /*56e0*/  FSETP.GT.AND P6, PT, R95, R116, PT ;  /* 0x000000745f00720b */ /* 0x000fe20003fc4000 */
[----:B------:R-:W-:-:S06]  /*56f0*/  CS2R R118, SRZ ;  /* 0x0000000000767805 */ /* 0x000fcc000001ff00 */
[----:B------:R-:W-:Y:S02]  /*5700*/  @!P5 FSEL R95, R95, R116, P6 ;  /* 0x000000745f5fd208 */ /* 0x000fe40003000000 */
[----:B------:R-:W-:-:S06]  /*5710*/  CS2R R116, SRZ ;  /* 0x0000000000747805 */ /* 0x000fcc000001ff00 */
[----:B------:R-:W3:Y:S04]  /*5720*/  @P4 LDG.E.EL.128 R116, [R26.64+0x10] ;  /* 0x000010061a744981 */ /* 0x000ee8000c2e1d00 */
[----:B------:R-:W-:Y:S04]  /*5730*/  STL [R1+0x730], R89 ;  /* 0x0007305901007387 */ /* 0x000fe80000100800 */
[----:B------:R-:W4:Y:S04]  /*5740*/  LDL.LU R22, [R1+0x4] ;  /* 0x0000040001167983 */ /* 0x000f280000300800 */
[----:B------:R-:W4:Y:S04]  /*5750*/  LDL.LU R140, [R1+0x8] ;  /* 0x00000800018c7983 */ /* 0x000f280000300800 */
[----:B------:R-:W4:Y:S01]  /*5760*/  LDL.LU R180, [R1+0x18] ;  /* 0x0000180001b47983 */ /* 0x000f220000300800 */
[----:B--2---:R-:W-:-:S05]  /*5770*/  IMAD.U32 R19, R87, 0x10000, RZ ;  /* 0x0001000057137824 */ /* 0x004fca00078e00ff */
[----:B------:R-:W-:-:S04]  /*5780*/  FSETP.GE.AND P4, PT, R19, RZ, PT ;  /* 0x000000ff1300720b */ /* 0x000fc80003f86000 */
[----:B------:R-:W-:-:S05]  /*5790*/  SEL R21, R87, RZ, !P4 ;  /* 0x000000ff57157207 */ /* 0x000fca0006000000 */
[----:B------:R-:W-:Y:S02]  /*57a0*/  IMAD.U32 R21, R21, 0x10000, RZ ;  /* 0x0001000015157824 */ /* 0x000fe400078e00ff */
[----:B---3--:R-:W-:Y:S02]  /*57b0*/  IMAD.U32 R19, R119, 0x10000, RZ ;  /* 0x0001000077137824 */ /* 0x008fe400078e00ff */
[----:B------:R-:W-:-:S03]  /*57c0*/  FADD R157, RZ, -R21 ;  /* 0x80000015ff9d7221 */ /* 0x000fc60000000000 */
[----:B------:R-:W-:-:S04]  /*57d0*/  FSETP.GTU.AND P4, PT, R19, RZ, PT ;  /* 0x000000ff1300720b */ /* 0x000fc80003f8c000 */
[----:B------:R-:W-:Y:S02]  /*57e0*/  SEL R19, R119, RZ, P4 ;  /* 0x000000ff77137207 */ /* 0x000fe40002000000 */
[----:B------:R-:W-:-:S03]  /*57f0*/  FSETP.NAN.AND P4, PT, R157, R157, PT ;  /* 0x0000009d9d00720b */ /* 0x000fc60003f88000 */
[----:B------:R-:W-:-:S05]  /*5800*/  IMAD.U32 R19, R19, 0x10000, RZ ;  /* 0x0001000013137824 */ /* 0x000fca00078e00ff */
[----:B------:R-:W-:-:S05]  /*5810*/  FSETP.GT.AND P5, PT, R157, R19, PT ;  /* 0x000000139d00720b */ /* 0x000fca0003fa4000 */
        /* <DEDUP_REMOVED lines=93> */
[----:B----4-:R-:W-:Y:S01]  /*5df0*/  ISETP.LT.AND P4, PT, R22, 0xc00, !P3 ;  /* 0x00000c001600780c */ /* 0x010fe20005f81270 */
        /* <DEDUP_REMOVED lines=108> */
[----:B------:R-:W-:Y:S01]  /*64c0*/  FSETP.GT.AND P6, PT, R124, R84, PT ;  /* 0x000000547c00720b */ /* 0x000fe20003fc4000 */
[----:B------:R-:W-:-:S06]  /*64d0*/  CS2R R86, SRZ ;  /* 0x0000000000567805 */ /* 0x000fcc000001ff00 */
[----:B------:R-:W-:Y:S02]  /*64e0*/  @!P5 FSEL R124, R124, R84, P6 ;  /* 0x000000547c7cd208 */ /* 0x000fe40003000000 */
[----:B------:R-:W-:-:S06]  /*64f0*/  CS2R R84, SRZ ;  /* 0x0000000000547805 */ /* 0x000fcc000001ff00 */
[----:B------:R-:W2:Y:S01]  /*6500*/  @P4 LDG.E.EL.128 R84, [R24.64+0x10] ;  /* 0x0000100618544981 */ /* 0x000ea2000c2e1d00 */
[----:B------:R-:W-:Y:S01]  /*6510*/  CS2R R116, SRZ ;  /* 0x0000000000747805 */ /* 0x000fe2000001ff00 */
[----:B------:R-:W-:-:S06]  /*6520*/  CS2R R118, SRZ ;  /* 0x0000000000767805 */ /* 0x000fcc000001ff00 */
[----:B------:R-:W3:Y:S01]  /*6530*/  @P4 LDG.E.EL.128 R116, [R26.64+0x10] ;  /* 0x000010061a744981 */ /* 0x000ee2000c2e1d00 */
        /* <DEDUP_REMOVED lines=48> */
[----:B------:R-:W-:-:S06]  /*6840*/  IMAD.U32 R87, R84, 0x10000, RZ ;  /* 0x0001000054577824 */ /* 0x000fcc00078e00ff */
[----:B------:R-:W-:Y:S02]  /*6850*/  @!P4 FSEL R120, R120, R125, P5 ;  /* 0x0000007d7878c208 */ /* 0x000fe40002800000 */
[----:B------:R-:W-:-:S04]  /*6860*/  FSETP.GE.AND P4, PT, R87, RZ, PT ;  /* 0x000000ff5700720b */ /* 0x000fc80003f86000 */
[----:B------:R-:W-:Y:S02]  /*6870*/  SEL R87, R84, RZ, !P4 ;  /* 0x000000ff54577207 */ /* 0x000fe40006000000 */
[----:B------:R-:W-:-:S03]  /*6880*/  PRMT R84, R119, 0x7632, R84 ;  /* 0x0000763277547816 */ /* 0x000fc60000000054 */
[----:B------:R-:W-:Y:S02]  /*6890*/  IMAD.U32 R87, R87, 0x10000, RZ ;  /* 0x0001000057577824 */ /* 0x000fe400078e00ff */
[----:B------:R-:W-:Y:S02]  /*68a0*/  IMAD.U32 R119, R84, 0x10000, RZ ;  /* 0x0001000054777824 */ /* 0x000fe400078e00ff */
[----:B------:R-:W-:-:S03]  /*68b0*/  FADD R125, RZ, -R87 ;  /* 0x80000057ff7d7221 */ /* 0x000fc60000000000 */
[----:B------:R-:W-:-:S04]  /*68c0*/  FSETP.GTU.AND P4, PT, R119, RZ, PT ;  /* 0x000000ff7700720b */ /* 0x000fc80003f8c000 */
[----:B------:R-:W-:Y:S02]  /*68d0*/  SEL R119, R84, RZ, P4 ;  /* 0x000000ff54777207 */ /* 0x000fe40002000000 */
[----:B------:R-:W-:Y:S02]  /*68e0*/  FSETP.NAN.AND P4, PT, R125, R125, PT ;  /* 0x0000007d7d00720b */ /* 0x000fe40003f88000 */
[----:B------:R-:W-:Y:S01]  /*68f0*/  PRMT R84, R86, 0x7632, R84 ;  /* 0x0000763256547816 */ /* 0x000fe20000000054 */
[----:B------:R-:W-:-:S04]  /*6900*/  IMAD.U32 R119, R119, 0x10000, RZ ;  /* 0x0001000077777824 */ /* 0x000fc800078e00ff */
[----:B------:R-:W-:Y:S01]  /*6910*/  IMAD.U32 R86, R84, 0x10000, RZ ;  /* 0x0001000054567824 */ /* 0x000fe200078e00ff */
[----:B------:R-:W-:-:S05]  /*6920*/  FSETP.GT.AND P5, PT, R125, R119, PT ;  /* 0x000000777d00720b */ /* 0x000fca0003fa4000 */
[----:B------:R-:W-:Y:S02]  /*6930*/  @!P4 FSEL R125, R125, R119, P5 ;  /* 0x000000777d7dc208 */ /* 0x000fe40002800000 */
[----:B------:R-:W-:Y:S02]  /*6940*/  FSETP.GE.AND P4, PT, R86, RZ, PT ;  /* 0x000000ff5600720b */ /* 0x000fe40003f86000 */
[----:B------:R-:W-:Y:S02]  /*6950*/  PRMT R118, R118, 0x7632, R118 ;  /* 0x0000763276767816 */ /* 0x000fe40000000076 */
[----:B------:R-:W-:-:S03]  /*6960*/  SEL R86, R84, RZ, !P4 ;  /* 0x000000ff54567207 */ /* 0x000fc60006000000 */
[----:B------:R-:W-:Y:S02]  /*6970*/  IMAD.U32 R87, R118, 0x10000, RZ ;  /* 0x0001000076577824 */ /* 0x000fe400078e00ff */
[----:B------:R-:W-:-:S03]  /*6980*/  IMAD.U32 R86, R86, 0x10000, RZ ;  /* 0x0001000056567824 */ /* 0x000fc600078e00ff */
[----:B------:R-:W-:Y:S01]  /*6990*/  FSETP.GTU.AND P4, PT, R87, RZ, PT ;  /* 0x000000ff5700720b */ /* 0x000fe20003f8c000 */
[----:B------:R-:W-:-:S03]  /*69a0*/  FADD R126, RZ, -R86 ;  /* 0x80000056ff7e7221 */ /* 0x000fc60000000000 */
        /* <DEDUP_REMOVED lines=29> */
[----:B------:R-:W-:-:S03]  /*6b80*/  FSETP.NAN.AND P4, PT, R148, R148, PT ;  /* 0x000000949400720b */ /* 0x000fc60003f88000 */
[----:B------:R-:W-:-:S05]  /*6b90*/  IMAD.U32 R116, R116, 0x10000, RZ ;  /* 0x0001000074747824 */ /* 0x000fca00078e00ff */
[----:B------:R-:W-:-:S05]  /*6ba0*/  FSETP.GT.AND P5, PT, R148, R116, PT ;  /* 0x000000749400720b */ /* 0x000fca0003fa4000 */
[----:B------:R-:W-:Y:S02]  /*6bb0*/  @!P4 FSEL R148, R148, R116, P5 ;  /* 0x000000749494c208 */ /* 0x000fe40002800000 */
[----:B------:R-:W-:Y:S01]  /*6bc0*/  ISETP.LT.AND P4, PT, R140, 0xc00, !P3 ;  /* 0x00000c008c00780c */ /* 0x000fe20005f81270 */
[----:B------:R-:W-:Y:S01]  /*6bd0*/  CS2R R84, SRZ ;  /* 0x0000000000547805 */ /* 0x000fe2000001ff00 */
[----:B------:R-:W-:-:S11]  /*6be0*/  CS2R R86, SRZ ;  /* 0x0000000000567805 */ /* 0x000fd6000001ff00 */
[----:B------:R-:W2:Y:S01]  /*6bf0*/  @P4 LDG.E.EL.128 R84, [R24.64] ;  /* 0x0000000618544981 */ /* 0x000ea2000c2e1d00 */
[----:B------:R-:W-:Y:S01]  /*6c00*/  CS2R R118, SRZ ;  /* 0x0000000000767805 */ /* 0x000fe2000001ff00 */
[----:B--2---:R-:W-:-:S05]  /*6c10*/  IMAD.U32 R116, R87, 0x10000, RZ ;  /* 0x0001000057747824 */ /* 0x004fca00078e00ff */
[----:B------:R-:W-:Y:S02]  /*6c20*/  FSETP.GE.AND P5, PT, R116, RZ, PT ;  /* 0x000000ff7400720b */ /* 0x000fe40003fa6000 */
[----:B------:R-:W-:-:S06]  /*6c30*/  CS2R R116, SRZ ;  /* 0x0000000000747805 */ /* 0x000fcc000001ff00 */
[----:B------:R-:W2:Y:S01]  /*6c40*/  @P4 LDG.E.EL.128 R116, [R26.64] ;  /* 0x000000061a744981 */ /* 0x000ea2000c2e1d00 */
[----:B------:R-:W-:-:S05]  /*6c50*/  SEL R141, R87, RZ, !P5 ;  /* 0x000000ff578d7207 */ /* 0x000fca0006800000 */
[----:B------:R-:W-:-:S04]  /*6c60*/  IMAD.U32 R141, R141, 0x10000, RZ ;  /* 0x000100008d8d7824 */ /* 0x000fc800078e00ff */
[----:B------:R-:W-:Y:S01]  /*6c70*/  FADD R143, RZ, -R141 ;  /* 0x8000008dff8f7221 */ /* 0x000fe20000000000 */
[----:B--2---:R-:W-:-:S05]  /*6c80*/  IMAD.U32 R140, R119, 0x10000, RZ ;  /* 0x00010000778c7824 */ /* 0x004fca00078e00ff */
        /* <DEDUP_REMOVED lines=92> */
[----:B------:R-:W-:Y:S01]  /*7250*/  FADD R176, RZ, -R84 ;  /* 0x80000054ffb07221 */ /* 0x000fe20000000000 */
[----:B------:R-:W-:Y:S02]  /*7260*/  CS2R R86, SRZ ;  /* 0x0000000000567805 */ /* 0x000fe4000001ff00 */
[----:B------:R-:W-:Y:S01]  /*7270*/  SEL R116, R116, RZ, P5 ;  /* 0x000000ff74747207 */ /* 0x000fe20002800000 */
[----:B------:R-:W-:Y:S01]  /*7280*/  CS2R R84, SRZ ;  /* 0x0000000000547805 */ /* 0x000fe2000001ff00 */
[----:B------:R-:W-:-:S03]  /*7290*/  FSETP.NAN.AND P5, PT, R176, R176, PT ;  /* 0x000000b0b000720b */ /* 0x000fc60003fa8000 */
[----:B------:R-:W-:Y:S02]  /*72a0*/  IMAD.U32 R116, R116, 0x10000, RZ ;  /* 0x0001000074747824 */ /* 0x000fe400078e00ff */
[----:B------:R-:W2:Y:S03]  /*72b0*/  @P4 LDG.E.EL.128 R84, [R24.64+0x10] ;  /* 0x0000100618544981 */ /* 0x000ea6000c2e1d00 */
[----:B------:R-:W-:Y:S01]  /*72c0*/  FSETP.GT.AND P6, PT, R176, R116, PT ;  /* 0x00000074b000720b */ /* 0x000fe20003fc4000 */
[----:B------:R-:W-:-:S04]  /*72d0*/  CS2R R118, SRZ ;  /* 0x0000000000767805 */ /* 0x000fc8000001ff00 */
[----:B------:R-:W-:Y:S02]  /*72e0*/  @!P5 FSEL R176, R176, R116, P6 ;  /* 0x00000074b0b0d208 */ /* 0x000fe40003000000 */
[----:B------:R-:W-:-:S06]  /*72f0*/  CS2R R116, SRZ ;  /* 0x0000000000747805 */ /* 0x000fcc000001ff00 */
[----:B------:R-:W3:Y:S01]  /*7300*/  @P4 LDG.E.EL.128 R116, [R26.64+0x10] ;  /* 0x000010061a744981 */ /* 0x000ee2000c2e1d00 */
        /* <DEDUP_REMOVED lines=106> */
[----:B------:R-:W-:Y:S01]  /*79b0*/  CS2R R86, SRZ ;  /* 0x0000000000567805 */ /* 0x000fe2000001ff00 */
[----:B------:R-:W-:Y:S01]  /*79c0*/  CS2R R118, SRZ ;  /* 0x0000000000767805 */ /* 0x000fe2000001ff00 */
[----:B------:R-:W2:Y:S09]  /*79d0*/  LDL.LU R180, [R1+0x2c] ;  /* 0x00002c0001b47983 */ /* 0x000eb20000300800 */
[----:B------:R-:W3:Y:S02]  /*79e0*/  @P4 LDG.E.EL.128 R84, [R24.64] ;  /* 0x0000000618544981 */ /* 0x000ee4000c2e1d00 */
[----:B---3--:R-:W-:-:S05]  /*79f0*/  IMAD.U32 R116, R87, 0x10000, RZ ;  /* 0x0001000057747824 */ /* 0x008fca00078e00ff */
[----:B------:R-:W-:Y:S02]  /*7a00*/  FSETP.GE.AND P5, PT, R116, RZ, PT ;  /* 0x000000ff7400720b */ /* 0x000fe40003fa6000 */
[----:B------:R-:W-:-:S06]  /*7a10*/  CS2R R116, SRZ ;  /* 0x0000000000747805 */ /* 0x000fcc000001ff00 */
[----:B------:R-:W3:Y:S01]  /*7a20*/  @P4 LDG.E.EL.128 R116, [R26.64] ;  /* 0x000000061a744981 */ /* 0x000ee2000c2e1d00 */
[----:B------:R-:W-:-:S05]  /*7a30*/  SEL R189, R87, RZ, !P5 ;  /* 0x000000ff57bd7207 */ /* 0x000fca0006800000 */
[----:B------:R-:W-:-:S04]  /*7a40*/  IMAD.U32 R189, R189, 0x10000, RZ ;  /* 0x00010000bdbd7824 */ /* 0x000fc800078e00ff */
[----:B------:R-:W-:Y:S01]  /*7a50*/  FADD R191, RZ, -R189 ;  /* 0x800000bdffbf7221 */ /* 0x000fe20000000000 */
[----:B---3--:R-:W-:-:S05]  /*7a60*/  IMAD.U32 R188, R119, 0x10000, RZ ;  /* 0x0001000077bc7824 */ /* 0x008fca00078e00ff */
        /* <DEDUP_REMOVED lines=98> */
[----:B------:R-:W3:Y:S03]  /*8090*/  @P4 LDG.E.EL.128 R84, [R24.64+0x10] ;  /* 0x0000100618544981 */ /* 0x000ee6000c2e1d00 */
[----:B------:R-:W-:Y:S01]  /*80a0*/  FSETP.GT.AND P6, PT, R200, R116, PT ;  /* 0x00000074c800720b */ /* 0x000fe20003fc4000 */
[----:B------:R-:W-:-:S04]  /*80b0*/  CS2R R118, SRZ ;  /* 0x0000000000767805 */ /* 0x000fc8000001ff00 */
[----:B------:R-:W-:Y:S02]  /*80c0*/  @!P5 FSEL R200, R200, R116, P6 ;  /* 0x00000074c8c8d208 */ /* 0x000fe40003000000 */
[----:B------:R-:W-:-:S06]  /*80d0*/  CS2R R116, SRZ ;  /* 0x0000000000747805 */ /* 0x000fcc000001ff00 */
[----:B------:R-:W4:Y:S01]  /*80e0*/  @P4 LDG.E.EL.128 R116, [R26.64+0x10] ;  /* 0x000010061a744981 */ /* 0x000f22000c2e1d00 */
[----:B---3--:R-:W-:-:S05]  /*80f0*/  IMAD.U32 R196, R87, 0x10000, RZ ;  /* 0x0001000057c47824 */ /* 0x008fca00078e00ff */
[----:B------:R-:W-:-:S04]  /*8100*/  FSETP.GE.AND P4, PT, R196, RZ, PT ;  /* 0x000000ffc400720b */ /* 0x000fc80003f86000 */
[----:B------:R-:W-:-:S05]  /*8110*/  SEL R197, R87, RZ, !P4 ;  /* 0x000000ff57c57207 */ /* 0x000fca0006000000 */
[----:B------:R-:W-:Y:S02]  /*8120*/  IMAD.U32 R197, R197, 0x10000, RZ ;  /* 0x00010000c5c57824 */ /* 0x000fe400078e00ff */
[----:B----4-:R-:W-:Y:S02]  /*8130*/  IMAD.U32 R196, R119, 0x10000, RZ ;  /* 0x0001000077c47824 */ /* 0x010fe400078e00ff */
        /* <DEDUP_REMOVED lines=99> */
[----:B--2---:R-:W-:Y:S01]  /*8770*/  ISETP.LT.AND P4, PT, R180, 0xc00, !P3 ;  /* 0x00000c00b400780c */ /* 0x004fe20005f81270 */
        /* <DEDUP_REMOVED lines=441> */
[----:B--2---:R-:W-:-:S04]  /*a310*/  ISETP.LT.AND P3, PT, R180, 0xc00, !P3 ;  /* 0x00000c00b400780c */ /* 0x004fc80005f61270 */
[----:B------:R-:W-:Y:S01]  /*a320*/  FSETP.GT.AND P5, PT, R236, R84, PT ;  /* 0x00000054ec00720b */ /* 0x000fe20003fa4000 */
[----:B------:R-:W-:-:S06]  /*a330*/  CS2R R86, SRZ ;  /* 0x0000000000567805 */ /* 0x000fcc000001ff00 */
[----:B------:R-:W-:Y:S02]  /*a340*/  @!P4 FSEL R236, R236, R84, P5 ;  /* 0x00000054ececc208 */ /* 0x000fe40002800000 */
[----:B------:R-:W-:-:S06]  /*a350*/  CS2R R84, SRZ ;  /* 0x0000000000547805 */ /* 0x000fcc000001ff00 */
[----:B------:R-:W2:Y:S01]  /*a360*/  @P3 LDG.E.EL.128 R84, [R24.64] ;  /* 0x0000000618543981 */ /* 0x000ea2000c2e1d00 */
[----:B------:R-:W-:Y:S01]  /*a370*/  CS2R R118, SRZ ;  /* 0x0000000000767805 */ /* 0x000fe2000001ff00 */
[----:B--2---:R-:W-:-:S05]  /*a380*/  IMAD.U32 R116, R87, 0x10000, RZ ;  /* 0x0001000057747824 */ /* 0x004fca00078e00ff */
[----:B------:R-:W-:Y:S02]  /*a390*/  FSETP.GE.AND P4, PT, R116, RZ, PT ;  /* 0x000000ff7400720b */ /* 0x000fe40003f86000 */
[----:B------:R-:W-:-:S06]  /*a3a0*/  CS2R R116, SRZ ;  /* 0x0000000000747805 */ /* 0x000fcc000001ff00 */
[----:B------:R-:W2:Y:S01]  /*a3b0*/  @P3 LDG.E.EL.128 R116, [R26.64] ;  /* 0x000000061a743981 */ /* 0x000ea2000c2e1d00 */
[C---:B------:R-:W-:Y:S02]  /*a3c0*/  SEL R238, R87.reuse, RZ, !P4 ;  /* 0x000000ff57ee7207 */ /* 0x040fe40006000000 */
[----:B------:R-:W-:Y:S01]  /*a3d0*/  PRMT R87, R87, 0x7632, R87 ;  /* 0x0000763257577816 */ /* 0x000fe20000000057 */
[----:B--2---:R-:W-:-:S05]  /*a3e0*/  IMAD.U32 R237, R119, 0x10000, RZ ;  /* 0x0001000077ed7824 */ /* 0x004fca00078e00ff */
[----:B------:R-:W-:Y:S01]  /*a3f0*/  FSETP.GTU.AND P4, PT, R237, RZ, PT ;  /* 0x000000ffed00720b */ /* 0x000fe20003f8c000 */
        /* <DEDUP_REMOVED lines=99> */
[----:B------:R-:W-:Y:S01]  /*aa30*/  CS2R R84, SRZ ;  /* 0x0000000000547805 */ /* 0x000fe2000001ff00 */
[----:B------:R-:W-:Y:S01]  /*aa40*/  CS2R R116, SRZ ;  /* 0x0000000000747805 */ /* 0x000fe2000001ff00 */
[----:B------:R-:W-:-:S04]  /*aa50*/  CS2R R118, SRZ ;  /* 0x0000000000767805 */ /* 0x000fc8000001ff00 */
[----:B------:R-:W2:Y:S04]  /*aa60*/  @P3 LDG.E.EL.128 R84, [R24.64+0x10] ;  /* 0x0000100618543981 */ /* 0x000ea8000c2e1d00 */
[----:B------:R-:W3:Y:S01]  /*aa70*/  @P3 LDG.E.EL.128 R116, [R26.64+0x10] ;  /* 0x000010061a743981 */ /* 0x000ee2000c2e1d00 */
[----:B--2---:R-:W-:-:S05]  /*aa80*/  IMAD.U32 R24, R87, 0x10000, RZ ;  /* 0x0001000057187824 */ /* 0x004fca00078e00ff */
[----:B------:R-:W-:Y:S01]  /*aa90*/  FSETP.GE.AND P3, PT, R24, RZ, PT ;  /* 0x000000ff1800720b */ /* 0x000fe20003f66000 */
[----:B---3--:R-:W-:-:S03]  /*aaa0*/  IMAD.U32 R24, R119, 0x10000, RZ ;  /* 0x0001000077187824 */ /* 0x008fc600078e00ff */
        /* <DEDUP_REMOVED lines=38> */
[----:B------:R-:W-:Y:S01]  /*ad10*/  IMAD.U32 R27, R180, 0x10000, RZ ;  /* 0x00010000b41b7824 */ /* 0x000fe200078e00ff */
[----:B------:R-:W-:Y:S01]  /*ad20*/  SEL R181, R116, RZ, P3 ;  /* 0x000000ff74b57207 */ /* 0x000fe20001800000 */
[----:B------:R-:W-:Y:S01]  /*ad30*/  FMUL R4, R4, 0.0078740157186985015869 ;  /* 0x3c01020404047820 */ /* 0x000fe20000400000 */
[----:B------:R-:W-:Y:S01]  /*ad40*/  PRMT R87, R87, 0x7632, R87 ;  /* 0x0000763257577816 */ /* 0x000fe20000000057 */
[----:B------:R-:W-:Y:S01]  /*ad50*/  FADD R27, RZ, -R27 ;  /* 0x8000001bff1b7221 */ /* 0x000fe20000000000 */
[----:B------:R-:W-:Y:S01]  /*ad60*/  PRMT R119, R119, 0x7632, R119 ;  /* 0x0000763277777816 */ /* 0x000fe20000000077 */
[----:B------:R-:W2:Y:S03]  /*ad70*/  LDL.LU R180, [R1+0x750] ;  /* 0x0007500001b47983 */ /* 0x000ea60000300800 */
[----:B------:R-:W-:Y:S01]  /*ad80*/  FSETP.NAN.AND P3, PT, R27, R27, PT ;  /* 0x0000001b1b00720b */ /* 0x000fe20003f68000 */
[----:B------:R-:W-:-:S05]  /*ad90*/  IMAD.U32 R181, R181, 0x10000, RZ ;  /* 0x00010000b5b57824 */ /* 0x000fca00078e00ff */
[----:B------:R-:W-:-:S07]  /*ada0*/  FSETP.GT.AND P4, PT, R27, R181, PT ;  /* 0x000000b51b00720b */ /* 0x000fce0003f84000 */
[----:B------:R-:W-:Y:S01]  /*adb0*/  @!P3 FSEL R27, R27, R181, P4 ;  /* 0x000000b51b1bb208 */ /* 0x000fe20002000000 */
[----:B------:R-:W-:-:S05]  /*adc0*/  IMAD.U32 R181, R87, 0x10000, RZ ;  /* 0x0001000057b57824 */ /* 0x000fca00078e00ff */
[----:B------:R-:W-:-:S04]  /*add0*/  FSETP.GE.AND P3, PT, R181, RZ, PT ;  /* 0x000000ffb500720b */ /* 0x000fc80003f66000 */
[----:B------:R-:W-:Y:S01]  /*ade0*/  SEL R181, R87, RZ, !P3 ;  /* 0x000000ff57b57207 */ /* 0x000fe20005800000 */
[----:B------:R-:W-:-:S05]  /*adf0*/  IMAD.U32 R87, R119, 0x10000, RZ ;  /* 0x0001000077577824 */ /* 0x000fca00078e00ff */
[----:B------:R-:W-:Y:S01]  /*ae00*/  FSETP.GTU.AND P3, PT, R87, RZ, PT ;  /* 0x000000ff5700720b */ /* 0x000fe20003f6c000 */
[----:B------:R-:W-:Y:S01]  /*ae10*/  IMAD.U32 R87, R181, 0x10000, RZ ;  /* 0x00010000b5577824 */ /* 0x000fe200078e00ff */
[----:B------:R-:W-:Y:S01]  /*ae20*/  PRMT R86, R86, 0x7632, R86 ;  /* 0x0000763256567816 */ /* 0x000fe20000000056 */
[----:B------:R-:W3:Y:S02]  /*ae30*/  LDL.LU R181, [R1+0x74c] ;  /* 0x00074c0001b57983 */ /* 0x000ee40000300800 */
        /* <DEDUP_REMOVED lines=10> */
[----:B------:R-:W-:-:S05]  /*aee0*/  IMAD.U32 R86, R118, 0x10000, RZ ;  /* 0x0001000076567824 */ /* 0x000fca00078e00ff */
[----:B------:R-:W-:Y:S01]  /*aef0*/  FSETP.GTU.AND P3, PT, R86, RZ, PT ;  /* 0x000000ff5600720b */ /* 0x000fe20003f6c000 */
[----:B------:R-:W-:-:S04]  /*af00*/  IMAD.U32 R86, R119, 0x10000, RZ ;  /* 0x0001000077567824 */ /* 0x000fc800078e00ff */
        /* <DEDUP_REMOVED lines=34> */
[----:B------:R-:W-:Y:S01]  /*b130*/  IMAD.MOV.U32 R116, RZ, RZ, R30 ;  /* 0x000000ffff747224 */ /* 0x000fe200078e001e */
[----:B------:R-:W-:-:S05]  /*b140*/  FMUL R30, R20, 0.0078740157186985015869 ;  /* 0x3c010204141e7820 */ /* 0x000fca0000400000 */
[C---:B------:R-:W-:Y:S02]  /*b150*/  FSETP.GT.AND P3, PT, R30.reuse, 9.9999997473787516356e-06, PT ;  /* 0x3727c5ac1e00780b */ /* 0x040fe40003f64000 */
[----:B------:R-:W-:-:S11]  /*b160*/  FSETP.NAN.AND P4, PT, R30, R30, PT ;  /* 0x0000001e1e00720b */ /* 0x000fd60003f88000 */
[----:B------:R-:W-:Y:S02]  /*b170*/  @!P3 SEL R30, R30, 0x3727c5ac, P4 ;  /* 0x3727c5ac1e1eb807 */ /* 0x000fe40002000000 */
[C---:B------:R-:W-:Y:S02]  /*b180*/  FSETP.GT.AND P3, PT, R4.reuse, 9.9999997473787516356e-06, PT ;  /* 0x3727c5ac0400780b */ /* 0x040fe40003f64000 */
[----:B------:R-:W-:Y:S01]  /*b190*/  FSETP.NAN.AND P4, PT, R4, R4, PT ;  /* 0x000000040400720b */ /* 0x000fe20003f88000 */
[----:B------:R-:W-:Y:S02]  /*b1a0*/  IMAD.MOV.U32 R119, RZ, RZ, R182 ;  /* 0x000000ffff777224 */ /* 0x000fe400078e00b6 */
[----:B------:R-:W4:Y:S01]  /*b1b0*/  LDL.LU R182, [R1+0x748] ;  /* 0x0007480001b67983 */ /* 0x000f220000300800 */
[----:B------:R-:W-:Y:S02]  /*b1c0*/  IMAD.MOV.U32 R118, RZ, RZ, R183 ;  /* 0x000000ffff767224 */ /* 0x000fe400078e00b7 */
[----:B------:R-:W-:Y:S01]  /*b1d0*/  IMAD.MOV.U32 R117, RZ, RZ, R28 ;  /* 0x000000ffff757224 */ /* 0x000fe200078e001c */
[----:B------:R-:W2:Y:S01]  /*b1e0*/  LDL.LU R183, [R1+0x744] ;  /* 0x0007440001b77983 */ /* 0x000ea20000300800 */
[----:B------:R-:W-:-:S03]  /*b1f0*/  IMAD.MOV.U32 R20, RZ, RZ, R29 ;  /* 0x000000ffff147224 */ /* 0x000fc600078e001d */
[----:B------:R-:W-:Y:S01]  /*b200*/  @!P3 SEL R4, R4, 0x3727c5ac, P4 ;  /* 0x3727c5ac0404b807 */ /* 0x000fe20002000000 */
[----:B------:R-:W2:Y:S04]  /*b210*/  LDL.LU R28, [R1+0x740] ;  /* 0x00074000011c7983 */ /* 0x000ea80000300800 */
[----:B------:R-:W2:Y:S04]  /*b220*/  LDL.LU R29, [R1+0x73c] ;  /* 0x00073c00011d7983 */ /* 0x000ea80000300800 */
[----:B------:R1:W-:Y:S04]  /*b230*/  STL [R1+0x194], R30 ;  /* 0x0001941e01007387 */ /* 0x0003e80000100800 */
[----:B-1----:R-:W2:Y:S04]  /*b240*/  LDL.LU R30, [R1+0x738] ;  /* 0x00073800011e7983 */ /* 0x002ea80000300800 */
[----:B------:R1:W-:Y:S02]  /*b250*/  STL [R1+0x18c], R4 ;  /* 0x00018c0401007387 */ /* 0x0003e40000100800 */
[----:B-1----:R-:W-:-:S05]  /*b260*/  FMUL R4, R5, 0.0078740157186985015869 ;  /* 0x3c01020405047820 */ /* 0x002fca0000400000 */
[C---:B------:R-:W-:Y:S02]  /*b270*/  FSETP.GT.AND P3, PT, R4.reuse, 9.9999997473787516356e-06, PT ;  /* 0x3727c5ac0400780b */ /* 0x040fe40003f64000 */
[----:B------:R-:W-:-:S11]  /*b280*/  FSETP.NAN.AND P4, PT, R4, R4, PT ;  /* 0x000000040400720b */ /* 0x000fd60003f88000 */
[----:B------:R-:W-:-:S05]  /*b290*/  @!P3 SEL R4, R4, 0x3727c5ac, P4 ;  /* 0x3727c5ac0404b807 */ /* 0x000fca0002000000 */
        /* <DEDUP_REMOVED lines=21> */
[----:B-1----:R-:W-:Y:S02]  /*b3f0*/  FMUL R4, R31, 0.0078740157186985015869 ;  /* 0x3c0102041f047820 */ /* 0x002fe40000400000 */
[----:B------:R-:W2:Y:S03]  /*b400*/  LDL.LU R31, [R1+0x734] ;  /* 0x00073400011f7983 */ /* 0x000ea60000300800 */
        /* <DEDUP_REMOVED lines=601> */
[----:B------:R-:W-:Y:S02]  /*d9a0*/  FSETP.NAN.AND P4, PT, R4, R4, PT ;  /* 0x000000040400720b */ /* 0x000fe40003f88000 */
[----:B------:R-:W-:Y:S02]  /*d9b0*/  I2FP.F32.S32 R8, R96 ;  /* 0x0000006000087245 */ /* 0x000fe40000201400 */
[----:B------:R-:W-:Y:S02]  /*d9c0*/  I2FP.F32.S32 R11, R97 ;  /* 0x00000061000b7245 */ /* 0x000fe40000201400 */
[----:B------:R-:W-:-:S05]  /*d9d0*/  I2FP.F32.S32 R9, R98 ;  /* 0x0000006200097245 */ /* 0x000fca0000201400 */
[----:B------:R-:W-:-:S05]  /*d9e0*/  @!P3 SEL R4, R4, 0x3727c5ac, P4 ;  /* 0x3727c5ac0404b807 */ /* 0x000fca0002000000 */
[----:B------:R-:W-:Y:S04]  /*d9f0*/  STL [R1+0x60], R4 ;  /* 0x0000600401007387 */ /* 0x000fe80000100800 */
[----:B------:R1:W-:Y:S04]  /*da00*/  STL [R1+0x418], R8 ;  /* 0x0004180801007387 */ /* 0x0003e80000100800 */
[----:B------:R2:W-:Y:S01]  /*da10*/  STL [R1+0x414], R11 ;  /* 0x0004140b01007387 */ /* 0x0005e20000100800 */
[----:B-1----:R-:W-:-:S03]  /*da20*/  I2FP.F32.S32 R8, R99 ;  /* 0x0000006300087245 */ /* 0x002fc60000201400 */
[----:B------:R1:W-:Y:S01]  /*da30*/  STL [R1+0x440], R9 ;  /* 0x0004400901007387 */ /* 0x0003e20000100800 */
[----:B--2---:R-:W-:-:S03]  /*da40*/  I2FP.F32.S32 R11, R36 ;  /* 0x00000024000b7245 */ /* 0x004fc60000201400 */
[----:B------:R2:W-:Y:S01]  /*da50*/  STL [R1+0x438], R8 ;  /* 0x0004380801007387 */ /* 0x0005e20000100800 */
[----:B-1----:R-:W-:-:S03]  /*da60*/  I2FP.F32.S32 R9, R37 ;  /* 0x0000002500097245 */ /* 0x002fc60000201400 */
[----:B------:R1:W-:Y:S01]  /*da70*/  STL [R1+0x47c], R11 ;  /* 0x00047c0b01007387 */ /* 0x0003e20000100800 */
[----:B--2---:R-:W-:-:S03]  /*da80*/  I2FP.F32.S32 R8, R38 ;  /* 0x0000002600087245 */ /* 0x004fc60000201400 */
[----:B------:R2:W-:Y:S04]  /*da90*/  STL [R1+0x478], R9 ;  /* 0x0004780901007387 */ /* 0x0005e80000100800 */
[----:B------:R3:W-:Y:S01]  /*daa0*/  STL [R1+0x4a0], R8 ;  /* 0x0004a00801007387 */ /* 0x0007e20000100800 */
[----:B-1----:R-:W-:Y:S02]  /*dab0*/  I2FP.F32.S32 R11, R39 ;  /* 0x00000027000b7245 */ /* 0x002fe40000201400 */
[----:B--2---:R-:W-:-:S03]  /*dac0*/  I2FP.F32.S32 R9, R40 ;  /* 0x0000002800097245 */ /* 0x004fc60000201400 */
[----:B------:R1:W-:Y:S01]  /*dad0*/  STL [R1+0x4a8], R11 ;  /* 0x0004a80b01007387 */ /* 0x0003e20000100800 */
[----:B---3--:R-:W-:-:S03]  /*dae0*/  I2FP.F32.S32 R8, R41 ;  /* 0x0000002900087245 */ /* 0x008fc60000201400 */
        /* <DEDUP_REMOVED lines=135> */
[----:B--2---:R-:W-:Y:S02]  /*e360*/  I2FP.F32.S32 R9, R76 ;  /* 0x0000004c00097245 */ /* 0x004fe40000201400 */
[----:B---3--:R-:W-:-:S03]  /*e370*/  I2FP.F32.S32 R8, R78 ;  /* 0x0000004e00087245 */ /* 0x008fc60000201400 */
[----:B------:R1:W-:Y:S04]  /*e380*/  STL [R1+0x540], R9 ;  /* 0x0005400901007387 */ /* 0x0003e80000100800 */
[----:B------:R-:W-:Y:S04]  /*e390*/  STL [R1+0x53c], R11 ;  /* 0x00053c0b01007387 */ /* 0x000fe80000100800 */
[----:B------:R2:W-:Y:S01]  /*e3a0*/  STL [R1+0x544], R8 ;  /* 0x0005440801007387 */ /* 0x0005e20000100800 */
[----:B-1----:R-:W-:Y:S02]  /*e3b0*/  I2FP.F32.S32 R9, R79 ;  /* 0x0000004f00097245 */ /* 0x002fe40000201400 */
[----:B--2---:R-:W-:-:S03]  /*e3c0*/  I2FP.F32.S32 R8, R136 ;  /* 0x0000008800087245 */ /* 0x004fc60000201400 */
[----:B------:R1:W-:Y:S04]  /*e3d0*/  STL [R1+0x560], R9 ;  /* 0x0005600901007387 */ /* 0x0003e80000100800 */
        /* <DEDUP_REMOVED lines=15> */
[----:B------:R1:W-:Y:S01]  /*e4d0*/  STL [R1+0x5e8], R9 ;  /* 0x0005e80901007387 */ /* 0x0003e20000100800 */
[----:B------:R-:W-:-:S03]  /*e4e0*/  LOP3.LUT R0, R0, 0xfeffffff, RZ, 0xc0, !PT ;  /* 0xfeffffff00007812 */ /* 0x000fc600078ec0ff */
[----:B------:R2:W-:Y:S01]  /*e4f0*/  STL [R1+0x658], R8 ;  /* 0x0006580801007387 */ /* 0x0005e20000100800 */
[----:B------:R-:W-:-:S03]  /*e500*/  I2FP.F32.S32 R11, R130 ;  /* 0x00000082000b7245 */ /* 0x000fc60000201400 */
[----:B------:R-:W3:Y:S01]  /*e510*/  S2R R36, SR_TID.X ;  /* 0x0000000000247919 */ /* 0x000ee20000002100 */
[----:B-1----:R-:W-:Y:S02]  /*e520*/  I2FP.F32.S32 R9, R131 ;  /* 0x0000008300097245 */ /* 0x002fe40000201400 */
[----:B--2---:R-:W-:Y:S02]  /*e530*/  I2FP.F32.S32 R8, R129 ;  /* 0x0000008100087245 */ /* 0x004fe40000201400 */
[----:B------:R-:W-:-:S03]  /*e540*/  @P0 LOP3.LUT R0, R0, 0x1000000, RZ, 0xfc, !PT ;  /* 0x0100000000000812 */ /* 0x000fc600078efcff */
[----:B------:R1:W-:Y:S01]  /*e550*/  STL [R1+0x654], R8 ;  /* 0x0006540801007387 */ /* 0x0003e20000100800 */
[----:B------:R-:W-:-:S03]  /*e560*/  LOP3.LUT P0, RZ, R0, 0x200, RZ, 0xc0, !PT ;  /* 0x0000020000ff7812 */ /* 0x000fc6000780c0ff */
[----:B------:R-:W-:Y:S01]  /*e570*/  STL [R1+0x650], R11 ;  /* 0x0006500b01007387 */ /* 0x000fe20000100800 */
[----:B------:R-:W-:Y:S02]  /*e580*/  LOP3.LUT R0, R0, 0xfdffffff, RZ, 0xc0, !PT ;  /* 0xfdffffff00007812 */ /* 0x000fe400078ec0ff */
[----:B-1----:R-:W-:Y:S01]  /*e590*/  I2FP.F32.S32 R8, R112 ;  /* 0x0000007000087245 */ /* 0x002fe20000201400 */
[----:B------:R1:W-:Y:S04]  /*e5a0*/  STL [R1+0x640], R9 ;  /* 0x0006400901007387 */ /* 0x0003e80000100800 */
[----:B------:R2:W-:Y:S01]  /*e5b0*/  STL [R1+0x64c], R8 ;  /* 0x00064c0801007387 */ /* 0x0005e20000100800 */
[----:B------:R-:W-:Y:S02]  /*e5c0*/  @P1 LOP3.LUT R0, R0, 0x2000000, RZ, 0xfc, !PT ;  /* 0x0200000000001812 */ /* 0x000fe400078efcff */
[----:B-1----:R-:W-:-:S02]  /*e5d0*/  I2FP.F32.S32 R9, R113 ;  /* 0x0000007100097245 */ /* 0x002fc40000201400 */
[----:B--2---:R-:W-:-:S03]  /*e5e0*/  I2FP.F32.S32 R8, R114 ;  /* 0x0000007200087245 */ /* 0x004fc60000201400 */
[----:B------:R1:W-:Y:S01]  /*e5f0*/  STL [R1+0x61c], R9 ;  /* 0x00061c0901007387 */ /* 0x0003e20000100800 */
[----:B------:R-:W-:-:S03]  /*e600*/  I2FP.F32.S32 R11, R115 ;  /* 0x00000073000b7245 */ /* 0x000fc60000201400 */
[----:B------:R2:W-:Y:S01]  /*e610*/  STL [R1+0x618], R8 ;  /* 0x0006180801007387 */ /* 0x0005e20000100800 */
[----:B------:R-:W-:Y:S02]  /*e620*/  LOP3.LUT P1, RZ, R0, 0x20, RZ, 0xc0, !PT ;  /* 0x0000002000ff7812 */ /* 0x000fe4000782c0ff */
[----:B-1----:R-:W-:Y:S01]  /*e630*/  I2FP.F32.S32 R9, R184 ;  /* 0x000000b800097245 */ /* 0x002fe20000201400 */
[----:B------:R1:W-:Y:S01]  /*e640*/  STL [R1+0x60c], R11 ;  /* 0x00060c0b01007387 */ /* 0x0003e20000100800 */
[----:B--2---:R-:W-:-:S03]  /*e650*/  I2FP.F32.S32 R8, R185 ;  /* 0x000000b900087245 */ /* 0x004fc60000201400 */
[----:B------:R2:W-:Y:S01]  /*e660*/  STL [R1+0x444], R9 ;  /* 0x0004440901007387 */ /* 0x0005e20000100800 */
[----:B------:R-:W-:-:S03]  /*e670*/  I2FP.F32.S32 R42, R186 ;  /* 0x000000ba002a7245 */ /* 0x000fc60000201400 */
[----:B------:R-:W4:Y:S01]  /*e680*/  S2R R43, SR_TID.X ;  /* 0x00000000002b7919 */ /* 0x000f220000002100 */
[C---:B---3--:R-:W-:Y:S01]  /*e690*/  LOP3.LUT R38, R36.reuse, 0x8, RZ, 0xc0, !PT ;  /* 0x0000000824267812 */ /* 0x048fe200078ec0ff */
[C---:B-1----:R-:W-:Y:S02]  /*e6a0*/  IMAD.SHL.U32 R11, R36.reuse, 0x2, RZ ;  /* 0x00000002240b7824 */ /* 0x042fe400078e00ff */
[----:B------:R1:W-:Y:S01]  /*e6b0*/  STL [R1+0x454], R8 ;  /* 0x0004540801007387 */ /* 0x0003e20000100800 */
[----:B--2---:R-:W-:Y:S01]  /*e6c0*/  I2FP.F32.S32 R9, R187 ;  /* 0x000000bb00097245 */ /* 0x004fe20000201400 */
[C---:B------:R-:W-:Y:S02]  /*e6d0*/  IMAD.SHL.U32 R37, R36.reuse, 0x200, RZ ;  /* 0x0000020024257824 */ /* 0x040fe400078e00ff */
[----:B------:R-:W-:Y:S01]  /*e6e0*/  STL [R1+0x458], R42 ;  /* 0x0004582a01007387 */ /* 0x000fe20000100800 */
[----:B------:R-:W-:Y:S02]  /*e6f0*/  LOP3.LUT R39, R36, 0x10, RZ, 0xc0, !PT ;  /* 0x0000001024277812 */ /* 0x000fe400078ec0ff */
[----:B------:R-:W-:-:S02]  /*e700*/  SHF.R.U32.HI R41, RZ, 0x3, R36 ;  /* 0x00000003ff297819 */ /* 0x000fc40000011624 */
[----:B-1----:R-:W-:Y:S01]  /*e710*/  LOP3.LUT R8, R36, 0x4, RZ, 0xc0, !PT ;  /* 0x0000000424087812 */ /* 0x002fe200078ec0ff */
[----:B------:R1:W-:Y:S01]  /*e720*/  STL [R1+0x45c], R9 ;  /* 0x00045c0901007387 */ /* 0x0003e20000100800 */
[----:B------:R-:W-:Y:S01]  /*e730*/  LOP3.LUT R0, R0, 0xfbffffff, RZ, 0xc0, !PT ;  /* 0xfbffffff00007812 */ /* 0x000fe200078ec0ff */
[----:B------:R-:W-:Y:S01]  /*e740*/  IMAD.SHL.U32 R38, R38, 0x8, RZ ;  /* 0x0000000826267824 */ /* 0x000fe200078e00ff */
[----:B------:R-:W-:Y:S01]  /*e750*/  LOP3.LUT R11, R11, 0x6, RZ, 0xc0, !PT ;  /* 0x000000060b0b7812 */ /* 0x000fe200078ec0ff */
[----:B------:R-:W-:Y:S01]  /*e760*/  IMAD.SHL.U32 R8, R8, 0x8, RZ ;  /* 0x0000000808087824 */ /* 0x000fe200078e00ff */
[----:B------:R-:W-:Y:S02]  /*e770*/  SGXT.U32 R41, R41, 0x1 ;  /* 0x000000012929781a */ /* 0x000fe40000000000 */
[----:B------:R-:W-:Y:S02]  /*e780*/  LOP3.LUT R37, R37, 0xe00, RZ, 0xc0, !PT ;  /* 0x00000e0025257812 */ /* 0x000fe400078ec0ff */
[----:B-1----:R-:W-:-:S02]  /*e790*/  I2FP.F32.S32 R9, R180 ;  /* 0x000000b400097245 */ /* 0x002fc40000201400 */
[----:B------:R-:W-:Y:S02]  /*e7a0*/  SHF.R.U32.HI R40, RZ, 0x3, R39 ;  /* 0x00000003ff287819 */ /* 0x000fe40000011627 */
[----:B------:R-:W-:Y:S01]  /*e7b0*/  @P1 LOP3.LUT R0, R0, 0x4000000, RZ, 0xfc, !PT ;  /* 0x0400000000001812 */ /* 0x000fe200078efcff */
[----:B------:R1:W-:Y:S01]  /*e7c0*/  STL [R1+0x494], R9 ;  /* 0x0004940901007387 */ /* 0x0003e20000100800 */
[----:B------:R-:W-:Y:S02]  /*e7d0*/  IADD3 R8, R11, R38, R8 ;  /* 0x000000260b087210 */ /* 0x000fe40007ffe008 */
[----:B------:R-:W-:Y:S02]  /*e7e0*/  LOP3.LUT R11, R40, R37, R41, 0xfe, !PT ;  /* 0x00000025280b7212 */ /* 0x000fe400078efe29 */
[----:B------:R-:W-:Y:S02]  /*e7f0*/  LOP3.LUT P1, RZ, R0, 0x40, RZ, 0xc0, !PT ;  /* 0x0000004000ff7812 */ /* 0x000fe4000782c0ff */
[----:B------:R-:W-:-:S02]  /*e800*/  LOP3.LUT R38, R36, 0x20, RZ, 0xc0, !PT ;  /* 0x0000002024267812 */ /* 0x000fc400078ec0ff */
[----:B-1----:R-:W-:Y:S02]  /*e810*/  I2FP.F32.S32 R9, R181 ;  /* 0x000000b500097245 */ /* 0x002fe40000201400 */
[----:B------:R-:W-:Y:S01]  /*e820*/  LOP3.LUT R40, R36, 0x40, RZ, 0xc0, !PT ;  /* 0x0000004024287812 */ /* 0x000fe200078ec0ff */
[----:B------:R-:W-:Y:S01]  /*e830*/  IMAD.SHL.U32 R42, R39, 0x8, RZ ;  /* 0x00000008272a7824 */ /* 0x000fe200078e00ff */
[----:B----4-:R-:W-:Y:S01]  /*e840*/  I2FP.F32.S32 R44, R182 ;  /* 0x000000b6002c7245 */ /* 0x010fe20000201400 */
[----:B------:R1:W-:Y:S01]  /*e850*/  STL [R1+0x4b0], R9 ;  /* 0x0004b00901007387 */ /* 0x0003e20000100800 */
[----:B------:R-:W-:Y:S02]  /*e860*/  SHF.R.U32.HI R41, RZ, 0x3, R38 ;  /* 0x00000003ff297819 */ /* 0x000fe40000011626 */
[----:B------:R-:W-:Y:S02]  /*e870*/  SHF.R.U32.HI R39, RZ, 0x3, R40 ;  /* 0x00000003ff277819 */ /* 0x000fe40000011628 */
[----:B------:R-:W-:Y:S01]  /*e880*/  SHF.R.U32.HI R38, RZ, 0x2, R38 ;  /* 0x00000002ff267819 */ /* 0x000fe20000011626 */
[----:B------:R-:W-:Y:S01]  /*e890*/  STL [R1+0x4b4], R44 ;  /* 0x0004b42c01007387 */ /* 0x000fe20000100800 */
[----:B-1----:R-:W-:-:S02]  /*e8a0*/  I2FP.F32.S32 R9, R183 ;  /* 0x000000b700097245 */ /* 0x002fc40000201400 */
[----:B------:R-:W-:Y:S02]  /*e8b0*/  LOP3.LUT R11, R39, R11, R41, 0xfe, !PT ;  /* 0x0000000b270b7212 */ /* 0x000fe400078efe29 */
[----:B------:R-:W-:Y:S01]  /*e8c0*/  LOP3.LUT R0, R0, 0xf7ffffff, RZ, 0xc0, !PT ;  /* 0xf7ffffff00007812 */ /* 0x000fe200078ec0ff */
[----:B------:R1:W-:Y:S01]  /*e8d0*/  STL [R1+0x4b8], R9 ;  /* 0x0004b80901007387 */ /* 0x0003e20000100800 */
[----:B------:R-:W-:Y:S02]  /*e8e0*/  IADD3 R8, R38, R8, R42 ;  /* 0x0000000826087210 */ /* 0x000fe40007ffe02a */
[----:B------:R-:W-:Y:S02]  /*e8f0*/  I2FP.F32.S32 R39, R28 ;  /* 0x0000001c00277245 */ /* 0x000fe40000201400 */
[----:B------:R-:W-:Y:S02]  /*e900*/  LOP3.LUT R38, R43, 0x80, RZ, 0xc0, !PT ;  /* 0x000000802b267812 */ /* 0x000fe400078ec0ff */
[----:B------:R-:W-:-:S02]  /*e910*/  LOP3.LUT R36, R36, 0x80, RZ, 0xc0, !PT ;  /* 0x0000008024247812 */ /* 0x000fc400078ec0ff */
[----:B-1----:R-:W-:Y:S01]  /*e920*/  I2FP.F32.S32 R9, R29 ;  /* 0x0000001d00097245 */ /* 0x002fe20000201400 */
[----:B------:R-:W-:Y:S01]  /*e930*/  STL [R1+0x4f0], R39 ;  /* 0x0004f02701007387 */ /* 0x000fe20000100800 */
[----:B------:R-:W-:Y:S02]  /*e940*/  @P1 LOP3.LUT R0, R0, 0x8000000, RZ, 0xfc, !PT ;  /* 0x0800000000001812 */ /* 0x000fe400078efcff */
[----:B------:R-:W-:Y:S01]  /*e950*/  SHF.R.U32.HI R28, RZ, 0x3, R38 ;  /* 0x00000003ff1c7819 */ /* 0x000fe20000011626 */
[----:B------:R1:W-:Y:S01]  /*e960*/  STL [R1+0x504], R9 ;  /* 0x0005040901007387 */ /* 0x0003e20000100800 */
[----:B------:R-:W-:Y:S01]  /*e970*/  LOP3.LUT P1, RZ, R0, 0x80, RZ, 0xc0, !PT ;  /* 0x0000008000ff7812 */ /* 0x000fe2000782c0ff */
[----:B------:R-:W-:Y:S01]  /*e980*/  IMAD.SHL.U32 R29, R36, 0x4, RZ ;  /* 0x00000004241d7824 */ /* 0x000fe200078e00ff */
[----:B------:R-:W-:Y:S02]  /*e990*/  LOP3.LUT R11, R11, R28, RZ, 0x3c, !PT ;  /* 0x0000001c0b0b7212 */ /* 0x000fe400078e3cff */
[----:B------:R-:W-:-:S02]  /*e9a0*/  LOP3.LUT R28, R10, 0x804, RZ, 0x3c, !PT ;  /* 0x000008040a1c7812 */ /* 0x000fc400078e3cff */
[----:B-1----:R-:W-:Y:S02]  /*e9b0*/  I2FP.F32.S32 R9, R30 ;  /* 0x0000001e00097245 */ /* 0x002fe40000201400 */
[----:B------:R-:W-:-:S03]  /*e9c0*/  I2FP.F32.S32 R30, R31 ;  /* 0x0000001f001e7245 */ /* 0x000fc60000201400 */
[----:B------:R1:W-:Y:S01]  /*e9d0*/  STL [R1+0x50c], R9 ;  /* 0x00050c0901007387 */ /* 0x0003e20000100800 */
[----:B------:R-:W-:-:S03]  /*e9e0*/  SHF.R.U32.HI R31, RZ, 0x4, R28 ;  /* 0x00000004ff1f7819 */ /* 0x000fc6000001161c */
[----:B------:R2:W-:Y:S01]  /*e9f0*/  STL [R1+0x514], R30 ;  /* 0x0005141e01007387 */ /* 0x0005e20000100800 */
[----:B------:R-:W-:Y:S02]  /*ea00*/  LOP3.LUT R0, R0, 0xefffffff, RZ, 0xc0, !PT ;  /* 0xefffffff00007812 */ /* 0x000fe400078ec0ff */
[----:B-1----:R-:W-:Y:S01]  /*ea10*/  LOP3.LUT R9, R8, R29, RZ, 0x3c, !PT ;  /* 0x0000001d08097212 */ /* 0x002fe200078e3cff */
[----:B------:R-:W-:Y:S01]  /*ea20*/  IMAD R8, R91, 0x4, R92 ;  /* 0x000000045b087824 */ /* 0x000fe200078e025c */
[C---:B------:R-:W-:Y:S01]  /*ea30*/  LOP3.LUT R29, R10.reuse, 0x1004, RZ, 0x3c, !PT ;  /* 0x000010040a1d7812 */ /* 0x040fe200078e3cff */
[----:B--2---:R-:W-:Y:S01]  /*ea40*/  IMAD.SHL.U32 R30, R11, 0x4, RZ ;  /* 0x000000040b1e7824 */ /* 0x004fe200078e00ff */
[----:B------:R-:W-:Y:S02]  /*ea50*/  LOP3.LUT R31, R31, 0xffffff0, RZ, 0xc0, !PT ;  /* 0x0ffffff01f1f7812 */ /* 0x000fe400078ec0ff */
[----:B------:R-:W-:Y:S01]  /*ea60*/  SHF.R.U32.HI R36, RZ, 0x4, R29 ;  /* 0x00000004ff247819 */ /* 0x000fe2000001161d */
[----:B------:R1:W-:Y:S01]  /*ea70*/  STL [R1+0x70c], R8 ;  /* 0x00070c0801007387 */ /* 0x0003e20000100800 */
[----:B------:R-:W-:Y:S01]  /*ea80*/  IMAD R82, R10, 0x4, R82 ;  /* 0x000000040a527824 */ /* 0x000fe200078e0252 */
[----:B------:R-:W-:Y:S01]  /*ea90*/  @P1 LOP3.LUT R0, R0, 0x10000000, RZ, 0xfc, !PT ;  /* 0x1000000000001812 */ /* 0x000fe200078efcff */
[----:B------:R-:W-:Y:S01]  /*eaa0*/  IMAD R81, R80, 0x4, R81 ;  /* 0x0000000450517824 */ /* 0x000fe200078e0251 */
[----:B------:R-:W-:Y:S01]  /*eab0*/  LOP3.LUT R10, R10, 0x1804, RZ, 0x3c, !PT ;  /* 0x000018040a0a7812 */ /* 0x000fe200078e3cff */
[----:B------:R-:W-:Y:S01]  /*eac0*/  IMAD R80, R28, 0x4, R31 ;  /* 0x000000041c507824 */ /* 0x000fe200078e021f */
[----:B------:R-:W-:Y:S01]  /*ead0*/  LOP3.LUT R36, R36, 0xffffff0, RZ, 0xc0, !PT ;  /* 0x0ffffff024247812 */ /* 0x000fe200078ec0ff */
[----:B------:R-:W-:Y:S01]  /*eae0*/  STL [R1+0x18], R9 ;  /* 0x0000180901007387 */ /* 0x000fe20000100800 */
[----:B-1----:R-:W-:-:S03]  /*eaf0*/  LEA.HI R8, R37, R30, RZ, 0x1e ;  /* 0x0000001e25087211 */ /* 0x002fc600078ff0ff */
[----:B------:R-:W-:Y:S01]  /*eb00*/  STL [R1+0x710], R82 ;  /* 0x0007105201007387 */ /* 0x000fe20000100800 */
[----:B------:R-:W-:Y:S01]  /*eb10*/  LOP3.LUT R31, R11, 0x20, RZ, 0xfc, !PT ;  /* 0x000000200b1f7812 */ /* 0x000fe200078efcff */
[----:B------:R-:W-:Y:S01]  /*eb20*/  IMAD R35, R34, 0x4, R35 ;  /* 0x0000000422237824 */ /* 0x000fe200078e0223 */
[C---:B------:R-:W-:Y:S01]  /*eb30*/  LOP3.LUT P1, RZ, R0.reuse, 0x100, RZ, 0xc0, !PT ;  /* 0x0000010000ff7812 */ /* 0x040fe2000782c0ff */
[----:B------:R1:W-:Y:S01]  /*eb40*/  STL [R1+0x5c], R8 ;  /* 0x00005c0801007387 */ /* 0x0003e20000100800 */
[----:B------:R-:W-:Y:S01]  /*eb50*/  LOP3.LUT R0, R0, 0xdfffffff, RZ, 0xc0, !PT ;  /* 0xdfffffff00007812 */ /* 0x000fe200078ec0ff */
[----:B------:R-:W-:Y:S01]  /*eb60*/  IMAD R34, R29, 0x4, R36 ;  /* 0x000000041d227824 */ /* 0x000fe200078e0224 */
[----:B------:R-:W-:Y:S02]  /*eb70*/  SHF.R.U32.HI R30, RZ, 0x4, R10 ;  /* 0x00000004ff1e7819 */ /* 0x000fe4000001160a */
[----:B------:R-:W-:Y:S02]  /*eb80*/  SHF.R.U32.HI R38, RZ, 0x2, R9 ;  /* 0x00000002ff267819 */ /* 0x000fe40000011609 */
[----:B------:R-:W-:-:S02]  /*eb90*/  SHF.R.U32.HI R36, RZ, 0x2, R31 ;  /* 0x00000002ff247819 */ /* 0x000fc4000001161f */
[----:B-1----:R-:W-:Y:S02]  /*eba0*/  SHF.R.U32.HI R8, RZ, 0x2, R40 ;  /* 0x00000002ff087819 */ /* 0x002fe40000011628 */
[----:B------:R-:W-:Y:S02]  /*ebb0*/  @P2 LOP3.LUT R0, R0, 0x20000000, RZ, 0xfc, !PT ;  /* 0x2000000000002812 */ /* 0x000fe400078efcff */
[----:B------:R-:W-:Y:S02]  /*ebc0*/  LOP3.LUT R30, R30, 0xffffff0, RZ, 0xc0, !PT ;  /* 0x0ffffff01e1e7812 */ /* 0x000fe400078ec0ff */
[----:B------:R-:W-:Y:S02]  /*ebd0*/  LOP3.LUT R37, R9, R8, RZ, 0x3c, !PT ;  /* 0x0000000809257212 */ /* 0x000fe400078e3cff */
[----:B------:R-:W-:Y:S02]  /*ebe0*/  LOP3.LUT R38, R38, 0x3ffffff8, RZ, 0xc0, !PT ;  /* 0x3ffffff826267812 */ /* 0x000fe400078ec0ff */
[----:B------:R-:W-:Y:S01]  /*ebf0*/  LOP3.LUT R36, R36, 0x3ffffff8, RZ, 0xc0, !PT ;  /* 0x3ffffff824247812 */ /* 0x000fe200078ec0ff */
[----:B------:R-:W-:Y:S01]  /*ec00*/  IMAD R33, R32, 0x4, R33 ;  /* 0x0000000420217824 */ /* 0x000fe200078e0221 */
[----:B------:R-:W-:Y:S01]  /*ec10*/  LOP3.LUT P6, RZ, R0, 0x1, RZ, 0xc0, !PT ;  /* 0x0000000100ff7812 */ /* 0x000fe200078cc0ff */
[----:B------:R-:W-:Y:S01]  /*ec20*/  STL [R1+0x714], R81 ;  /* 0x0007145101007387 */ /* 0x000fe20000100800 */
[----:B------:R-:W-:Y:S01]  /*ec30*/  IMAD R32, R10, 0x4, R30 ;  /* 0x000000040a207824 */ /* 0x000fe200078e021e */
[----:B------:R-:W-:Y:S01]  /*ec40*/  LOP3.LUT R29, R11, 0x40, RZ, 0xfc, !PT ;  /* 0x000000400b1d7812 */ /* 0x000fe200078efcff */
[----:B------:R-:W-:Y:S01]  /*ec50*/  IMAD R8, R37, 0x4, R38 ;  /* 0x0000000425087824 */ /* 0x000fe200078e0226 */
[----:B------:R-:W-:Y:S01]  /*ec60*/  STL [R1+0x718], R80 ;  /* 0x0007185001007387 */ /* 0x000fe20000100800 */
[----:B------:R-:W-:Y:S01]  /*ec70*/  LOP3.LUT R10, R11, 0x60, RZ, 0xfc, !PT ;  /* 0x000000600b0a7812 */ /* 0x000fe200078efcff */
[----:B------:R-:W-:-:S02]  /*ec80*/  IMAD R31, R31, 0x4, R36 ;  /* 0x000000041f1f7824 */ /* 0x000fc400078e0224 */
[----:B------:R-:W-:Y:S01]  /*ec90*/  STL [R1+0x71c], R35 ;  /* 0x00071c2301007387 */ /* 0x000fe20000100800 */
[----:B------:R-:W-:-:S03]  /*eca0*/  SHF.R.U32.HI R30, RZ, 0x2, R29 ;  /* 0x00000002ff1e7819 */ /* 0x000fc6000001161d */
[----:B------:R-:W-:Y:S01]  /*ecb0*/  STL [R1+0x720], R34 ;  /* 0x0007202201007387 */ /* 0x000fe20000100800 */
[----:B------:R-:W-:-:S03]  /*ecc0*/  SHF.R.U32.HI R28, RZ, 0x2, R10 ;  /* 0x00000002ff1c7819 */ /* 0x000fc6000001160a */
[----:B------:R-:W-:Y:S01]  /*ecd0*/  STL [R1+0x724], R33 ;  /* 0x0007242101007387 */ /* 0x000fe20000100800 */
[----:B------:R-:W-:-:S03]  /*ece0*/  LOP3.LUT P2, RZ, R0, 0x400, RZ, 0xc0, !PT ;  /* 0x0000040000ff7812 */ /* 0x000fc6000784c0ff */
[----:B------:R-:W-:Y:S01]  /*ecf0*/  STL [R1+0x728], R32 ;  /* 0x0007282001007387 */ /* 0x000fe20000100800 */
[----:B------:R-:W-:-:S03]  /*ed00*/  LOP3.LUT R37, R11, 0x80, RZ, 0xfc, !PT ;  /* 0x000000800b257812 */ /* 0x000fc600078efcff */
[----:B------:R-:W-:Y:S01]  /*ed10*/  STL [R1+0x1c], R8 ;  /* 0x00001c0801007387 */ /* 0x000fe20000100800 */
[----:B------:R-:W-:Y:S02]  /*ed20*/  LOP3.LUT R0, R0, 0xbfffffff, RZ, 0xc0, !PT ;  /* 0xbfffffff00007812 */ /* 0x000fe400078ec0ff */
[----:B------:R-:W-:Y:S01]  /*ed30*/  LOP3.LUT R30, R30, 0x3ffffff8, RZ, 0xc0, !PT ;  /* 0x3ffffff81e1e7812 */ /* 0x000fe200078ec0ff */
[----:B------:R1:W-:Y:S01]  /*ed40*/  STL [R1+0x58], R31 ;  /* 0x0000581f01007387 */ /* 0x0003e20000100800 */
[----:B------:R-:W-:Y:S02]  /*ed50*/  LOP3.LUT R28, R28, 0x3ffffff8, RZ, 0xc0, !PT ;  /* 0x3ffffff81c1c7812 */ /* 0x000fe400078ec0ff */
[----:B------:R-:W-:Y:S01]  /*ed60*/  SHF.R.U32.HI R38, RZ, 0x2, R37 ;  /* 0x00000002ff267819 */ /* 0x000fe20000011625 */
[----:B------:R-:W-:Y:S01]  /*ed70*/  IMAD R9, R29, 0x4, R30 ;  /* 0x000000041d097824 */ /* 0x000fe200078e021e */
[----:B------:R-:W-:Y:S02]  /*ed80*/  @P6 LOP3.LUT R0, R0, 0x40000000, RZ, 0xfc, !PT ;  /* 0x4000000000006812 */ /* 0x000fe400078efcff */
[----:B-1----:R-:W-:Y:S01]  /*ed90*/  LOP3.LUT R31, R11, 0xa0, RZ, 0xfc, !PT ;  /* 0x000000a00b1f7812 */ /* 0x002fe200078efcff */
[----:B------:R-:W-:-:S03]  /*eda0*/  IMAD R8, R10, 0x4, R28 ;  /* 0x000000040a087824 */ /* 0x000fc600078e021c */
[----:B------:R-:W-:Y:S02]  /*edb0*/  SHF.R.U32.HI R36, RZ, 0x2, R31 ;  /* 0x00000002ff247819 */ /* 0x000fe4000001161f */
[----:B------:R-:W-:Y:S02]  /*edc0*/  LOP3.LUT R38, R38, 0x3ffffff8, RZ, 0xc0, !PT ;  /* 0x3ffffff826267812 */ /* 0x000fe400078ec0ff */
[----:B------:R-:W-:Y:S02]  /*edd0*/  LOP3.LUT P5, RZ, R0, 0x2, RZ, 0xc0, !PT ;  /* 0x0000000200ff7812 */ /* 0x000fe400078ac0ff */
[----:B------:R-:W-:Y:S01]  /*ede0*/  LOP3.LUT R36, R36, 0x3ffffff8, RZ, 0xc0, !PT ;  /* 0x3ffffff824247812 */ /* 0x000fe200078ec0ff */
[----:B------:R-:W-:Y:S01]  /*edf0*/  STL [R1+0x54], R9 ;  /* 0x0000540901007387 */ /* 0x000fe20000100800 */
[C---:B------:R-:W-:Y:S02]  /*ee00*/  LOP3.LUT R29, R11.reuse, 0xc0, RZ, 0xfc, !PT ;  /* 0x000000c00b1d7812 */ /* 0x040fe400078efcff */
[----:B------:R-:W-:Y:S01]  /*ee10*/  LOP3.LUT R10, R11, 0xe0, RZ, 0xfc, !PT ;  /* 0x000000e00b0a7812 */ /* 0x000fe200078efcff */
[----:B------:R1:W-:Y:S01]  /*ee20*/  STL [R1+0x50], R8 ;  /* 0x0000500801007387 */ /* 0x0003e20000100800 */
[----:B------:R-:W-:Y:S01]  /*ee30*/  IMAD R31, R31, 0x4, R36 ;  /* 0x000000041f1f7824 */ /* 0x000fe200078e0224 */
[----:B------:R-:W-:-:S02]  /*ee40*/  SHF.R.U32.HI R30, RZ, 0x2, R29 ;  /* 0x00000002ff1e7819 */ /* 0x000fc4000001161d */
[C---:B------:R-:W-:Y:S02]  /*ee50*/  LOP3.LUT P6, RZ, R0.reuse, 0x800, RZ, 0xc0, !PT ;  /* 0x0000080000ff7812 */ /* 0x040fe400078cc0ff */
[----:B------:R-:W-:Y:S01]  /*ee60*/  SHF.R.U32.HI R28, RZ, 0x2, R10 ;  /* 0x00000002ff1c7819 */ /* 0x000fe2000001160a */
[----:B-1----:R-:W-:Y:S01]  /*ee70*/  IMAD R8, R37, 0x4, R38 ;  /* 0x0000000425087824 */ /* 0x002fe200078e0226 */
[----:B------:R-:W-:Y:S02]  /*ee80*/  LOP3.LUT R0, R0, 0x7fffffff, RZ, 0xc0, !PT ;  /* 0x7fffffff00007812 */ /* 0x000fe400078ec0ff */
[----:B------:R-:W-:Y:S02]  /*ee90*/  LOP3.LUT R37, R11, 0x100, RZ, 0xfc, !PT ;  /* 0x000001000b257812 */ /* 0x000fe400078efcff */
[----:B------:R-:W-:Y:S01]  /*eea0*/  STL [R1+0x4c], R8 ;  /* 0x00004c0801007387 */ /* 0x000fe20000100800 */
[----:B------:R-:W-:-:S03]  /*eeb0*/  LOP3.LUT R30, R30, 0x3ffffff8, RZ, 0xc0, !PT ;  /* 0x3ffffff81e1e7812 */ /* 0x000fc600078ec0ff */
[----:B------:R1:W-:Y:S01]  /*eec0*/  STL [R1+0x48], R31 ;  /* 0x0000481f01007387 */ /* 0x0003e20000100800 */
[----:B------:R-:W-:Y:S02]  /*eed0*/  LOP3.LUT R28, R28, 0x3ffffff8, RZ, 0xc0, !PT ;  /* 0x3ffffff81c1c7812 */ /* 0x000fe400078ec0ff */
[----:B------:R-:W-:Y:S02]  /*eee0*/  @P5 LOP3.LUT R0, R0, 0x80000000, RZ, 0xfc, !PT ;  /* 0x8000000000005812 */ /* 0x000fe400078efcff */
[----:B------:R-:W-:Y:S02]  /*eef0*/  SHF.R.U32.HI R38, RZ, 0x2, R37 ;  /* 0x00000002ff267819 */ /* 0x000fe40000011625 */
[----:B-1----:R-:W-:Y:S01]  /*ef00*/  LOP3.LUT R31, R11, 0x120, RZ, 0xfc, !PT ;  /* 0x000001200b1f7812 */ /* 0x002fe200078efcff */
[----:B------:R-:W-:Y:S01]  /*ef10*/  IMAD R9, R29, 0x4, R30 ;  /* 0x000000041d097824 */ /* 0x000fe200078e021e */
[----:B------:R-:W-:Y:S02]  /*ef20*/  LOP3.LUT P5, RZ, R0, 0x1000, RZ, 0xc0, !PT ;  /* 0x0000100000ff7812 */ /* 0x000fe400078ac0ff */
[----:B------:R-:W-:Y:S01]  /*ef30*/  SHF.R.U32.HI R36, RZ, 0x2, R31 ;  /* 0x00000002ff247819 */ /* 0x000fe2000001161f */
[----:B------:R-:W-:Y:S01]  /*ef40*/  IMAD R8, R10, 0x4, R28 ;  /* 0x000000040a087824 */ /* 0x000fe200078e021c */
[----:B------:R-:W-:-:S02]  /*ef50*/  LOP3.LUT R29, R11, 0x140, RZ, 0xfc, !PT ;  /* 0x000001400b1d7812 */ /* 0x000fc400078efcff */
[----:B------:R-:W-:Y:S02]  /*ef60*/  LOP3.LUT R38, R38, 0x3ffffff8, RZ, 0xc0, !PT ;  /* 0x3ffffff826267812 */ /* 0x000fe400078ec0ff */
[----:B------:R-:W-:Y:S01]  /*ef70*/  LOP3.LUT R36, R36, 0x3ffffff8, RZ, 0xc0, !PT ;  /* 0x3ffffff824247812 */ /* 0x000fe200078ec0ff */
[----:B------:R-:W-:Y:S01]  /*ef80*/  STL [R1+0x44], R9 ;  /* 0x0000440901007387 */ /* 0x000fe20000100800 */
[----:B------:R-:W-:Y:S01]  /*ef90*/  SHF.R.U32.HI R30, RZ, 0x2, R29 ;  /* 0x00000002ff1e7819 */ /* 0x000fe2000001161d */
[----:B------:R-:W-:Y:S02]  /*efa0*/  CS2R R116, SRZ ;  /* 0x0000000000747805 */ /* 0x000fe4000001ff00 */
[----:B------:R1:W-:Y:S01]  /*efb0*/  STL [R1+0x40], R8 ;  /* 0x0000400801007387 */ /* 0x0003e20000100800 */
[----:B------:R-:W-:Y:S01]  /*efc0*/  CS2R R118, SRZ ;  /* 0x0000000000767805 */ /* 0x000fe2000001ff00 */
[----:B------:R-:W-:Y:S01]  /*efd0*/  LOP3.LUT R10, R11, 0x160, RZ, 0xfc, !PT ;  /* 0x000001600b0a7812 */ /* 0x000fe200078efcff */
[----:B------:R-:W-:Y:S01]  /*efe0*/  IMAD R31, R31, 0x4, R36 ;  /* 0x000000041f1f7824 */ /* 0x000fe200078e0224 */
[----:B------:R-:W-:Y:S01]  /*eff0*/  LOP3.LUT R30, R30, 0x3ffffff8, RZ, 0xc0, !PT ;  /* 0x3ffffff81e1e7812 */ /* 0x000fe200078ec0ff */
[----:B------:R-:W-:-:S04]  /*f000*/  IMAD.WIDE R4, R93, R90, c[0x0][0x180] ;  /* 0x000060005d047625 */ /* 0x000fc800078e025a */
[----:B-1----:R-:W-:Y:S01]  /*f010*/  IMAD R8, R37, 0x4, R38 ;  /* 0x0000000425087824 */ /* 0x002fe200078e0226 */
[----:B------:R-:W-:Y:S01]  /*f020*/  SHF.R.U32.HI R28, RZ, 0x2, R10 ;  /* 0x00000002ff1c7819 */ /* 0x000fe2000001160a */
[----:B------:R-:W-:Y:S01]  /*f030*/  IMAD.MOV.U32 R6, RZ, RZ, 0x4 ;  /* 0x00000004ff067424 */ /* 0x000fe200078e00ff */
[----:B------:R-:W2:Y:S01]  /*f040*/  @P5 LDG.E.EL.128 R116, [R4.64+0x3000] ;  /* 0x0030000604745981 */ /* 0x000ea2000c2e1d00 */
[----:B------:R-:W-:-:S03]  /*f050*/  IMAD R9, R29, 0x4, R30 ;  /* 0x000000041d097824 */ /* 0x000fc600078e021e */
[----:B------:R-:W-:Y:S01]  /*f060*/  STL [R1+0x3c], R8 ;  /* 0x00003c0801007387 */ /* 0x000fe20000100800 */
[----:B------:R-:W-:-:S03]  /*f070*/  LOP3.LUT R29, R11, 0x1a0, RZ, 0xfc, !PT ;  /* 0x000001a00b1d7812 */ /* 0x000fc600078efcff */
[----:B------:R1:W-:Y:S01]  /*f080*/  STL [R1+0x38], R31 ;  /* 0x0000381f01007387 */ /* 0x0003e20000100800 */
[----:B------:R-:W-:Y:S01]  /*f090*/  LOP3.LUT R28, R28, 0x3ffffff8, RZ, 0xc0, !PT ;  /* 0x3ffffff81c1c7812 */ /* 0x000fe200078ec0ff */
[----:B------:R-:W-:Y:S01]  /*f0a0*/  CS2R R120, SRZ ;  /* 0x0000000000787805 */ /* 0x000fe2000001ff00 */
[----:B------:R-:W-:Y:S01]  /*f0b0*/  CS2R R122, SRZ ;  /* 0x00000000007a7805 */ /* 0x000fe2000001ff00 */
[----:B------:R-:W-:Y:S01]  /*f0c0*/  IMAD.WIDE R6, R93, R6, c[0x0][0x178] ;  /* 0x00005e005d067625 */ /* 0x000fe200078e0206 */
[----:B------:R-:W-:Y:S01]  /*f0d0*/  CS2R R20, SRZ ;  /* 0x0000000000147805 */ /* 0x000fe2000001ff00 */
[----:B------:R-:W-:Y:S01]  /*f0e0*/  CS2R R22, SRZ ;  /* 0x0000000000167805 */ /* 0x000fe2000001ff00 */
[----:B-1----:R-:W-:Y:S02]  /*f0f0*/  LOP3.LUT R31, R11, 0x180, RZ, 0xfc, !PT ;  /* 0x000001800b1f7812 */ /* 0x002fe400078efcff */
[----:B------:R-:W-:Y:S01]  /*f100*/  SHF.R.U32.HI R36, RZ, 0x2, R29 ;  /* 0x00000002ff247819 */ /* 0x000fe2000001161d */
[----:B------:R-:W-:Y:S01]  /*f110*/  IMAD R8, R10, 0x4, R28 ;  /* 0x000000040a087824 */ /* 0x000fe200078e021c */
[----:B------:R-:W-:Y:S01]  /*f120*/  SHF.R.U32.HI R37, RZ, 0x2, R31 ;  /* 0x00000002ff257819 */ /* 0x000fe2000001161f */
[----:B------:R-:W3:Y:S01]  /*f130*/  @P5 LDG.E.EL.128 R120, [R6.64+0x6000] ;  /* 0x0060000606785981 */ /* 0x000ee2000c2e1d00 */
[----:B------:R-:W-:-:S02]  /*f140*/  LOP3.LUT R36, R36, 0x3ffffff8, RZ, 0xc0, !PT ;  /* 0x3ffffff824247812 */ /* 0x000fc400078ec0ff */
[----:B------:R-:W-:Y:S01]  /*f150*/  LOP3.LUT R37, R37, 0x3ffffff8, RZ, 0xc0, !PT ;  /* 0x3ffffff825257812 */ /* 0x000fe200078ec0ff */
[----:B------:R-:W4:Y:S01]  /*f160*/  @P6 LDG.E.EL.128 R20, [R4.64+0x3000] ;  /* 0x0030000604146981 */ /* 0x000f22000c2e1d00 */
[----:B------:R-:W-:Y:S01]  /*f170*/  CS2R R16, SRZ ;  /* 0x0000000000107805 */ /* 0x000fe2000001ff00 */
[----:B------:R-:W-:Y:S02]  /*f180*/  CS2R R18, SRZ ;  /* 0x0000000000127805 */ /* 0x000fe4000001ff00 */
[----:B------:R-:W-:Y:S04]  /*f190*/  STL [R1+0x34], R9 ;  /* 0x0000340901007387 */ /* 0x000fe80000100800 */
[----:B------:R1:W-:Y:S04]  /*f1a0*/  STL [R1+0x30], R8 ;  /* 0x0000300801007387 */ /* 0x0003e80000100800 */
[----:B------:R-:W4:Y:S01]  /*f1b0*/  @P6 LDG.E.EL.128 R16, [R6.64+0x6000] ;  /* 0x0060000606106981 */ /* 0x000f22000c2e1d00 */
[----:B-1----:R-:W-:-:S02]  /*f1c0*/  IMAD R8, R31, 0x4, R37 ;  /* 0x000000041f087824 */ /* 0x002fc400078e0225 */
[----:B------:R-:W-:-:S03]  /*f1d0*/  IMAD R31, R29, 0x4, R36 ;  /* 0x000000041d1f7824 */ /* 0x000fc600078e0224 */
[----:B------:R1:W-:Y:S04]  /*f1e0*/  STL [R1+0x2c], R8 ;  /* 0x00002c0801007387 */ /* 0x0003e80000100800 */
[----:B------:R1:W-:Y:S04]  /*f1f0*/  STL [R1+0x28], R31 ;  /* 0x0000281f01007387 */ /* 0x0003e80000100800 */
[----:B------:R-:W4:Y:S01]  /*f200*/  LDL.LU R33, [R1+0x8c] ;  /* 0x00008c0001217983 */ /* 0x000f220000300800 */
[----:B------:R-:W-:Y:S01]  /*f210*/  CS2R R24, SRZ ;  /* 0x0000000000187805 */ /* 0x000fe2000001ff00 */
[----:B------:R-:W-:-:S06]  /*f220*/  CS2R R26, SRZ ;  /* 0x00000000001a7805 */ /* 0x000fcc000001ff00 */
[----:B------:R-:W4:Y:S01]  /*f230*/  @P5 LDG.E.EL.128 R24, [R6.64+0x6010] ;  /* 0x0060100606185981 */ /* 0x000f22000c2e1d00 */
[----:B------:R-:W-:Y:S01]  /*f240*/  CS2R R12, SRZ ;  /* 0x00000000000c7805 */ /* 0x000fe2000001ff00 */
[----:B------:R-:W-:-:S06]  /*f250*/  CS2R R14, SRZ ;  /* 0x00000000000e7805 */ /* 0x000fcc000001ff00 */
[----:B------:R-:W4:Y:S01]  /*f260*/  @P6 LDG.E.EL.128 R12, [R6.64+0x6010] ;  /* 0x00601006060c6981 */ /* 0x000f22000c2e1d00 */
[----:B------:R-:W-:Y:S01]  /*f270*/  CS2R R104, SRZ ;  /* 0x0000000000687805 */ /* 0x000fe2000001ff00 */
[----:B------:R-:W-:Y:S01]  /*f280*/  CS2R R106, SRZ ;  /* 0x00000000006a7805 */ /* 0x000fe2000001ff00 */
[----:B------:R-:W-:Y:S01]  /*f290*/  CS2R R100, SRZ ;  /* 0x0000000000647805 */ /* 0x000fe2000001ff00 */
[----:B------:R-:W-:Y:S01]  /*f2a0*/  CS2R R102, SRZ ;  /* 0x0000000000667805 */ /* 0x000fe2000001ff00 */
[----:B------:R-:W-:-:S03]  /*f2b0*/  CS2R R240, SRZ ;  /* 0x0000000000f07805 */ /* 0x000fc6000001ff00 */
[----:B------:R-:W4:Y:S01]  /*f2c0*/  @P0 LDG.E.EL.128 R104, [R4.64+0x3000] ;  /* 0x0030000604680981 */ /* 0x000f22000c2e1d00 */
[----:B------:R-:W-:Y:S01]  /*f2d0*/  CS2R R242, SRZ ;  /* 0x0000000000f27805 */ /* 0x000fe2000001ff00 */
[----:B------:R-:W-:Y:S01]  /*f2e0*/  CS2R R96, SRZ ;  /* 0x0000000000607805 */ /* 0x000fe2000001ff00 */
[----:B------:R-:W-:Y:S01]  /*f2f0*/  CS2R R98, SRZ ;  /* 0x0000000000627805 */ /* 0x000fe2000001ff00 */
[----:B------:R-:W4:Y:S01]  /*f300*/  @P2 LDG.E.EL.128 R100, [R4.64+0x3000] ;  /* 0x0030000604642981 */ /* 0x000f22000c2e1d00 */
[----:B------:R-:W-:Y:S01]  /*f310*/  CS2R R248, SRZ ;  /* 0x0000000000f87805 */ /* 0x000fe2000001ff00 */
[----:B------:R-:W-:Y:S01]  /*f320*/  CS2R R250, SRZ ;  /* 0x0000000000fa7805 */ /* 0x000fe2000001ff00 */
[----:B------:R-:W-:Y:S01]  /*f330*/  CS2R R244, SRZ ;  /* 0x0000000000f47805 */ /* 0x000fe2000001ff00 */
[----:B------:R-:W-:Y:S01]  /*f340*/  CS2R R246, SRZ ;  /* 0x0000000000f67805 */ /* 0x000fe2000001ff00 */
[----:B------:R-:W4:Y:S04]  /*f350*/  @P0 LDG.E.EL.128 R240, [R6.64+0x6000] ;  /* 0x0060000606f00981 */ /* 0x000f28000c2e1d00 */
[----:B------:R-:W4:Y:S04]  /*f360*/  @P1 LDG.E.EL.128 R96, [R4.64+0x3000] ;  /* 0x0030000604601981 */ /* 0x000f28000c2e1d00 */
[----:B------:R-:W4:Y:S04]  /*f370*/  @P2 LDG.E.EL.128 R248, [R6.64+0x6000] ;  /* 0x0060000606f82981 */ /* 0x000f28000c2e1d00 */
[----:B------:R-:W4:Y:S01]  /*f380*/  @P2 LDG.E.EL.128 R244, [R6.64+0x6010] ;  /* 0x0060100606f42981 */ /* 0x000f22000c2e1d00 */
[----:B------:R-:W-:Y:S01]  /*f390*/  CS2R R84, SRZ ;  /* 0x0000000000547805 */ /* 0x000fe2000001ff00 */
[----:B------:R-:W-:-:S06]  /*f3a0*/  CS2R R86, SRZ ;  /* 0x0000000000567805 */ /* 0x000fcc000001ff00 */
[----:B------:R-:W4:Y:S01]  /*f3b0*/  @P0 LDG.E.EL.128 R84, [R6.64+0x6010] ;  /* 0x0060100606540981 */ /* 0x000f22000c2e1d00 */
[----:B------:R-:W-:Y:S01]  /*f3c0*/  CS2R R212, SRZ ;  /* 0x0000000000d47805 */ /* 0x000fe2000001ff00 */
[----:B------:R-:W-:-:S06]  /*f3d0*/  CS2R R214, SRZ ;  /* 0x0000000000d67805 */ /* 0x000fcc000001ff00 */
[----:B------:R-:W4:Y:S01]  /*f3e0*/  @P1 LDG.E.EL.128 R212, [R6.64+0x6000] ;  /* 0x0060000606d41981 */ /* 0x000f22000c2e1d00 */
[C---:B------:R-:W-:Y:S02]  /*f3f0*/  LOP3.LUT R10, R11.reuse, 0x1c0, RZ, 0xfc, !PT ;  /* 0x000001c00b0a7812 */ /* 0x040fe400078efcff */
[----:B------:R-:W-:Y:S02]  /*f400*/  LOP3.LUT R11, R11, 0x1e0, RZ, 0xfc, !PT ;  /* 0x000001e00b0b7812 */ /* 0x000fe400078efcff */
[----:B------:R-:W-:Y:S02]  /*f410*/  SHF.R.U32.HI R30, RZ, 0x2, R10 ;  /* 0x00000002ff1e7819 */ /* 0x000fe4000001160a */
[----:B------:R-:W-:Y:S02]  /*f420*/  SHF.R.U32.HI R28, RZ, 0x2, R11 ;  /* 0x00000002ff1c7819 */ /* 0x000fe4000001160b */
[----:B------:R-:W-:Y:S02]  /*f430*/  LOP3.LUT R30, R30, 0x3ffffff8, RZ, 0xc0, !PT ;  /* 0x3ffffff81e1e7812 */ /* 0x000fe400078ec0ff */
[----:B------:R-:W-:-:S03]  /*f440*/  LOP3.LUT R28, R28, 0x3ffffff8, RZ, 0xc0, !PT ;  /* 0x3ffffff81c1c7812 */ /* 0x000fc600078ec0ff */
[----:B------:R-:W-:Y:S02]  /*f450*/  IMAD R9, R10, 0x4, R30 ;  /* 0x000000040a097824 */ /* 0x000fe400078e021e */
[----:B-1----:R-:W-:Y:S01]  /*f460*/  IMAD R8, R11, 0x4, R28 ;  /* 0x000000040b087824 */ /* 0x002fe200078e021c */
[----:B------:R-:W-:Y:S01]  /*f470*/  CS2R R136, SRZ ;  /* 0x0000000000887805 */ /* 0x000fe2000001ff00 */
[----:B------:R-:W-:Y:S01]  /*f480*/  CS2R R138, SRZ ;  /* 0x00000000008a7805 */ /* 0x000fe2000001ff00 */
[----:B------:R-:W-:Y:S01]  /*f490*/  CS2R R44, SRZ ;  /* 0x00000000002c7805 */ /* 0x000fe2000001ff00 */
[----:B------:R-:W-:-:S04]  /*f4a0*/  CS2R R46, SRZ ;  /* 0x00000000002e7805 */ /* 0x000fc8000001ff00 */
[----:B------:R1:W4:Y:S01]  /*f4b0*/  @P1 LDG.E.EL.128 R136, [R6.64+0x6010] ;  /* 0x0060100606881981 */ /* 0x000322000c2e1d00 */
[----:B------:R-:W-:Y:S01]  /*f4c0*/  CS2R R40, SRZ ;  /* 0x0000000000287805 */ /* 0x000fe2000001ff00 */
[----:B------:R-:W-:Y:S02]  /*f4d0*/  CS2R R42, SRZ ;  /* 0x00000000002a7805 */ /* 0x000fe4000001ff00 */
[----:B------:R-:W-:Y:S04]  /*f4e0*/  STL [R1+0x24], R9 ;  /* 0x0000240901007387 */ /* 0x000fe80000100800 */
[----:B------:R1:W-:Y:S01]  /*f4f0*/  STL [R1+0x20], R8 ;  /* 0x0000200801007387 */ /* 0x0003e20000100800 */
[----:B------:R-:W-:Y:S01]  /*f500*/  CS2R R36, SRZ ;  /* 0x0000000000247805 */ /* 0x000fe2000001ff00 */
[----:B------:R-:W-:Y:S01]  /*f510*/  CS2R R38, SRZ ;  /* 0x0000000000267805 */ /* 0x000fe2000001ff00 */
[----:B------:R-:W-:Y:S01]  /*f520*/  CS2R R30, SRZ ;  /* 0x00000000001e7805 */ /* 0x000fe2000001ff00 */
[----:B------:R-:W-:Y:S01]  /*f530*/  CS2R R60, SRZ ;  /* 0x00000000003c7805 */ /* 0x000fe2000001ff00 */
[----:B------:R-:W-:Y:S01]  /*f540*/  CS2R R62, SRZ ;  /* 0x00000000003e7805 */ /* 0x000fe2000001ff00 */
[----:B------:R-:W-:-:S02]  /*f550*/  LOP3.LUT P4, RZ, R0, 0x8, RZ, 0xc0, !PT ;  /* 0x0000000800ff7812 */ /* 0x000fc4000788c0ff */
[----:B------:R-:W-:Y:S01]  /*f560*/  LOP3.LUT P3, RZ, R0, 0x4, RZ, 0xc0, !PT ;  /* 0x0000000400ff7812 */ /* 0x000fe2000786c0ff */
        /* <DEDUP_REMOVED lines=26> */
[----:B--2---:R-:W-:-:S02]  /*f710*/  PRMT R10, R116, 0x7632, R10 ;  /* 0x00007632740a7816 */ /* 0x004fc4000000000a */
[----:B------:R-:W-:-:S03]  /*f720*/  PRMT R11, R117, 0x7632, R11 ;  /* 0x00007632750b7816 */ /* 0x000fc6000000000b */
[----:B------:R-:W-:Y:S02]  /*f730*/  IMAD.U32 R10, R10, 0x10000, RZ ;  /* 0x000100000a0a7824 */ /* 0x000fe400078e00ff */
[----:B------:R-:W-:Y:S02]  /*f740*/  IMAD.U32 R11, R11, 0x10000, RZ ;  /* 0x000100000b0b7824 */ /* 0x000fe400078e00ff */
[----:B---3--:R-:W-:Y:S02]  /*f750*/  FADD R157, R10, R121 ;  /* 0x000000790a9d7221 */ /* 0x008fe40000000000 */
[----:B------:R-:W-:Y:S01]  /*f760*/  FADD R95, R11, R123 ;  /* 0x0000007b0b5f7221 */ /* 0x000fe20000000000 */
[----:B----4-:R-:W-:Y:S02]  /*f770*/  PRMT R10, R20, 0x7632, R10 ;  /* 0x00007632140a7816 */ /* 0x010fe4000000000a */
[----:B------:R-:W-:-:S03]  /*f780*/  PRMT R11, R21, 0x7632, R11 ;  /* 0x00007632150b7816 */ /* 0x000fc6000000000b */
[----:B------:R-:W-:Y:S02]  /*f790*/  IMAD.U32 R10, R10, 0x10000, RZ ;  /* 0x000100000a0a7824 */ /* 0x000fe400078e00ff */
[----:B------:R-:W-:Y:S02]  /*f7a0*/  IMAD.U32 R11, R11, 0x10000, RZ ;  /* 0x000100000b0b7824 */ /* 0x000fe400078e00ff */
[----:B------:R-:W-:Y:S02]  /*f7b0*/  FADD R93, R10, R17 ;  /* 0x000000110a5d7221 */ /* 0x000fe40000000000 */
[----:B------:R-:W-:Y:S01]  /*f7c0*/  FADD R91, R11, R19 ;  /* 0x000000130b5b7221 */ /* 0x000fe20000000000 */
[C---:B------:R-:W-:Y:S01]  /*f7d0*/  PRMT R28, R118.reuse, 0x7632, R28 ;  /* 0x00007632761c7816 */ /* 0x040fe2000000001c */
[----:B------:R-:W-:-:S04]  /*f7e0*/  IMAD.U32 R118, R118, 0x10000, RZ ;  /* 0x0001000076767824 */ /* 0x000fc800078e00ff */
[----:B------:R-:W-:Y:S02]  /*f7f0*/  IMAD.U32 R28, R28, 0x10000, RZ ;  /* 0x000100001c1c7824 */ /* 0x000fe400078e00ff */
[----:B------:R-:W-:-:S05]  /*f800*/  IMAD.WIDE R10, R33, R90, c[0x0][0x198] ;  /* 0x00006600210a7625 */ /* 0x000fca00078e025a */
[----:B------:R2:W3:Y:S01]  /*f810*/  @P1 LDG.E.EL.128 R44, [R10.64] ;  /* 0x000000060a2c1981 */ /* 0x0004e2000c2e1d00 */
[----:B------:R-:W-:Y:S01]  /*f820*/  LOP3.LUT P1, RZ, R0, 0x10000000, RZ, 0xc0, !PT ;  /* 0x1000000000ff7812 */ /* 0x000fe2000782c0ff */
[----:B------:R-:W-:Y:S01]  /*f830*/  FADD R83, R28, R25 ;  /* 0x000000191c537221 */ /* 0x000fe20000000000 */
[----:B-1----:R-:W-:Y:S01]  /*f840*/  FADD R8, R118, R24 ;  /* 0x0000001876087221 */ /* 0x002fe20000000000 */
[----:B------:R-:W-:Y:S01]  /*f850*/  IMAD.U32 R25, R21, 0x10000, RZ ;  /* 0x0001000015197824 */ /* 0x000fe200078e00ff */
[----:B------:R-:W-:Y:S01]  /*f860*/  PRMT R29, R119, 0x7632, R29 ;  /* 0x00007632771d7816 */ /* 0x000fe2000000001d */
[----:B------:R-:W-:Y:S01]  /*f870*/  IMAD.U32 R24, R20, 0x10000, RZ ;  /* 0x0001000014187824 */ /* 0x000fe200078e00ff */
[C---:B------:R-:W-:Y:S01]  /*f880*/  PRMT R20, R22.reuse, 0x7632, R20 ;  /* 0x0000763216147816 */ /* 0x040fe20000000014 */
[C---:B------:R-:W-:Y:S01]  /*f890*/  IMAD.U32 R21, R23.reuse, 0x10000, RZ ;  /* 0x0001000017157824 */ /* 0x040fe200078e00ff */
[----:B------:R-:W-:Y:S01]  /*f8a0*/  PRMT R23, R23, 0x7632, R23 ;  /* 0x0000763217177816 */ /* 0x000fe20000000017 */
[----:B------:R-:W-:Y:S01]  /*f8b0*/  IMAD.U32 R22, R22, 0x10000, RZ ;  /* 0x0001000016167824 */ /* 0x000fe200078e00ff */
[----:B------:R2:W4:Y:S01]  /*f8c0*/  @P4 LDG.E.EL.128 R56, [R10.64] ;  /* 0x000000060a384981 */ /* 0x000522000c2e1d00 */
[----:B------:R-:W-:-:S03]  /*f8d0*/  IMAD.U32 R20, R20, 0x10000, RZ ;  /* 0x0001000014147824 */ /* 0x000fc600078e00ff */
[----:B------:R2:W3:Y:S01]  /*f8e0*/  @P1 LDG.E.EL.128 R40, [R10.64] ;  /* 0x000000060a281981 */ /* 0x0004e2000c2e1d00 */
[----:B------:R-:W-:Y:S01]  /*f8f0*/  LOP3.LUT P1, RZ, R0, 0x8000000, RZ, 0xc0, !PT ;  /* 0x0800000000ff7812 */ /* 0x000fe2000782c0ff */
[----:B------:R-:W-:Y:S01]  /*f900*/  IMAD.U32 R23, R23, 0x10000, RZ ;  /* 0x0001000017177824 */ /* 0x000fe200078e00ff */
[----:B------:R-:W-:Y:S01]  /*f910*/  FADD R35, R22, R12 ;  /* 0x0000000c16237221 */ /* 0x000fe20000000000 */
[----:B------:R-:W-:Y:S01]  /*f920*/  FADD R81, R21, R14 ;  /* 0x0000000e15517221 */ /* 0x000fe20000000000 */
[----:B------:R-:W-:Y:S01]  /*f930*/  FADD R80, R20, R13 ;  /* 0x0000000d14507221 */ /* 0x000fe20000000000 */
[----:B------:R-:W-:Y:S01]  /*f940*/  FADD R82, R23, R15 ;  /* 0x0000000f17527221 */ /* 0x000fe20000000000 */
[----:B------:R-:W-:Y:S01]  /*f950*/  CS2R R12, SRZ ;  /* 0x00000000000c7805 */ /* 0x000fe2000001ff00 */
[----:B------:R-:W-:Y:S01]  /*f960*/  CS2R R14, SRZ ;  /* 0x00000000000e7805 */ /* 0x000fe2000001ff00 */
[----:B------:R-:W-:Y:S01]  /*f970*/  IMAD.U32 R119, R119, 0x10000, RZ ;  /* 0x0001000077777824 */ /* 0x000fe200078e00ff */
[----:B------:R2:W3:Y:S01]  /*f980*/  @P3 LDG.E.EL.128 R52, [R10.64] ;  /* 0x000000060a343981 */ /* 0x0004e2000c2e1d00 */
[----:B------:R-:W-:-:S03]  /*f990*/  IMAD.U32 R29, R29, 0x10000, RZ ;  /* 0x000100001d1d7824 */ /* 0x000fc600078e00ff */
[----:B------:R2:W3:Y:S01]  /*f9a0*/  @P0 LDG.E.EL.128 R12, [R10.64] ;  /* 0x000000060a0c0981 */ /* 0x0004e2000c2e1d00 */
[----:B------:R-:W-:-:S03]  /*f9b0*/  LOP3.LUT P0, RZ, R0, 0x10, RZ, 0xc0, !PT ;  /* 0x0000001000ff7812 */ /* 0x000fc6000780c0ff */
[----:B------:R2:W3:Y:S01]  /*f9c0*/  @P1 LDG.E.EL.128 R36, [R10.64] ;  /* 0x000000060a241981 */ /* 0x0004e2000c2e1d00 */
[----:B------:R-:W-:Y:S01]  /*f9d0*/  LOP3.LUT P1, RZ, R0, 0x4000000, RZ, 0xc0, !PT ;  /* 0x0400000000ff7812 */ /* 0x000fe2000782c0ff */
[----:B------:R-:W-:Y:S01]  /*f9e0*/  FADD R9, R119, R26 ;  /* 0x0000001a77097221 */ /* 0x000fe20000000000 */
[----:B------:R-:W-:Y:S01]  /*f9f0*/  FADD R159, R29, R27 ;  /* 0x0000001b1d9f7221 */ /* 0x000fe20000000000 */
[----:B------:R-:W-:Y:S01]  /*fa00*/  FADD R94, R24, R16 ;  /* 0x00000010185e7221 */ /* 0x000fe20000000000 */
[----:B------:R-:W-:Y:S01]  /*fa10*/  FADD R92, R25, R18 ;  /* 0x00000012195c7221 */ /* 0x000fe20000000000 */
[----:B------:R-:W-:Y:S01]  /*fa20*/  CS2R R26, SRZ ;  /* 0x00000000001a7805 */ /* 0x000fe2000001ff00 */
[----:B------:R-:W-:Y:S01]  /*fa30*/  CS2R R24, SRZ ;  /* 0x0000000000187805 */ /* 0x000fe2000001ff00 */
[----:B------:R-:W-:Y:S01]  /*fa40*/  CS2R R20, SRZ ;  /* 0x0000000000147805 */ /* 0x000fe2000001ff00 */
[----:B------:R-:W-:Y:S01]  /*fa50*/  CS2R R22, SRZ ;  /* 0x0000000000167805 */ /* 0x000fe2000001ff00 */
[----:B------:R-:W-:Y:S01]  /*fa60*/  CS2R R16, SRZ ;  /* 0x0000000000107805 */ /* 0x000fe2000001ff00 */
[----:B------:R-:W-:Y:S01]  /*fa70*/  CS2R R18, SRZ ;  /* 0x0000000000127805 */ /* 0x000fe2000001ff00 */
[----:B------:R-:W-:Y:S01]  /*fa80*/  CS2R R28, SRZ ;  /* 0x00000000001c7805 */ /* 0x000fe2000001ff00 */
[----:B------:R2:W3:Y:S01]  /*fa90*/  @P5 LDG.E.EL.128 R24, [R10.64] ;  /* 0x000000060a185981 */ /* 0x0004e2000c2e1d00 */
[----:B------:R-:W-:-:S03]  /*faa0*/  LOP3.LUT P5, RZ, R0, 0x80000000, RZ, 0xc0, !PT ;  /* 0x8000000000ff7812 */ /* 0x000fc600078ac0ff */
[----:B------:R2:W3:Y:S01]  /*fab0*/  @P6 LDG.E.EL.128 R20, [R10.64] ;  /* 0x000000060a146981 */ /* 0x0004e2000c2e1d00 */
[----:B------:R-:W-:-:S03]  /*fac0*/  LOP3.LUT P6, RZ, R0, 0x40000000, RZ, 0xc0, !PT ;  /* 0x4000000000ff7812 */ /* 0x000fc600078cc0ff */
[----:B------:R2:W3:Y:S01]  /*fad0*/  @P2 LDG.E.EL.128 R16, [R10.64] ;  /* 0x000000060a102981 */ /* 0x0004e2000c2e1d00 */
[----:B------:R-:W-:-:S03]  /*fae0*/  LOP3.LUT P2, RZ, R0, 0x20000000, RZ, 0xc0, !PT ;  /* 0x2000000000ff7812 */ /* 0x000fc6000784c0ff */
[----:B------:R2:W3:Y:S01]  /*faf0*/  @P1 LDG.E.EL.128 R28, [R10.64] ;  /* 0x000000060a1c1981 */ /* 0x0004e2000c2e1d00 */
[----:B------:R-:W-:-:S03]  /*fb00*/  LOP3.LUT P1, RZ, R0, 0x2000000, RZ, 0xc0, !PT ;  /* 0x0200000000ff7812 */ /* 0x000fc6000782c0ff */
[----:B------:R2:W3:Y:S01]  /*fb10*/  @P0 LDG.E.EL.128 R60, [R10.64] ;  /* 0x000000060a3c0981 */ /* 0x0004e2000c2e1d00 */
[C---:B------:R-:W-:Y:S02]  /*fb20*/  LOP3.LUT P0, RZ, R0.reuse, 0x1000000, RZ, 0xc0, !PT ;  /* 0x0100000000ff7812 */ /* 0x040fe4000780c0ff */
[----:B------:R-:W-:Y:S01]  /*fb30*/  LOP3.LUT R0, R0, 0xffdfffff, RZ, 0xc0, !PT ;  /* 0xffdfffff00007812 */ /* 0x000fe200078ec0ff */
[----:B------:R2:W3:Y:S03]  /*fb40*/  @P5 LDG.E.EL.128 R48, [R10.64] ;  /* 0x000000060a305981 */ /* 0x0004e6000c2e1d00 */
[----:B------:R-:W-:Y:S01]  /*fb50*/  @P4 LOP3.LUT R0, R0, 0x200000, RZ, 0xfc, !PT ;  /* 0x0020000000004812 */ /* 0x000fe200078efcff */
[----:B------:R2:W3:Y:S04]  /*fb60*/  @P6 LDG.E.EL.128 R76, [R10.64] ;  /* 0x000000060a4c6981 */ /* 0x0004e8000c2e1d00 */
[----:B------:R2:W3:Y:S01]  /*fb70*/  @P1 LDG.E.EL.128 R68, [R10.64] ;  /* 0x000000060a441981 */ /* 0x0004e2000c2e1d00 */
[----:B------:R-:W-:-:S03]  /*fb80*/  LOP3.LUT P4, RZ, R0, 0x80, RZ, 0xc0, !PT ;  /* 0x0000008000ff7812 */ /* 0x000fc6000788c0ff */
[----:B------:R2:W3:Y:S01]  /*fb90*/  @P0 LDG.E.EL.128 R72, [R10.64] ;  /* 0x000000060a480981 */ /* 0x0004e2000c2e1d00 */
[----:B------:R-:W-:-:S03]  /*fba0*/  LOP3.LUT R0, R0, 0xffbfffff, RZ, 0xc0, !PT ;  /* 0xffbfffff00007812 */ /* 0x000fc600078ec0ff */
[----:B------:R2:W3:Y:S01]  /*fbb0*/  @P2 LDG.E.EL.128 R64, [R10.64] ;  /* 0x000000060a402981 */ /* 0x0004e2000c2e1d00 */
[C---:B------:R-:W-:Y:S01]  /*fbc0*/  PRMT R108, R100.reuse, 0x7632, R108 ;  /* 0x00007632646c7816 */ /* 0x040fe2000000006c */
[----:B------:R-:W-:Y:S01]  /*fbd0*/  IMAD.U32 R109, R100, 0x10000, RZ ;  /* 0x00010000646d7824 */ /* 0x000fe200078e00ff */
[C---:B------:R-:W-:Y:S01]  /*fbe0*/  PRMT R100, R101.reuse, 0x7632, R100 ;  /* 0x0000763265647816 */ /* 0x040fe20000000064 */
[----:B------:R-:W-:Y:S01]  /*fbf0*/  IMAD.U32 R110, R101, 0x10000, RZ ;  /* 0x00010000656e7824 */ /* 0x000fe200078e00ff */
[----:B------:R-:W-:Y:S01]  /*fc00*/  PRMT R101, R102, 0x7632, R101 ;  /* 0x0000763266657816 */ /* 0x000fe20000000065 */
[C---:B------:R-:W-:Y:S01]  /*fc10*/  IMAD.U32 R216, R96.reuse, 0x10000, RZ ;  /* 0x0001000060d87824 */ /* 0x040fe200078e00ff */
[----:B------:R-:W-:Y:S01]  /*fc20*/  PRMT R217, R96, 0x7632, R217 ;  /* 0x0000763260d97816 */ /* 0x000fe200000000d9 */
[C---:B------:R-:W-:Y:S01]  /*fc30*/  IMAD.U32 R90, R97.reuse, 0x10000, RZ ;  /* 0x00010000615a7824 */ /* 0x040fe200078e00ff */
[----:B------:R-:W-:Y:S01]  /*fc40*/  PRMT R89, R97, 0x7632, R89 ;  /* 0x0000763261597816 */ /* 0x000fe20000000059 */
[----:B------:R-:W-:Y:S01]  /*fc50*/  IMAD.U32 R111, R102, 0x10000, RZ ;  /* 0x00010000666f7824 */ /* 0x000fe200078e00ff */
[----:B--2---:R-:W-:Y:S01]  /*fc60*/  PRMT R10, R104, 0x7632, R10 ;  /* 0x00007632680a7816 */ /* 0x004fe2000000000a */
[----:B------:R1:W4:Y:S01]  /*fc70*/  @P4 LDG.E.EL.128 R124, [R4.64+0x3000] ;  /* 0x00300006047c4981 */ /* 0x000322000c2e1d00 */
[----:B------:R-:W-:-:S02]  /*fc80*/  PRMT R11, R105, 0x7632, R11 ;  /* 0x00007632690b7816 */ /* 0x000fc4000000000b */
[----:B------:R-:W-:Y:S01]  /*fc90*/  @P3 LOP3.LUT R0, R0, 0x400000, RZ, 0xfc, !PT ;  /* 0x0040000000003812 */ /* 0x000fe200078efcff */
[----:B------:R-:W-:Y:S01]  /*fca0*/  IMAD.U32 R10, R10, 0x10000, RZ ;  /* 0x000100000a0a7824 */ /* 0x000fe200078e00ff */
[----:B------:R-:W-:Y:S01]  /*fcb0*/  PRMT R32, R98, 0x7632, R32 ;  /* 0x0000763262207816 */ /* 0x000fe20000000020 */
[----:B------:R-:W-:Y:S01]  /*fcc0*/  IMAD.U32 R11, R11, 0x10000, RZ ;  /* 0x000100000b0b7824 */ /* 0x000fe200078e00ff */
[----:B------:R-:W-:Y:S01]  /*fcd0*/  LOP3.LUT R0, R0, 0xff7fffff, RZ, 0xc0, !PT ;  /* 0xff7fffff00007812 */ /* 0x000fe200078ec0ff */
[----:B------:R-:W-:Y:S01]  /*fce0*/  FADD R241, R10, R241 ;  /* 0x000000f10af17221 */ /* 0x000fe20000000000 */
[----:B------:R-:W-:Y:S01]  /*fcf0*/  IMAD.U32 R100, R100, 0x10000, RZ ;  /* 0x0001000064647824 */ /* 0x000fe200078e00ff */
[----:B------:R-:W-:Y:S01]  /*fd00*/  FADD R243, R11, R243 ;  /* 0x000000f30bf37221 */ /* 0x000fe20000000000 */
[----:B------:R-:W-:Y:S01]  /*fd10*/  IMAD.U32 R101, R101, 0x10000, RZ ;  /* 0x0001000065657824 */ /* 0x000fe200078e00ff */
[C---:B------:R-:W-:Y:S01]  /*fd20*/  PRMT R34, R99.reuse, 0x7632, R34 ;  /* 0x0000763263227816 */ /* 0x040fe20000000022 */
[----:B------:R-:W-:Y:S01]  /*fd30*/  IMAD.U32 R11, R98, 0x10000, RZ ;  /* 0x00010000620b7824 */ /* 0x000fe200078e00ff */
[----:B------:R-:W-:Y:S01]  /*fd40*/  CS2R R96, SRZ ;  /* 0x0000000000607805 */ /* 0x000fe2000001ff00 */
[----:B------:R-:W-:Y:S01]  /*fd50*/  IMAD.U32 R10, R99, 0x10000, RZ ;  /* 0x00010000630a7824 */ /* 0x000fe200078e00ff */
[----:B------:R1:W4:Y:S01]  /*fd60*/  @P4 LDG.E.EL.128 R132, [R6.64+0x6010] ;  /* 0x0060100606844981 */ /* 0x000322000c2e1d00 */
[----:B------:R-:W-:Y:S01]  /*fd70*/  CS2R R98, SRZ ;  /* 0x0000000000627805 */ /* 0x000fe2000001ff00 */
[----:B------:R-:W-:Y:S01]  /*fd80*/  @P5 LOP3.LUT R0, R0, 0x800000, RZ, 0xfc, !PT ;  /* 0x0080000000005812 */ /* 0x000fe200078efcff */
[----:B------:R-:W-:Y:S01]  /*fd90*/  FADD R251, R100, R251 ;  /* 0x000000fb64fb7221 */ /* 0x000fe20000000000 */
[----:B------:R-:W-:Y:S01]  /*fda0*/  FADD R245, R101, R245 ;  /* 0x000000f565f57221 */ /* 0x000fe20000000000 */
[----:B------:R-:W-:-:S02]  /*fdb0*/  PRMT R102, R103, 0x7632, R102 ;  /* 0x0000763267667816 */ /* 0x000fc40000000066 */
[----:B------:R-:W-:Y:S01]  /*fdc0*/  PRMT R100, R106, 0x7632, R100 ;  /* 0x000076326a647816 */ /* 0x000fe20000000064 */
[----:B------:R1:W4:Y:S01]  /*fdd0*/  @P4 LDG.E.EL.128 R96, [R6.64+0x6000] ;  /* 0x0060000606604981 */ /* 0x000322000c2e1d00 */
[----:B------:R-:W-:Y:S02]  /*fde0*/  PRMT R101, R107, 0x7632, R101 ;  /* 0x000076326b657816 */ /* 0x000fe40000000065 */
[C---:B------:R-:W-:Y:S02]  /*fdf0*/  LOP3.LUT P5, RZ, R0.reuse, 0x40, RZ, 0xc0, !PT ;  /* 0x0000004000ff7812 */ /* 0x040fe400078ac0ff */
[C---:B------:R-:W-:Y:S02]  /*fe00*/  LOP3.LUT P3, RZ, R0.reuse, 0x20, RZ, 0xc0, !PT ;  /* 0x0000002000ff7812 */ /* 0x040fe4000786c0ff */
[----:B------:R-:W-:Y:S01]  /*fe10*/  LOP3.LUT P4, RZ, R0, 0x10, RZ, 0xc0, !PT ;  /* 0x0000001000ff7812 */ /* 0x000fe2000788c0ff */
[----:B------:R-:W-:Y:S02]  /*fe20*/  IMAD.U32 R116, R116, 0x10000, RZ ;  /* 0x0001000074747824 */ /* 0x000fe400078e00ff */
[----:B------:R-:W-:-:S02]  /*fe30*/  IMAD.U32 R117, R117, 0x10000, RZ ;  /* 0x0001000075757824 */ /* 0x000fc400078e00ff */
[----:B------:R-:W-:Y:S02]  /*fe40*/  IMAD.U32 R103, R103, 0x10000, RZ ;  /* 0x0001000067677824 */ /* 0x000fe400078e00ff */
[----:B------:R-:W-:Y:S02]  /*fe50*/  IMAD.U32 R108, R108, 0x10000, RZ ;  /* 0x000100006c6c7824 */ /* 0x000fe400078e00ff */
[----:B------:R-:W-:Y:S02]  /*fe60*/  IMAD.U32 R102, R102, 0x10000, RZ ;  /* 0x0001000066667824 */ /* 0x000fe400078e00ff */
[----:B------:R-:W-:Y:S02]  /*fe70*/  IMAD.U32 R104, R104, 0x10000, RZ ;  /* 0x0001000068687824 */ /* 0x000fe400078e00ff */
[----:B------:R-:W-:Y:S02]  /*fe80*/  IMAD.U32 R105, R105, 0x10000, RZ ;  /* 0x0001000069697824 */ /* 0x000fe400078e00ff */
[----:B------:R-:W-:-:S02]  /*fe90*/  IMAD.U32 R106, R106, 0x10000, RZ ;  /* 0x000100006a6a7824 */ /* 0x000fc400078e00ff */
[----:B------:R-:W-:Y:S02]  /*fea0*/  IMAD.U32 R107, R107, 0x10000, RZ ;  /* 0x000100006b6b7824 */ /* 0x000fe400078e00ff */
[----:B------:R-:W-:Y:S02]  /*feb0*/  IMAD.U32 R100, R100, 0x10000, RZ ;  /* 0x0001000064647824 */ /* 0x000fe400078e00ff */
[----:B------:R-:W-:Y:S01]  /*fec0*/  IMAD.U32 R101, R101, 0x10000, RZ ;  /* 0x0001000065657824 */ /* 0x000fe200078e00ff */
[----:B------:R-:W-:Y:S01]  /*fed0*/  FADD R158, R116, R120 ;  /* 0x00000078749e7221 */ /* 0x000fe20000000000 */
        /* <DEDUP_REMOVED lines=23> */
[----:B------:R1:W4:Y:S04]  /*10050*/  @P5 LDG.E.EL.128 R112, [R4.64+0x3000] ;  /* 0x0030000604705981 */ /* 0x000328000c2e1d00 */
[----:B------:R1:W4:Y:S04]  /*10060*/  @P5 LDG.E.EL.128 R128, [R6.64+0x6000] ;  /* 0x0060000606805981 */ /* 0x000328000c2e1d00 */
[----:B------:R1:W4:Y:S01]  /*10070*/  @P5 LDG.E.EL.128 R120, [R6.64+0x6010] ;  /* 0x0060100606785981 */ /* 0x000322000c2e1d00 */
[----:B------:R-:W-:-:S03]  /*10080*/  LOP3.LUT P5, RZ, R0, 0x800000, RZ, 0xc0, !PT ;  /* 0x0080000000ff7812 */ /* 0x000fc600078ac0ff */
[----:B------:R1:W4:Y:S04]  /*10090*/  @P3 LDG.E.EL.128 R100, [R4.64+0x3000] ;  /* 0x0030000604643981 */ /* 0x000328000c2e1d00 */
[----:B------:R1:W4:Y:S04]  /*100a0*/  @P3 LDG.E.EL.128 R116, [R6.64+0x6000] ;  /* 0x0060000606743981 */ /* 0x000328000c2e1d00 */
[----:B------:R1:W4:Y:S01]  /*100b0*/  @P3 LDG.E.EL.128 R108, [R6.64+0x6010] ;  /* 0x00601006066c3981 */ /* 0x000322000c2e1d00 */
[----:B------:R-:W-:-:S03]  /*100c0*/  LOP3.LUT P3, RZ, R0, 0x400000, RZ, 0xc0, !PT ;  /* 0x0040000000ff7812 */ /* 0x000fc6000786c0ff */
[----:B------:R1:W4:Y:S04]  /*100d0*/  @P4 LDG.E.EL.128 R172, [R4.64+0x3000] ;  /* 0x0030000604ac4981 */ /* 0x000328000c2e1d00 */
[----:B------:R1:W4:Y:S04]  /*100e0*/  @P4 LDG.E.EL.128 R104, [R6.64+0x6000] ;  /* 0x0060000606684981 */ /* 0x000328000c2e1d00 */
[----:B------:R1:W4:Y:S01]  /*100f0*/  @P4 LDG.E.EL.128 R180, [R6.64+0x6010] ;  /* 0x0060100606b44981 */ /* 0x000322000c2e1d00 */
        /* <DEDUP_REMOVED lines=29> */
[----:B------:R1:W4:Y:S01]  /*102d0*/  @P4 LDG.E.EL.128 R176, [R6.64+0x6000] ;  /* 0x0060000606b04981 */ /* 0x000322000c2e1d00 */
[----:B------:R-:W-:Y:S01]  /*102e0*/  CS2R R160, SRZ ;  /* 0x0000000000a07805 */ /* 0x000fe2000001ff00 */
[----:B------:R-:W-:-:S02]  /*102f0*/  CS2R R162, SRZ ;  /* 0x0000000000a27805 */ /* 0x000fc4000001ff00 */
[----:B------:R1:W4:Y:S01]  /*10300*/  @P4 LDG.E.EL.128 R168, [R6.64+0x6010] ;  /* 0x0060100606a84981 */ /* 0x000322000c2e1d00 */
[----:B------:R-:W-:Y:S01]  /*10310*/  CS2R R220, SRZ ;  /* 0x0000000000dc7805 */ /* 0x000fe2000001ff00 */
[----:B------:R-:W-:Y:S02]  /*10320*/  CS2R R222, SRZ ;  /* 0x0000000000de7805 */ /* 0x000fe4000001ff00 */
[----:B------:R1:W4:Y:S01]  /*10330*/  @P3 LDG.E.EL.128 R164, [R6.64+0x6000] ;  /* 0x0060000606a43981 */ /* 0x000322000c2e1d00 */
[----:B------:R-:W-:Y:S01]  /*10340*/  CS2R R218, SRZ ;  /* 0x0000000000da7805 */ /* 0x000fe2000001ff00 */
[----:B------:R-:W-:Y:S02]  /*10350*/  CS2R R232, SRZ ;  /* 0x0000000000e87805 */ /* 0x000fe4000001ff00 */
        /* <DEDUP_REMOVED lines=10> */
[----:B------:R-:W-:-:S03]  /*10400*/  CS2R R238, SRZ ;  /* 0x0000000000ee7805 */ /* 0x000fc6000001ff00 */
[----:B------:R1:W4:Y:S04]  /*10410*/  @P6 LDG.E.EL.128 R208, [R6.64+0x6010] ;  /* 0x0060100606d06981 */ /* 0x000328000c2e1d00 */
[----:B------:R1:W4:Y:S04]  /*10420*/  @P0 LDG.E.EL.128 R204, [R6.64+0x6000] ;  /* 0x0060000606cc0981 */ /* 0x000328000c2e1d00 */
[----:B------:R1:W4:Y:S04]  /*10430*/  @P0 LDG.E.EL.128 R200, [R6.64+0x6010] ;  /* 0x0060100606c80981 */ /* 0x000328000c2e1d00 */
[----:B------:R1:W4:Y:S04]  /*10440*/  @P1 LDG.E.EL.128 R196, [R6.64+0x6000] ;  /* 0x0060000606c41981 */ /* 0x000328000c2e1d00 */
[----:B------:R1:W4:Y:S04]  /*10450*/  @P1 LDG.E.EL.128 R192, [R6.64+0x6010] ;  /* 0x0060100606c01981 */ /* 0x000328000c2e1d00 */
[----:B------:R1:W4:Y:S04]  /*10460*/  @P2 LDG.E.EL.128 R188, [R6.64+0x6000] ;  /* 0x0060000606bc2981 */ /* 0x000328000c2e1d00 */
[----:B------:R1:W4:Y:S01]  /*10470*/  @P2 LDG.E.EL.128 R184, [R6.64+0x6010] ;  /* 0x0060100606b82981 */ /* 0x000322000c2e1d00 */
[----:B------:R-:W-:-:S03]  /*10480*/  FADD R214, R90, R214 ;  /* 0x000000d65ad67221 */ /* 0x000fc60000000000 */
[----:B------:R4:W4:Y:S04]  /*10490*/  @P4 LDG.E.EL.128 R160, [R4.64+0x3000] ;  /* 0x0030000604a04981 */ /* 0x000928000c2e1d00 */
[----:B------:R4:W4:Y:S01]  /*104a0*/  @P3 LDG.E.EL.128 R220, [R4.64+0x3000] ;  /* 0x0030000604dc3981 */ /* 0x000922000c2e1d00 */
[----:B-1----:R-:W-:Y:S02]  /*104b0*/  IMAD.MOV.U32 R7, RZ, RZ, R217 ;  /* 0x000000ffff077224 */ /* 0x002fe400078e00d9 */
[----:B------:R-:W-:Y:S01]  /*104c0*/  IMAD.MOV.U32 R6, RZ, RZ, R216 ;  /* 0x000000ffff067224 */ /* 0x000fe200078e00d8 */
[----:B------:R4:W4:Y:S01]  /*104d0*/  @P6 LDG.E.EL.128 R232, [R4.64+0x3000] ;  /* 0x0030000604e86981 */ /* 0x000922000c2e1d00 */
[----:B------:R-:W-:-:S03]  /*104e0*/  CS2R R216, SRZ ;  /* 0x0000000000d87805 */ /* 0x000fc6000001ff00 */
[----:B------:R4:W4:Y:S04]  /*104f0*/  @P0 LDG.E.EL.128 R228, [R4.64+0x3000] ;  /* 0x0030000604e40981 */ /* 0x000928000c2e1d00 */
[----:B------:R4:W4:Y:S04]  /*10500*/  @P5 LDG.E.EL.128 R216, [R4.64+0x3000] ;  /* 0x0030000604d85981 */ /* 0x000928000c2e1d00 */
[----:B------:R4:W4:Y:S04]  /*10510*/  @P1 LDG.E.EL.128 R224, [R4.64+0x3000] ;  /* 0x0030000604e01981 */ /* 0x000928000c2e1d00 */
[----:B------:R4:W4:Y:S02]  /*10520*/  @P2 LDG.E.EL.128 R236, [R4.64+0x3000] ;  /* 0x0030000604ec2981 */ /* 0x000924000c2e1d00 */
[----:B----4-:R-:W-:-:S02]  /*10530*/  IMAD.U32 R4, R89, 0x10000, RZ ;  /* 0x0001000059047824 */ /* 0x010fc400078e00ff */
[----:B------:R-:W4:Y:S04]  /*10540*/  LDL.LU R89, [R1+0x730] ;  /* 0x0007300001597983 */ /* 0x000f280000300800 */
[----:B------:R-:W3:Y:S01]  /*10550*/  LDL.LU R90, [R1+0x72c] ;  /* 0x00072c00015a7983 */ /* 0x000ee20000300800 */
[----:B------:R-:W-:-:S03]  /*10560*/  FADD R215, R4, R215 ;  /* 0x000000d704d77221 */ /* 0x000fc60000000000 */
[----:B------:R-:W1:Y:S01]  /*10570*/  LDS R4, [R2] ;  /* 0x0000000002047984 */ /* 0x000e620000000800 */
[----:B------:R-:W-:Y:S01]  /*10580*/  IMAD.U32 R5, R7, 0x10000, RZ ;  /* 0x0001000007057824 */ /* 0x000fe200078e00ff */
[----:B------:R-:W-:Y:S02]  /*10590*/  FADD R212, R6, R212 ;  /* 0x000000d406d47221 */ /* 0x000fe40000000000 */
[----:B------:R-:W1:Y:S01]  /*105a0*/  LDS R6, [R3+0x1000] ;  /* 0x0010000003067984 */ /* 0x000e620000000800 */
[----:B------:R-:W-:-:S03]  /*105b0*/  FADD R213, R5, R213 ;  /* 0x000000d505d57221 */ /* 0x000fc60000000000 */
[----:B------:R-:W1:Y:S04]  /*105c0*/  LDS R5, [R2+0x40] ;  /* 0x0000400002057984 */ /* 0x000e680000000800 */
[----:B-1----:R-:W-:Y:S04]  /*105d0*/  STL [R1+0x2d4], R4 ;  /* 0x0002d40401007387 */ /* 0x002fe80000100800 */
[----:B------:R-:W1:Y:S04]  /*105e0*/  LDS R4, [R3+0x1040] ;  /* 0x0010400003047984 */ /* 0x000e680000000800 */
[----:B------:R-:W-:Y:S04]  /*105f0*/  STL [R1+0x2ec], R6 ;  /* 0x0002ec0601007387 */ /* 0x000fe80000100800 */
[----:B------:R-:W1:Y:S04]  /*10600*/  LDS R6, [R2+0x80] ;  /* 0x0000800002067984 */ /* 0x000e680000000800 */
[----:B------:R-:W-:Y:S04]  /*10610*/  STL [R1+0x33c], R5 ;  /* 0x00033c0501007387 */ /* 0x000fe80000100800 */
        /* <DEDUP_REMOVED lines=21> */
[----:B------:R-:W-:Y:S06]  /*10770*/  BAR.SYNC.DEFER_BLOCKING 0x0 ;  /* 0x0000000000007b1d */ /* 0x000fec0000010000 */
[----:B------:R-:W-:Y:S04]  /*10780*/  STL [R1+0x404], R6 ;  /* 0x0004040601007387 */ /* 0x000fe80000100800 */
[----:B------:R-:W-:Y:S04]  /*10790*/  STL [R1+0x400], R5 ;  /* 0x0004000501007387 */ /* 0x000fe80000100800 */
[----:B-1----:R-:W-:Y:S04]  /*107a0*/  STL [R1+0x3fc], R4 ;  /* 0x0003fc0401007387 */ /* 0x002fe80000100800 */
[----:B---3--:R-:W-:Y:S04]  /*107b0*/  STS.128 [R90], R24 ;  /* 0x000000185a007388 */ /* 0x008fe80000000c00 */
[----:B----4-:R-:W-:Y:S04]  /*107c0*/  STS.128 [R89], R20 ;  /* 0x0000001459007388 */ /* 0x010fe80000000c00 */
[----:B------:R-:W-:Y:S04]  /*107d0*/  STS.128 [R88], R16 ;  /* 0x0000001058007388 */ /* 0x000fe80000000c00 */
[----:B------:R-:W-:Y:S04]  /*107e0*/  STS.128 [R252], R12 ;  /* 0x0000000cfc007388 */ /* 0x000fe80000000c00 */
[----:B------:R-:W-:Y:S06]  /*107f0*/  BAR.SYNC.DEFER_BLOCKING 0x0 ;  /* 0x0000000000007b1d */ /* 0x000fec0000010000 */
[----:B------:R-:W1:Y:S04]  /*10800*/  LDS R4, [R2] ;  /* 0x0000000002047984 */ /* 0x000e680000000800 */
[----:B------:R-:W3:Y:S04]  /*10810*/  LDS R6, [R3+0x1000] ;  /* 0x0010000003067984 */ /* 0x000ee80000000800 */
[----:B------:R-:W4:Y:S04]  /*10820*/  LDS R5, [R2+0x40] ;  /* 0x0000400002057984 */ /* 0x000f280000000800 */
[----:B-1----:R-:W-:Y:S04]  /*10830*/  STL [R1+0x21c], R4 ;  /* 0x00021c0401007387 */ /* 0x002fe80000100800 */
[----:B------:R-:W1:Y:S04]  /*10840*/  LDS R4, [R3+0x1040] ;  /* 0x0010400003047984 */ /* 0x000e680000000800 */
[----:B---3--:R-:W-:Y:S04]  /*10850*/  STL [R1+0x224], R6 ;  /* 0x0002240601007387 */ /* 0x008fe80000100800 */
[----:B------:R-:W3:Y:S04]  /*10860*/  LDS R6, [R2+0x80] ;  /* 0x0000800002067984 */ /* 0x000ee80000000800 */
[----:B----4-:R-:W-:Y:S04]  /*10870*/  STL [R1+0x2d8], R5 ;  /* 0x0002d80501007387 */ /* 0x010fe80000100800 */
        /* <DEDUP_REMOVED lines=21> */
[----:B------:R-:W-:Y:S06]  /*109d0*/  BAR.SYNC.DEFER_BLOCKING 0x0 ;  /* 0x0000000000007b1d */ /* 0x000fec0000010000 */
[----:B------:R-:W-:Y:S04]  /*109e0*/  STS.128 [R90], R44 ;  /* 0x0000002c5a007388 */ /* 0x000fe80000000c00 */
[----:B------:R-:W-:Y:S04]  /*109f0*/  STS.128 [R89], R40 ;  /* 0x0000002859007388 */ /* 0x000fe80000000c00 */
[----:B------:R-:W-:Y:S04]  /*10a00*/  STS.128 [R88], R36 ;  /* 0x0000002458007388 */ /* 0x000fe80000000c00 */
[----:B------:R-:W-:Y:S04]  /*10a10*/  STS.128 [R252], R28 ;  /* 0x0000001cfc007388 */ /* 0x000fe80000000c00 */
[----:B---3--:R-:W-:Y:S04]  /*10a20*/  STL [R1+0x3f0], R6 ;  /* 0x0003f00601007387 */ /* 0x008fe80000100800 */
[----:B------:R-:W-:Y:S06]  /*10a30*/  BAR.SYNC.DEFER_BLOCKING 0x0 ;  /* 0x0000000000007b1d */ /* 0x000fec0000010000 */
[----:B----4-:R-:W-:Y:S04]  /*10a40*/  STL [R1+0x3f4], R5 ;  /* 0x0003f40501007387 */ /* 0x010fe80000100800 */
[----:B-1----:R-:W-:Y:S04]  /*10a50*/  STL [R1+0x3a0], R4 ;  /* 0x0003a00401007387 */ /* 0x002fe80000100800 */
        /* <DEDUP_REMOVED lines=34> */
[----:B------:R-:W-:Y:S06]  /*10c80*/  BAR.SYNC.DEFER_BLOCKING 0x0 ;  /* 0x0000000000007b1d */ /* 0x000fec0000010000 */
[----:B---3--:R-:W-:Y:S04]  /*10c90*/  STL [R1+0x3e0], R6 ;  /* 0x0003e00601007387 */ /* 0x008fe80000100800 */
[----:B----4-:R-:W-:Y:S04]  /*10ca0*/  STL [R1+0x3dc], R5 ;  /* 0x0003dc0501007387 */ /* 0x010fe80000100800 */
[----:B------:R-:W3:Y:S04]  /*10cb0*/  LDS R5, [R2] ;  /* 0x0000000002057984 */ /* 0x000ee80000000800 */
[----:B-1----:R1:W-:Y:S04]  /*10cc0*/  STL [R1+0x3d8], R4 ;  /* 0x0003d80401007387 */ /* 0x0023e80000100800 */
[----:B------:R-:W4:Y:S04]  /*10cd0*/  LDS R7, [R3+0x1000] ;  /* 0x0010000003077984 */ /* 0x000f280000000800 */
[----:B------:R-:W4:Y:S01]  /*10ce0*/  LDS R6, [R2+0x40] ;  /* 0x0000400002067984 */ /* 0x000f220000000800 */
[----:B-1----:R-:W-:-:S03]  /*10cf0*/  IMAD.U32 R4, R32, 0x10000, RZ ;  /* 0x0001000020047824 */ /* 0x002fc600078e00ff */
[----:B------:R-:W2:Y:S04]  /*10d00*/  LDL.LU R32, [R1+0x728] ;  /* 0x0007280001207983 */ /* 0x000ea80000300800 */
[----:B---3--:R-:W-:Y:S04]  /*10d10*/  STL [R1+0x27c], R5 ;  /* 0x00027c0501007387 */ /* 0x008fe80000100800 */
[----:B------:R-:W1:Y:S04]  /*10d20*/  LDS R5, [R3+0x1040] ;  /* 0x0010400003057984 */ /* 0x000e680000000800 */
[----:B----4-:R-:W-:Y:S04]  /*10d30*/  STL [R1+0x240], R7 ;  /* 0x0002400701007387 */ /* 0x010fe80000100800 */
[----:B------:R-:W3:Y:S04]  /*10d40*/  LDS R7, [R2+0x80] ;  /* 0x0000800002077984 */ /* 0x000ee80000000800 */
[----:B------:R-:W-:Y:S04]  /*10d50*/  STL [R1+0x310], R6 ;  /* 0x0003100601007387 */ /* 0x000fe80000100800 */
[----:B------:R-:W4:Y:S04]  /*10d60*/  LDS R6, [R3+0x1080] ;  /* 0x0010800003067984 */ /* 0x000f280000000800 */
[----:B-1----:R-:W-:Y:S04]  /*10d70*/  STL [R1+0x308], R5 ;  /* 0x0003080501007387 */ /* 0x002fe80000100800 */
[----:B------:R-:W1:Y:S04]  /*10d80*/  LDS R5, [R2+0xc0] ;  /* 0x0000c00002057984 */ /* 0x000e680000000800 */
[----:B---3--:R-:W-:Y:S04]  /*10d90*/  STL [R1+0x358], R7 ;  /* 0x0003580701007387 */ /* 0x008fe80000100800 */
[----:B------:R-:W3:Y:S04]  /*10da0*/  LDS R7, [R3+0x10c0] ;  /* 0x0010c00003077984 */ /* 0x000ee80000000800 */
[----:B----4-:R-:W-:Y:S04]  /*10db0*/  STL [R1+0x354], R6 ;  /* 0x0003540601007387 */ /* 0x010fe80000100800 */
[----:B------:R-:W4:Y:S01]  /*10dc0*/  LDS R6, [R2+0x100] ;  /* 0x0001000002067984 */ /* 0x000f220000000800 */
[----:B------:R-:W-:-:S03]  /*10dd0*/  LOP3.LUT R0, R0, 0xffffdfff, RZ, 0xc0, !PT ;  /* 0xffffdfff00007812 */ /* 0x000fc600078ec0ff */
[----:B-1----:R-:W-:Y:S04]  /*10de0*/  STL [R1+0x37c], R5 ;  /* 0x00037c0501007387 */ /* 0x002fe80000100800 */
[----:B------:R-:W1:Y:S01]  /*10df0*/  LDS R5, [R3+0x1100] ;  /* 0x0011000003057984 */ /* 0x000e620000000800 */
[----:B------:R-:W-:-:S04]  /*10e00*/  @P4 LOP3.LUT R0, R0, 0x2000, RZ, 0xfc, !PT ;  /* 0x0000200000004812 */ /* 0x000fc800078efcff */
[C---:B------:R-:W-:Y:S02]  /*10e10*/  LOP3.LUT P4, RZ, R0.reuse, 0x200, RZ, 0xc0, !PT ;  /* 0x0000020000ff7812 */ /* 0x040fe4000788c0ff */
[----:B------:R-:W-:Y:S01]  /*10e20*/  LOP3.LUT R0, R0, 0xfffbffff, RZ, 0xc0, !PT ;  /* 0xfffbffff00007812 */ /* 0x000fe200078ec0ff */
[----:B---3--:R-:W-:Y:S04]  /*10e30*/  STL [R1+0x370], R7 ;  /* 0x0003700701007387 */ /* 0x008fe80000100800 */
[----:B------:R-:W3:Y:S04]  /*10e40*/  LDS R7, [R2+0x140] ;  /* 0x0001400002077984 */ /* 0x000ee80000000800 */
[----:B----4-:R-:W-:Y:S02]  /*10e50*/  STL [R1+0x390], R6 ;  /* 0x0003900601007387 */ /* 0x010fe40000100800 */
[----:B------:R-:W-:-:S02]  /*10e60*/  @P4 LOP3.LUT R0, R0, 0x40000, RZ, 0xfc, !PT ;  /* 0x0004000000004812 */ /* 0x000fc400078efcff */
[----:B------:R-:W4:Y:S02]  /*10e70*/  LDS R6, [R3+0x1140] ;  /* 0x0011400003067984 */ /* 0x000f240000000800 */
[C---:B------:R-:W-:Y:S02]  /*10e80*/  LOP3.LUT P4, RZ, R0.reuse, 0x400, RZ, 0xc0, !PT ;  /* 0x0000040000ff7812 */ /* 0x040fe4000788c0ff */
[----:B------:R-:W-:Y:S01]  /*10e90*/  LOP3.LUT R0, R0, 0xfff7ffff, RZ, 0xc0, !PT ;  /* 0xfff7ffff00007812 */ /* 0x000fe200078ec0ff */
[----:B-1----:R-:W-:Y:S04]  /*10ea0*/  STL [R1+0x378], R5 ;  /* 0x0003780501007387 */ /* 0x002fe80000100800 */
[----:B------:R-:W1:Y:S06]  /*10eb0*/  LDS R5, [R2+0x180] ;  /* 0x0001800002057984 */ /* 0x000e6c0000000800 */
[----:B------:R-:W-:-:S04]  /*10ec0*/  @P4 LOP3.LUT R0, R0, 0x80000, RZ, 0xfc, !PT ;  /* 0x0008000000004812 */ /* 0x000fc800078efcff */
[C---:B------:R-:W-:Y:S02]  /*10ed0*/  LOP3.LUT P4, RZ, R0.reuse, 0x800, RZ, 0xc0, !PT ;  /* 0x0000080000ff7812 */ /* 0x040fe4000788c0ff */
[----:B------:R-:W-:Y:S01]  /*10ee0*/  LOP3.LUT R0, R0, 0xffefffff, RZ, 0xc0, !PT ;  /* 0xffefffff00007812 */ /* 0x000fe200078ec0ff */
[----:B---3--:R-:W-:Y:S04]  /*10ef0*/  STL [R1+0x398], R7 ;  /* 0x0003980701007387 */ /* 0x008fe80000100800 */
[----:B------:R-:W3:Y:S06]  /*10f00*/  LDS R7, [R3+0x1180] ;  /* 0x0011800003077984 */ /* 0x000eec0000000800 */
[----:B------:R-:W-:-:S04]  /*10f10*/  @P4 LOP3.LUT R0, R0, 0x100000, RZ, 0xfc, !PT ;  /* 0x0010000000004812 */ /* 0x000fc800078efcff */
[C---:B------:R-:W-:Y:S02]  /*10f20*/  LOP3.LUT P4, RZ, R0.reuse, 0x1000, RZ, 0xc0, !PT ;  /* 0x0000100000ff7812 */ /* 0x040fe4000788c0ff */
[----:B------:R-:W-:Y:S01]  /*10f30*/  LOP3.LUT R0, R0, 0xffffbfff, RZ, 0xc0, !PT ;  /* 0xffffbfff00007812 */ /* 0x000fe200078ec0ff */
[----:B----4-:R-:W-:Y:S03]  /*10f40*/  STL [R1+0x384], R6 ;  /* 0x0003840601007387 */ /* 0x010fe60000100800 */
[----:B------:R-:W-:Y:S01]  /*10f50*/  @P3 LOP3.LUT R0, R0, 0x4000, RZ, 0xfc, !PT ;  /* 0x0000400000003812 */ /* 0x000fe200078efcff */
[----:B------:R-:W4:Y:S03]  /*10f60*/  LDS R6, [R2+0x1c0] ;  /* 0x0001c00002067984 */ /* 0x000f260000000800 */
[C---:B------:R-:W-:Y:S01]  /*10f70*/  LOP3.LUT P3, RZ, R0.reuse, 0x20, RZ, 0xc0, !PT ;  /* 0x0000002000ff7812 */ /* 0x040fe2000786c0ff */
[----:B-1----:R-:W-:Y:S04]  /*10f80*/  STL [R1+0x3b8], R5 ;  /* 0x0003b80501007387 */ /* 0x002fe80000100800 */
[----:B------:R-:W1:Y:S04]  /*10f90*/  LDS R5, [R3+0x11c0] ;  /* 0x0011c00003057984 */ /* 0x000e680000000800 */
[----:B------:R-:W-:Y:S01]  /*10fa0*/  BAR.SYNC.DEFER_BLOCKING 0x0 ;  /* 0x0000000000007b1d */ /* 0x000fe20000010000 */
[----:B------:R-:W-:-:S04]  /*10fb0*/  LOP3.LUT R0, R0, 0xffff7fff, RZ, 0xc0, !PT ;  /* 0xffff7fff00007812 */ /* 0x000fc800078ec0ff */
[----:B------:R-:W-:-:S04]  /*10fc0*/  @P3 LOP3.LUT R0, R0, 0x8000, RZ, 0xfc, !PT ;  /* 0x0000800000003812 */ /* 0x000fc800078efcff */
[C---:B------:R-:W-:Y:S02]  /*10fd0*/  LOP3.LUT P3, RZ, R0.reuse, 0x40, RZ, 0xc0, !PT ;  /* 0x0000004000ff7812 */ /* 0x040fe4000786c0ff */
[----:B------:R-:W-:Y:S01]  /*10fe0*/  LOP3.LUT R0, R0, 0xfffeffff, RZ, 0xc0, !PT ;  /* 0xfffeffff00007812 */ /* 0x000fe200078ec0ff */
[----:B------:R-:W-:Y:S04]  /*10ff0*/  STS.128 [R90], R76 ;  /* 0x0000004c5a007388 */ /* 0x000fe80000000c00 */
[----:B------:R-:W-:Y:S04]  /*11000*/  STS.128 [R89], R72 ;  /* 0x0000004859007388 */ /* 0x000fe80000000c00 */
[----:B------:R-:W-:Y:S04]  /*11010*/  STS.128 [R88], R68 ;  /* 0x0000004458007388 */ /* 0x000fe80000000c00 */
[----:B------:R-:W-:Y:S01]  /*11020*/  STS.128 [R252], R64 ;  /* 0x00000040fc007388 */ /* 0x000fe20000000c00 */
[----:B------:R-:W-:-:S04]  /*11030*/  @P3 LOP3.LUT R0, R0, 0x10000, RZ, 0xfc, !PT ;  /* 0x0001000000003812 */ /* 0x000fc800078efcff */
[C---:B------:R-:W-:Y:S01]  /*11040*/  LOP3.LUT P3, RZ, R0.reuse, 0x80, RZ, 0xc0, !PT ;  /* 0x0000008000ff7812 */ /* 0x040fe2000786c0ff */
[----:B------:R-:W-:Y:S01]  /*11050*/  FADD R136, R11, R136 ;  /* 0x000000880b887221 */ /* 0x000fe20000000000 */
[----:B---3--:R-:W-:Y:S01]  /*11060*/  STL [R1+0x388], R7 ;  /* 0x0003880701007387 */ /* 0x008fe20000100800 */
[----:B------:R-:W-:Y:S01]  /*11070*/  IMAD.MOV.U32 R11, RZ, RZ, 0x2 ;  /* 0x00000002ff0b7424 */ /* 0x000fe200078e00ff */
[----:B------:R-:W-:Y:S01]  /*11080*/  LOP3.LUT R0, R0, 0xfffdffff, RZ, 0xc0, !PT ;  /* 0xfffdffff00007812 */ /* 0x000fe200078ec0ff */
[----:B------:R-:W-:Y:S01]  /*11090*/  FADD R137, R4, R137 ;  /* 0x0000008904897221 */ /* 0x000fe20000000000 */
[----:B----4-:R3:W-:Y:S01]  /*110a0*/  STL [R1+0x3b4], R6 ;  /* 0x0003b40601007387 */ /* 0x0107e20000100800 */
[----:B------:R-:W-:Y:S01]  /*110b0*/  FADD R138, R10, R138 ;  /* 0x0000008a0a8a7221 */ /* 0x000fe20000000000 */
[----:B------:R-:W-:Y:S02]  /*110c0*/  IMAD.WIDE R10, R33, R11, c[0x0][0x1a0] ;  /* 0x00006800210a7625 */ /* 0x000fe400078e020b */
[----:B-1----:R1:W-:Y:S03]  /*110d0*/  STL [R1+0x3b0], R5 ;  /* 0x0003b00501007387 */ /* 0x0023e60000100800 */
[----:B------:R-:W-:Y:S01]  /*110e0*/  @P3 LOP3.LUT R0, R0, 0x20000, RZ, 0xfc, !PT ;  /* 0x0002000000003812 */ /* 0x000fe200078efcff */
[----:B------:R-:W-:Y:S01]  /*110f0*/  CS2R R12, SRZ ;  /* 0x00000000000c7805 */ /* 0x000fe2000001ff00 */
[----:B------:R-:W-:Y:S01]  /*11100*/  CS2R R14, SRZ ;  /* 0x00000000000e7805 */ /* 0x000fe2000001ff00 */
[----:B---3--:R-:W-:Y:S01]  /*11110*/  CS2R R6, SRZ ;  /* 0x0000000000067805 */ /* 0x008fe2000001ff00 */
[----:B-1----:R-:W-:Y:S01]  /*11120*/  CS2R R4, SRZ ;  /* 0x0000000000047805 */ /* 0x002fe2000001ff00 */
[----:B------:R-:W-:Y:S01]  /*11130*/  BAR.SYNC.DEFER_BLOCKING 0x0 ;  /* 0x0000000000007b1d */ /* 0x000fe20000010000 */
[C---:B------:R-:W-:Y:S01]  /*11140*/  LOP3.LUT P3, RZ, R0.reuse, 0x100, RZ, 0xc0, !PT ;  /* 0x0000010000ff7812 */ /* 0x040fe2000786c0ff */
        /* <DEDUP_REMOVED lines=24> */
[----:B------:R1:W4:Y:S01]  /*112d0*/  @P3 LDG.E.EL.128 R24, [R10.64] ;  /* 0x000000060a183981 */ /* 0x000322000c2e1d00 */
[----:B------:R-:W-:Y:S01]  /*112e0*/  LOP3.LUT P3, RZ, R0, 0x20000, RZ, 0xc0, !PT ;  /* 0x0002000000ff7812 */ /* 0x000fe2000786c0ff */
[----:B------:R-:W-:Y:S01]  /*112f0*/  CS2R R64, SRZ ;  /* 0x0000000000407805 */ /* 0x000fe2000001ff00 */
[----:B------:R-:W-:Y:S01]  /*11300*/  CS2R R66, SRZ ;  /* 0x0000000000427805 */ /* 0x000fe2000001ff00 */
[----:B------:R-:W-:Y:S01]  /*11310*/  CS2R R68, SRZ ;  /* 0x0000000000447805 */ /* 0x000fe2000001ff00 */
[----:B------:R-:W-:Y:S01]  /*11320*/  CS2R R70, SRZ ;  /* 0x0000000000467805 */ /* 0x000fe2000001ff00 */
[----:B------:R-:W-:Y:S01]  /*11330*/  CS2R R72, SRZ ;  /* 0x0000000000487805 */ /* 0x000fe2000001ff00 */
[----:B------:R-:W-:Y:S01]  /*11340*/  CS2R R74, SRZ ;  /* 0x00000000004a7805 */ /* 0x000fe2000001ff00 */
[----:B------:R-:W-:Y:S01]  /*11350*/  IMAD.U32 R76, R34, 0x10000, RZ ;  /* 0x00010000224c7824 */ /* 0x000fe200078e00ff */
[----:B------:R1:W2:Y:S04]  /*11360*/  @P5 LDG.E.EL.128 R56, [R10.64] ;  /* 0x000000060a385981 */ /* 0x0002a8000c2e1d00 */
[----:B------:R1:W2:Y:S01]  /*11370*/  @P4 LDG.E.EL.128 R12, [R10.64] ;  /* 0x000000060a0c4981 */ /* 0x0002a2000c2e1d00 */
[----:B------:R-:W-:-:S03]  /*11380*/  LOP3.LUT P4, RZ, R0, 0x80000, RZ, 0xc0, !PT ;  /* 0x0008000000ff7812 */ /* 0x000fc6000788c0ff */
[----:B------:R1:W2:Y:S01]  /*11390*/  @P3 LDG.E.EL.128 R28, [R10.64] ;  /* 0x000000060a1c3981 */ /* 0x0002a2000c2e1d00 */
[----:B------:R-:W-:-:S03]  /*113a0*/  LOP3.LUT P3, RZ, R0, 0x10000, RZ, 0xc0, !PT ;  /* 0x0001000000ff7812 */ /* 0x000fc6000786c0ff */
[----:B------:R1:W2:Y:S04]  /*113b0*/  @P6 LDG.E.EL.128 R60, [R10.64] ;  /* 0x000000060a3c6981 */ /* 0x0002a8000c2e1d00 */
        /* <DEDUP_REMOVED lines=11> */
[----:B------:R-:W2:Y:S01]  /*11470*/  LDL.LU R33, [R1+0x724] ;  /* 0x0007240001217983 */ /* 0x000ea20000300800 */
[----:B------:R-:W-:-:S05]  /*11480*/  FADD R139, R76, R139 ;  /* 0x0000008b4c8b7221 */ /* 0x000fca0000000000 */
[----:B------:R1:W2:Y:S01]  /*11490*/  @P4 LDG.E.EL.128 R44, [R10.64] ;  /* 0x000000060a2c4981 */ /* 0x0002a2000c2e1d00 */
[----:B------:R-:W-:Y:S02]  /*114a0*/  LOP3.LUT P4, RZ, R0, 0x2000, RZ, 0xc0, !PT ;  /* 0x0000200000ff7812 */ /* 0x000fe4000788c0ff */
[----:B------:R-:W-:Y:S01]  /*114b0*/  PRMT R76, R125, 0x7632, R76 ;  /* 0x000076327d4c7816 */ /* 0x000fe2000000004c */
[----:B------:R1:W2:Y:S04]  /*114c0*/  @P3 LDG.E.EL.128 R52, [R10.64] ;  /* 0x000000060a343981 */ /* 0x0002a8000c2e1d00 */
[----:B------:R-:W-:Y:S01]  /*114d0*/  IMAD.U32 R76, R76, 0x10000, RZ ;  /* 0x000100004c4c7824 */ /* 0x000fe200078e00ff */
[----:B------:R-:W2:Y:S05]  /*114e0*/  LDL.LU R34, [R1+0x720] ;  /* 0x0007200001227983 */ /* 0x000eaa0000300800 */
[----:B------:R1:W2:Y:S01]  /*114f0*/  @P4 LDG.E.EL.128 R48, [R10.64] ;  /* 0x000000060a304981 */ /* 0x0002a2000c2e1d00 */
[----:B------:R-:W-:Y:S01]  /*11500*/  FADD R99, R76, R99 ;  /* 0x000000634c637221 */ /* 0x000fe20000000000 */
[----:B-1----:R-:W-:-:S02]  /*11510*/  PRMT R11, R126, 0x7632, R11 ;  /* 0x000076327e0b7816 */ /* 0x002fc4000000000b */
[----:B------:R-:W-:-:S03]  /*11520*/  PRMT R10, R127, 0x7632, R10 ;  /* 0x000076327f0a7816 */ /* 0x000fc6000000000a */
[----:B------:R-:W-:Y:S02]  /*11530*/  IMAD.U32 R11, R11, 0x10000, RZ ;  /* 0x000100000b0b7824 */ /* 0x000fe400078e00ff */
[----:B------:R-:W-:Y:S01]  /*11540*/  IMAD.U32 R10, R10, 0x10000, RZ ;  /* 0x000100000a0a7824 */ /* 0x000fe200078e00ff */
[----:B------:R-:W-:Y:S01]  /*11550*/  PRMT R76, R113, 0x7632, R76 ;  /* 0x00007632714c7816 */ /* 0x000fe2000000004c */
[----:B------:R-:W-:Y:S01]  /*11560*/  FADD R133, R11, R133 ;  /* 0x000000850b857221 */ /* 0x000fe20000000000 */
[----:B------:R-:W-:Y:S01]  /*11570*/  PRMT R11, R114, 0x7632, R11 ;  /* 0x00007632720b7816 */ /* 0x000fe2000000000b */
[----:B------:R-:W-:Y:S01]  /*11580*/  FADD R135, R10, R135 ;  /* 0x000000870a877221 */ /* 0x000fe20000000000 */
[----:B------:R-:W-:Y:S01]  /*11590*/  PRMT R10, R115, 0x7632, R10 ;  /* 0x00007632730a7816 */ /* 0x000fe2000000000a */
[----:B------:R-:W-:Y:S02]  /*115a0*/  IMAD.U32 R76, R76, 0x10000, RZ ;  /* 0x000100004c4c7824 */ /* 0x000fe400078e00ff */
[----:B------:R-:W-:-:S02]  /*115b0*/  IMAD.U32 R11, R11, 0x10000, RZ ;  /* 0x000100000b0b7824 */ /* 0x000fc400078e00ff */
[----:B------:R-:W-:Y:S01]  /*115c0*/  IMAD.U32 R10, R10, 0x10000, RZ ;  /* 0x000100000a0a7824 */ /* 0x000fe200078e00ff */
[----:B------:R-:W-:Y:S01]  /*115d0*/  FADD R131, R76, R131 ;  /* 0x000000834c837221 */ /* 0x000fe20000000000 */
[----:B------:R-:W-:Y:S01]  /*115e0*/  FADD R121, R11, R121 ;  /* 0x000000790b797221 */ /* 0x000fe20000000000 */
[----:B------:R-:W-:Y:S01]  /*115f0*/  PRMT R76, R101, 0x7632, R76 ;  /* 0x00007632654c7816 */ /* 0x000fe2000000004c */
[----:B------:R-:W-:Y:S01]  /*11600*/  FADD R123, R10, R123 ;  /* 0x0000007b0a7b7221 */ /* 0x000fe20000000000 */
[----:B------:R-:W-:Y:S02]  /*11610*/  PRMT R11, R102, 0x7632, R11 ;  /* 0x00007632660b7816 */ /* 0x000fe4000000000b */
        /* <DEDUP_REMOVED lines=78> */
[----:B------:R-:W1:Y:S01]  /*11b00*/  LDS R76, [R2+0x80] ;  /* 0x00008000024c7984 */ /* 0x000e620000000800 */
[----:B------:R-:W-:-:S03]  /*11b10*/  FADD R187, R10, R187 ;  /* 0x000000bb0abb7221 */ /* 0x000fc60000000000 */
[----:B------:R-:W1:Y:S04]  /*11b20*/  LDS R11, [R3+0x1080] ;  /* 0x00108000030b7984 */ /* 0x000e680000000800 */
[----:B------:R-:W1:Y:S04]  /*11b30*/  LDS R10, [R2+0xc0] ;  /* 0x0000c000020a7984 */ /* 0x000e680000000800 */
[----:B-1----:R-:W-:Y:S04]  /*11b40*/  STL [R1+0x2ac], R76 ;  /* 0x0002ac4c01007387 */ /* 0x002fe80000100800 */
[----:B------:R-:W1:Y:S04]  /*11b50*/  LDS R76, [R3+0x10c0] ;  /* 0x0010c000034c7984 */ /* 0x000e680000000800 */
[----:B------:R-:W-:Y:S04]  /*11b60*/  STL [R1+0x2bc], R11 ;  /* 0x0002bc0b01007387 */ /* 0x000fe80000100800 */
        /* <DEDUP_REMOVED lines=17> */
[----:B------:R-:W-:Y:S04]  /*11c80*/  LDS R173, [R2] ;  /* 0x0000000002ad7984 */ /* 0x000fe80000000800 */
[----:B------:R-:W-:Y:S04]  /*11c90*/  LDS R174, [R3+0x1000] ;  /* 0x0010000003ae7984 */ /* 0x000fe80000000800 */
[----:B------:R-:W-:Y:S04]  /*11ca0*/  LDS R230, [R2+0x40] ;  /* 0x0000400002e67984 */ /* 0x000fe80000000800 */
[----:B-1----:R-:W-:Y:S04]  /*11cb0*/  STL [R1+0x338], R76 ;  /* 0x0003384c01007387 */ /* 0x002fe80000100800 */
[----:B------:R-:W-:Y:S04]  /*11cc0*/  LDS R234, [R3+0x1040] ;  /* 0x0010400003ea7984 */ /* 0x000fe80000000800 */
[----:B---3--:R-:W-:Y:S04]  /*11cd0*/  STL [R1+0x30c], R11 ;  /* 0x00030c0b01007387 */ /* 0x008fe80000100800 */
[----:B------:R-:W1:Y:S04]  /*11ce0*/  LDS R76, [R3+0x1180] ;  /* 0x00118000034c7984 */ /* 0x000e680000000800 */
[----:B----4-:R-:W-:Y:S04]  /*11cf0*/  STL [R1+0x334], R10 ;  /* 0x0003340a01007387 */ /* 0x010fe80000100800 */
[----:B------:R-:W3:Y:S04]  /*11d00*/  LDS R11, [R2+0x1c0] ;  /* 0x0001c000020b7984 */ /* 0x000ee80000000800 */
[----:B------:R-:W4:Y:S04]  /*11d10*/  LDS R10, [R3+0x11c0] ;  /* 0x0011c000030a7984 */ /* 0x000f280000000800 */
[----:B------:R-:W-:Y:S06]  /*11d20*/  BAR.SYNC.DEFER_BLOCKING 0x0 ;  /* 0x0000000000007b1d */ /* 0x000fec0000010000 */
[----:B------:R-:W-:Y:S04]  /*11d30*/  STS.128 [R90], R4 ;  /* 0x000000045a007388 */ /* 0x000fe80000000c00 */
[----:B--2---:R-:W-:Y:S04]  /*11d40*/  STS.128 [R89], R12 ;  /* 0x0000000c59007388 */ /* 0x004fe80000000c00 */
[----:B------:R-:W-:Y:S04]  /*11d50*/  STS.128 [R88], R16 ;  /* 0x0000001058007388 */ /* 0x000fe80000000c00 */
[----:B------:R-:W-:Y:S04]  /*11d60*/  STS.128 [R252], R20 ;  /* 0x00000014fc007388 */ /* 0x000fe80000000c00 */
[----:B------:R-:W-:Y:S06]  /*11d70*/  BAR.SYNC.DEFER_BLOCKING 0x0 ;  /* 0x0000000000007b1d */ /* 0x000fec0000010000 */
[----:B------:R-:W2:Y:S04]  /*11d80*/  LDS R6, [R2+0xc0] ;  /* 0x0000c00002067984 */ /* 0x000ea80000000800 */
[----:B-1----:R-:W-:Y:S04]  /*11d90*/  STL [R1+0x330], R76 ;  /* 0x0003304c01007387 */ /* 0x002fe80000100800 */
[----:B---3--:R-:W-:Y:S04]  /*11da0*/  STL [R1+0x304], R11 ;  /* 0x0003040b01007387 */ /* 0x008fe80000100800 */
[----:B----4-:R-:W-:Y:S04]  /*11db0*/  STL [R1+0x32c], R10 ;  /* 0x00032c0a01007387 */ /* 0x010fe80000100800 */
[----:B------:R-:W1:Y:S04]  /*11dc0*/  LDS R10, [R3+0x10c0] ;  /* 0x0010c000030a7984 */ /* 0x000e680000000800 */
[----:B------:R-:W3:Y:S01]  /*11dd0*/  LDS R7, [R2+0x100] ;  /* 0x0001000002077984 */ /* 0x000ee20000000800 */
[----:B------:R-:W-:Y:S01]  /*11de0*/  PRMT R77, R124, 0x7632, R77 ;  /* 0x000076327c4d7816 */ /* 0x000fe2000000004d */
[----:B------:R-:W-:-:S02]  /*11df0*/  IMAD.U32 R175, R175, 0x10000, RZ ;  /* 0x00010000afaf7824 */ /* 0x000fc400078e00ff */
[----:B------:R-:W-:Y:S01]  /*11e00*/  IMAD.U32 R235, R235, 0x10000, RZ ;  /* 0x00010000ebeb7824 */ /* 0x000fe200078e00ff */
[----:B------:R-:W-:Y:S01]  /*11e10*/  LDS R5, [R2] ;  /* 0x0000000002057984 */ /* 0x000fe20000000800 */
[----:B------:R-:W-:-:S03]  /*11e20*/  IMAD.U32 R77, R77, 0x10000, RZ ;  /* 0x000100004d4d7824 */ /* 0x000fc600078e00ff */
[----:B------:R-:W-:Y:S04]  /*11e30*/  LDS R4, [R3+0x1000] ;  /* 0x0010000003047984 */ /* 0x000fe80000000800 */
[----:B--2---:R-:W-:Y:S04]  /*11e40*/  STL [R1+0x2a4], R6 ;  /* 0x0002a40601007387 */ /* 0x004fe80000100800 */
[----:B------:R-:W2:Y:S01]  /*11e50*/  LDS R6, [R3+0x1100] ;  /* 0x0011000003067984 */ /* 0x000ea20000000800 */
[----:B------:R-:W-:Y:S01]  /*11e60*/  FADD R97, R77, R97 ;  /* 0x000000614d617221 */ /* 0x000fe20000000000 */
[----:B------:R-:W-:-:S05]  /*11e70*/  PRMT R77, R112, 0x7632, R77 ;  /* 0x00007632704d7816 */ /* 0x000fca000000004d */
[----:B------:R-:W-:-:S04]  /*11e80*/  IMAD.U32 R77, R77, 0x10000, RZ ;  /* 0x000100004d4d7824 */ /* 0x000fc800078e00ff */
[----:B------:R-:W-:Y:S01]  /*11e90*/  FADD R129, R77, R129 ;  /* 0x000000814d817221 */ /* 0x000fe20000000000 */
[----:B------:R-:W-:-:S05]  /*11ea0*/  PRMT R77, R100, 0x7632, R77 ;  /* 0x00007632644d7816 */ /* 0x000fca000000004d */
[----:B------:R-:W-:-:S04]  /*11eb0*/  IMAD.U32 R77, R77, 0x10000, RZ ;  /* 0x000100004d4d7824 */ /* 0x000fc800078e00ff */
[----:B------:R-:W-:Y:S01]  /*11ec0*/  FADD R117, R77, R117 ;  /* 0x000000754d757221 */ /* 0x000fe20000000000 */
[----:B------:R-:W-:Y:S01]  /*11ed0*/  PRMT R77, R172, 0x7632, R77 ;  /* 0x00007632ac4d7816 */ /* 0x000fe2000000004d */
[----:B-1----:R-:W-:Y:S04]  /*11ee0*/  STL [R1+0x2a8], R10 ;  /* 0x0002a80a01007387 */ /* 0x002fe80000100800 */
[----:B------:R-:W1:Y:S01]  /*11ef0*/  LDS R10, [R2+0x140] ;  /* 0x00014000020a7984 */ /* 0x000e620000000800 */
[----:B------:R-:W-:-:S03]  /*11f00*/  IMAD.U32 R77, R77, 0x10000, RZ ;  /* 0x000100004d4d7824 */ /* 0x000fc600078e00ff */
[----:B---3--:R-:W-:Y:S04]  /*11f10*/  STL [R1+0x2c8], R7 ;  /* 0x0002c80701007387 */ /* 0x008fe80000100800 */
[----:B------:R-:W3:Y:S01]  /*11f20*/  LDS R7, [R3+0x1140] ;  /* 0x0011400003077984 */ /* 0x000ee20000000800 */
[----:B------:R-:W-:-:S03]  /*11f30*/  FADD R105, R77, R105 ;  /* 0x000000694d697221 */ /* 0x000fc60000000000 */
[----:B--2---:R-:W-:Y:S04]  /*11f40*/  STL [R1+0x2cc], R6 ;  /* 0x0002cc0601007387 */ /* 0x004fe80000100800 */
[----:B------:R-:W2:Y:S01]  /*11f50*/  LDS R6, [R2+0x180] ;  /* 0x0001800002067984 */ /* 0x000ea20000000800 */
[----:B------:R-:W-:-:S05]  /*11f60*/  PRMT R77, R160, 0x7632, R77 ;  /* 0x00007632a04d7816 */ /* 0x000fca000000004d */
[----:B------:R-:W-:-:S04]  /*11f70*/  IMAD.U32 R77, R77, 0x10000, RZ ;  /* 0x000100004d4d7824 */ /* 0x000fc800078e00ff */
[----:B------:R-:W-:Y:S01]  /*11f80*/  FADD R177, R77, R177 ;  /* 0x000000b14db17221 */ /* 0x000fe20000000000 */
[----:B------:R-:W-:-:S05]  /*11f90*/  PRMT R77, R220, 0x7632, R77 ;  /* 0x00007632dc4d7816 */ /* 0x000fca000000004d */
[----:B------:R-:W-:-:S04]  /*11fa0*/  IMAD.U32 R77, R77, 0x10000, RZ ;  /* 0x000100004d4d7824 */ /* 0x000fc800078e00ff */
[----:B------:R-:W-:Y:S01]  /*11fb0*/  FADD R165, R77, R165 ;  /* 0x000000a54da57221 */ /* 0x000fe20000000000 */
[----:B------:R-:W-:-:S05]  /*11fc0*/  PRMT R77, R216, 0x7632, R77 ;  /* 0x00007632d84d7816 */ /* 0x000fca000000004d */
[----:B------:R-:W-:Y:S02]  /*11fd0*/  IMAD.U32 R77, R77, 0x10000, RZ ;  /* 0x000100004d4d7824 */ /* 0x000fe400078e00ff */
[----:B------:R-:W-:Y:S02]  /*11fe0*/  IMAD.U32 R172, R172, 0x10000, RZ ;  /* 0x00010000acac7824 */ /* 0x000fe400078e00ff */
[----:B------:R-:W-:Y:S01]  /*11ff0*/  FADD R149, R77, R149 ;  /* 0x000000954d957221 */ /* 0x000fe20000000000 */
[C---:B------:R-:W-:Y:S01]  /*12000*/  PRMT R77, R232.reuse, 0x7632, R77 ;  /* 0x00007632e84d7816 */ /* 0x040fe2000000004d */
[----:B------:R-:W-:Y:S01]  /*12010*/  IMAD.U32 R232, R232, 0x10000, RZ ;  /* 0x00010000e8e87824 */ /* 0x000fe200078e00ff */
[----:B-1----:R-:W-:Y:S01]  /*12020*/  STL [R1+0x2fc], R10 ;  /* 0x0002fc0a01007387 */ /* 0x002fe20000100800 */
[----:B------:R-:W-:Y:S01]  /*12030*/  FADD R104, R172, R104 ;  /* 0x00000068ac687221 */ /* 0x000fe20000000000 */
[----:B------:R-:W-:Y:S01]  /*12040*/  FADD R182, R175, R182 ;  /* 0x000000b6afb67221 */ /* 0x000fe20000000000 */
[----:B------:R-:W-:Y:S01]  /*12050*/  FADD R140, R232, R140 ;  /* 0x0000008ce88c7221 */ /* 0x000fe20000000000 */
[----:B---3--:R-:W-:Y:S01]  /*12060*/  STL [R1+0x314], R7 ;  /* 0x0003140701007387 */ /* 0x008fe20000100800 */
[----:B------:R-:W-:-:S03]  /*12070*/  FADD R210, R235, R210 ;  /* 0x000000d2ebd27221 */ /* 0x000fc60000000000 */
[----:B--2---:R-:W-:Y:S04]  /*12080*/  STL [R1+0x320], R6 ;  /* 0x0003200601007387 */ /* 0x004fe80000100800 */
[----:B------:R-:W-:Y:S04]  /*12090*/  LDS R172, [R2+0x40] ;  /* 0x0000400002ac7984 */ /* 0x000fe80000000800 */
[----:B------:R-:W-:Y:S04]  /*120a0*/  LDS R175, [R3+0x1040] ;  /* 0x0010400003af7984 */ /* 0x000fe80000000800 */
[----:B------:R-:W-:Y:S04]  /*120b0*/  LDS R232, [R2+0x80] ;  /* 0x0000800002e87984 */ /* 0x000fe80000000800 */
[----:B------:R-:W-:Y:S04]  /*120c0*/  LDS R235, [R3+0x1080] ;  /* 0x0010800003eb7984 */ /* 0x000fe80000000800 */
[----:B------:R-:W1:Y:S04]  /*120d0*/  LDS R10, [R3+0x1180] ;  /* 0x00118000030a7984 */ /* 0x000e680000000800 */
[----:B------:R-:W2:Y:S04]  /*120e0*/  LDS R7, [R2+0x1c0] ;  /* 0x0001c00002077984 */ /* 0x000ea80000000800 */
[----:B------:R-:W3:Y:S04]  /*120f0*/  LDS R6, [R3+0x11c0] ;  /* 0x0011c00003067984 */ /* 0x000ee80000000800 */
[----:B------:R-:W-:Y:S06]  /*12100*/  BAR.SYNC.DEFER_BLOCKING 0x0 ;  /* 0x0000000000007b1d */ /* 0x000fec0000010000 */
[----:B------:R-:W-:Y:S04]  /*12110*/  STS.128 [R90], R24 ;  /* 0x000000185a007388 */ /* 0x000fe80000000c00 */
[----:B------:R-:W-:Y:S04]  /*12120*/  STS.128 [R89], R28 ;  /* 0x0000001c59007388 */ /* 0x000fe80000000c00 */
[----:B------:R-:W-:Y:S04]  /*12130*/  STS.128 [R88], R36 ;  /* 0x0000002458007388 */ /* 0x000fe80000000c00 */
[----:B------:R-:W-:Y:S04]  /*12140*/  STS.128 [R252], R40 ;  /* 0x00000028fc007388 */ /* 0x000fe80000000c00 */
[----:B------:R-:W-:Y:S06]  /*12150*/  BAR.SYNC.DEFER_BLOCKING 0x0 ;  /* 0x0000000000007b1d */ /* 0x000fec0000010000 */
[----:B------:R-:W4:Y:S04]  /*12160*/  LDS R11, [R2+0xc0] ;  /* 0x0000c000020b7984 */ /* 0x000f280000000800 */
[----:B-1----:R-:W-:Y:S04]  /*12170*/  STL [R1+0x31c], R10 ;  /* 0x00031c0a01007387 */ /* 0x002fe80000100800 */
[----:B--2---:R-:W-:Y:S04]  /*12180*/  STL [R1+0x318], R7 ;  /* 0x0003180701007387 */ /* 0x004fe80000100800 */
[----:B---3--:R-:W-:Y:S04]  /*12190*/  STL [R1+0x2d0], R6 ;  /* 0x0002d00601007387 */ /* 0x008fe80000100800 */
[----:B------:R-:W1:Y:S04]  /*121a0*/  LDS R12, [R2+0x100] ;  /* 0x00010000020c7984 */ /* 0x000e680000000800 */
[----:B------:R-:W-:Y:S01]  /*121b0*/  LDS R13, [R2+0x140] ;  /* 0x00014000020d7984 */ /* 0x000fe20000000800 */
[----:B------:R-:W-:-:S02]  /*121c0*/  IMAD.U32 R222, R222, 0x10000, RZ ;  /* 0x00010000dede7824 */ /* 0x000fc400078e00ff */
[----:B------:R-:W-:Y:S01]  /*121d0*/  IMAD.U32 R216, R216, 0x10000, RZ ;  /* 0x00010000d8d87824 */ /* 0x000fe200078e00ff */
[----:B------:R-:W-:Y:S01]  /*121e0*/  LDS R10, [R2] ;  /* 0x00000000020a7984 */ /* 0x000fe20000000800 */
[----:B------:R-:W-:Y:S02]  /*121f0*/  IMAD.U32 R229, R229, 0x10000, RZ ;  /* 0x00010000e5e57824 */ /* 0x000fe400078e00ff */
[----:B------:R-:W-:Y:S01]  /*12200*/  IMAD.U32 R231, R231, 0x10000, RZ ;  /* 0x00010000e7e77824 */ /* 0x000fe200078e00ff */
[----:B------:R-:W-:Y:S04]  /*12210*/  LDS R7, [R3+0x1000] ;  /* 0x0010000003077984 */ /* 0x000fe80000000800 */
[----:B------:R-:W-:Y:S04]  /*12220*/  LDS R6, [R3+0x1040] ;  /* 0x0010400003067984 */ /* 0x000fe80000000800 */
[----:B----4-:R-:W-:Y:S04]  /*12230*/  STL [R1+0x294], R11 ;  /* 0x0002940b01007387 */ /* 0x010fe80000100800 */
[----:B------:R-:W2:Y:S04]  /*12240*/  LDS R11, [R3+0x1100] ;  /* 0x00110000030b7984 */ /* 0x000ea80000000800 */
[----:B-1----:R-:W-:Y:S04]  /*12250*/  STL [R1+0x2b8], R12 ;  /* 0x0002b80c01007387 */ /* 0x002fe80000100800 */
[----:B------:R-:W1:Y:S04]  /*12260*/  LDS R12, [R3+0x1140] ;  /* 0x00114000030c7984 */ /* 0x000e680000000800 */
[----:B--2---:R-:W-:Y:S04]  /*12270*/  STL [R1+0x28c], R11 ;  /* 0x00028c0b01007387 */ /* 0x004fe80000100800 */
[----:B------:R-:W2:Y:S01]  /*12280*/  LDS R11, [R2+0x180] ;  /* 0x00018000020b7984 */ /* 0x000ea20000000800 */
[----:B------:R-:W-:Y:S01]  /*12290*/  FADD R152, R222, R152 ;  /* 0x00000098de987221 */ /* 0x000fe20000000000 */
[----:B------:R-:W-:-:S02]  /*122a0*/  FADD R148, R216, R148 ;  /* 0x00000094d8947221 */ /* 0x000fc40000000000 */
[----:B------:R-:W-:Y:S01]  /*122b0*/  STL [R1+0x2dc], R13 ;  /* 0x0002dc0d01007387 */ /* 0x000fe20000100800 */
[----:B------:R-:W-:Y:S01]  /*122c0*/  FADD R206, R229, R206 ;  /* 0x000000cee5ce7221 */ /* 0x000fe20000000000 */
[----:B------:R-:W-:Y:S02]  /*122d0*/  FADD R202, R231, R202 ;  /* 0x000000cae7ca7221 */ /* 0x000fe40000000000 */
[----:B------:R-:W-:Y:S04]  /*122e0*/  LDS R216, [R2+0x40] ;  /* 0x0000400002d87984 */ /* 0x000fe80000000800 */
[----:B-1----:R-:W-:Y:S04]  /*122f0*/  STL [R1+0x2a0], R12 ;  /* 0x0002a00c01007387 */ /* 0x002fe80000100800 */
[----:B------:R-:W-:Y:S04]  /*12300*/  LDS R229, [R2+0x80] ;  /* 0x0000800002e57984 */ /* 0x000fe80000000800 */
[----:B------:R-:W-:Y:S04]  /*12310*/  LDS R222, [R3+0x1080] ;  /* 0x0010800003de7984 */ /* 0x000fe80000000800 */
[----:B------:R-:W-:Y:S04]  /*12320*/  LDS R231, [R3+0x10c0] ;  /* 0x0010c00003e77984 */ /* 0x000fe80000000800 */
[----:B------:R-:W1:Y:S04]  /*12330*/  LDS R13, [R3+0x1180] ;  /* 0x00118000030d7984 */ /* 0x000e680000000800 */
[----:B------:R-:W3:Y:S04]  /*12340*/  LDS R12, [R2+0x1c0] ;  /* 0x0001c000020c7984 */ /* 0x000ee80000000800 */
[----:B--2---:R-:W-:Y:S04]  /*12350*/  STL [R1+0x29c], R11 ;  /* 0x00029c0b01007387 */ /* 0x004fe80000100800 */
[----:B------:R-:W2:Y:S04]  /*12360*/  LDS R11, [R3+0x11c0] ;  /* 0x0011c000030b7984 */ /* 0x000ea80000000800 */
[----:B------:R-:W-:Y:S06]  /*12370*/  BAR.SYNC.DEFER_BLOCKING 0x0 ;  /* 0x0000000000007b1d */ /* 0x000fec0000010000 */
[----:B------:R-:W-:Y:S04]  /*12380*/  STS.128 [R90], R44 ;  /* 0x0000002c5a007388 */ /* 0x000fe80000000c00 */
[----:B------:R-:W-:Y:S04]  /*12390*/  STS.128 [R89], R48 ;  /* 0x0000003059007388 */ /* 0x000fe80000000c00 */
[----:B------:R-:W-:Y:S04]  /*123a0*/  STS.128 [R88], R52 ;  /* 0x0000003458007388 */ /* 0x000fe80000000c00 */
[----:B------:R-:W-:Y:S04]  /*123b0*/  STS.128 [R252], R56 ;  /* 0x00000038fc007388 */ /* 0x000fe80000000c00 */
[----:B------:R-:W-:Y:S06]  /*123c0*/  BAR.SYNC.DEFER_BLOCKING 0x0 ;  /* 0x0000000000007b1d */ /* 0x000fec0000010000 */
[----:B------:R-:W4:Y:S04]  /*123d0*/  LDS R15, [R2+0x100] ;  /* 0x00010000020f7984 */ /* 0x000f280000000800 */
[----:B------:R-:W4:Y:S01]  /*123e0*/  LDS R14, [R2+0x140] ;  /* 0x00014000020e7984 */ /* 0x000f220000000800 */
[----:B------:R-:W-:-:S02]  /*123f0*/  IMAD.U32 R124, R124, 0x10000, RZ ;  /* 0x000100007c7c7824 */ /* 0x000fc400078e00ff */
[----:B------:R-:W-:Y:S01]  /*12400*/  IMAD.U32 R125, R125, 0x10000, RZ ;  /* 0x000100007d7d7824 */ /* 0x000fe200078e00ff */
[----:B-1----:R-:W-:Y:S01]  /*12410*/  STL [R1+0x2e4], R13 ;  /* 0x0002e40d01007387 */ /* 0x002fe20000100800 */
[----:B------:R-:W-:Y:S01]  /*12420*/  IMAD.U32 R126, R126, 0x10000, RZ ;  /* 0x000100007e7e7824 */ /* 0x000fe200078e00ff */
[----:B------:R-:W-:Y:S01]  /*12430*/  FADD R96, R124, R96 ;  /* 0x000000607c607221 */ /* 0x000fe20000000000 */
[----:B------:R-:W-:Y:S01]  /*12440*/  IMAD.U32 R127, R127, 0x10000, RZ ;  /* 0x000100007f7f7824 */ /* 0x000fe200078e00ff */
[----:B---3--:R-:W-:Y:S01]  /*12450*/  STL [R1+0x2e0], R12 ;  /* 0x0002e00c01007387 */ /* 0x008fe20000100800 */
[----:B------:R-:W-:Y:S01]  /*12460*/  IMAD.MOV.U32 R124, RZ, RZ, R35 ;  /* 0x000000ffff7c7224 */ /* 0x000fe200078e0023 */
[----:B------:R-:W-:Y:S02]  /*12470*/  FADD R98, R125, R98 ;  /* 0x000000627d627221 */ /* 0x000fe40000000000 */
[----:B--2---:R-:W-:Y:S01]  /*12480*/  STL [R1+0x298], R11 ;  /* 0x0002980b01007387 */ /* 0x004fe20000100800 */
[----:B------:R-:W-:Y:S01]  /*12490*/  FADD R132, R126, R132 ;  /* 0x000000847e847221 */ /* 0x000fe20000000000 */
[----:B------:R-:W-:Y:S01]  /*124a0*/  IMAD.MOV.U32 R125, RZ, RZ, R80 ;  /* 0x000000ffff7d7224 */ /* 0x000fe200078e0050 */
[----:B------:R-:W-:Y:S01]  /*124b0*/  FADD R134, R127, R134 ;  /* 0x000000867f867221 */ /* 0x000fe20000000000 */
[----:B------:R-:W-:Y:S01]  /*124c0*/  IMAD.MOV.U32 R126, RZ, RZ, R81 ;  /* 0x000000ffff7e7224 */ /* 0x000fe200078e0051 */
[----:B------:R-:W-:Y:S01]  /*124d0*/  LDS R13, [R2] ;  /* 0x00000000020d7984 */ /* 0x000fe20000000800 */
[----:B------:R-:W-:-:S02]  /*124e0*/  IMAD.MOV.U32 R127, RZ, RZ, R82 ;  /* 0x000000ffff7f7224 */ /* 0x000fc400078e0052 */
[----:B------:R-:W-:Y:S01]  /*124f0*/  IMAD.U32 R100, R100, 0x10000, RZ ;  /* 0x0001000064647824 */ /* 0x000fe200078e00ff */
[----:B------:R-:W-:Y:S01]  /*12500*/  LDS R12, [R3+0x1000] ;  /* 0x00100000030c7984 */ /* 0x000fe20000000800 */
[----:B------:R-:W-:Y:S02]  /*12510*/  IMAD.U32 R101, R101, 0x10000, RZ ;  /* 0x0001000065657824 */ /* 0x000fe400078e00ff */
[----:B------:R-:W-:Y:S01]  /*12520*/  IMAD.U32 R77, R77, 0x10000, RZ ;  /* 0x000100004d4d7824 */ /* 0x000fe200078e00ff */
[----:B------:R-:W-:Y:S04]  /*12530*/  LDS R11, [R3+0x1040] ;  /* 0x00104000030b7984 */ /* 0x000fe80000000800 */
[----:B----4-:R-:W-:Y:S04]  /*12540*/  STL [R1+0x290], R15 ;  /* 0x0002900f01007387 */ /* 0x010fe80000100800 */
[----:B------:R-:W2:Y:S04]  /*12550*/  LDL.LU R35, [R1+0x71c] ;  /* 0x00071c0001237983 */ /* 0x000ea80000300800 */
[----:B------:R-:W-:Y:S04]  /*12560*/  STL [R1+0x2b4], R14 ;  /* 0x0002b40e01007387 */ /* 0x000fe80000100800 */
[----:B------:R-:W3:Y:S04]  /*12570*/  LDL.LU R80, [R1+0x718] ;  /* 0x0007180001507983 */ /* 0x000ee80000300800 */
[----:B------:R-:W4:Y:S04]  /*12580*/  LDL.LU R81, [R1+0x714] ;  /* 0x0007140001517983 */ /* 0x000f280000300800 */
[----:B------:R-:W2:Y:S01]  /*12590*/  LDL.LU R82, [R1+0x710] ;  /* 0x0007100001527983 */ /* 0x000ea20000300800 */
[----:B------:R-:W-:Y:S01]  /*125a0*/  FADD R116, R100, R116 ;  /* 0x0000007464747221 */ /* 0x000fe20000000000 */
[----:B------:R-:W-:Y:S01]  /*125b0*/  FADD R118, R101, R118 ;  /* 0x0000007665767221 */ /* 0x000fe20000000000 */
[----:B------:R-:W-:Y:S01]  /*125c0*/  IMAD.MOV.U32 R100, RZ, RZ, R8 ;  /* 0x000000ffff647224 */ /* 0x000fe200078e0008 */
[----:B------:R-:W1:Y:S01]  /*125d0*/  LDS R14, [R2+0x180] ;  /* 0x00018000020e7984 */ /* 0x000e620000000800 */
[----:B------:R-:W-:-:S03]  /*125e0*/  IMAD.MOV.U32 R101, RZ, RZ, R83 ;  /* 0x000000ffff657224 */ /* 0x000fc600078e0053 */
[----:B------:R-:W2:Y:S04]  /*125f0*/  LDL.LU R8, [R1+0x70c] ;  /* 0x00070c0001087983 */ /* 0x000ea80000300800 */
[----:B------:R-:W2:Y:S01]  /*12600*/  LDL.LU R83, [R1+0x708] ;  /* 0x0007080001537983 */ /* 0x000ea20000300800 */
[----:B------:R-:W-:Y:S01]  /*12610*/  FADD R141, R77, R141 ;  /* 0x0000008d4d8d7221 */ /* 0x000fe20000000000 */
[----:B------:R-:W-:Y:S01]  /*12620*/  PRMT R77, R228, 0x7632, R77 ;  /* 0x00007632e44d7816 */ /* 0x000fe2000000004d */
[----:B------:R-:W-:Y:S01]  /*12630*/  IMAD.U32 R102, R102, 0x10000, RZ ;  /* 0x0001000066667824 */ /* 0x000fe200078e00ff */
[----:B------:R-:W1:Y:S03]  /*12640*/  LDS R15, [R2+0x1c0] ;  /* 0x0001c000020f7984 */ /* 0x000e660000000800 */
[----:B------:R-:W-:-:S02]  /*12650*/  IMAD.U32 R77, R77, 0x10000, RZ ;  /* 0x000100004d4d7824 */ /* 0x000fc400078e00ff */
[----:B------:R-:W-:Y:S02]  /*12660*/  IMAD.U32 R103, R103, 0x10000, RZ ;  /* 0x0001000067677824 */ /* 0x000fe400078e00ff */
[----:B------:R-:W-:Y:S01]  /*12670*/  FADD R205, R77, R205 ;  /* 0x000000cd4dcd7221 */ /* 0x000fe20000000000 */
[----:B------:R-:W-:Y:S01]  /*12680*/  PRMT R77, R224, 0x7632, R77 ;  /* 0x00007632e04d7816 */ /* 0x000fe2000000004d */
[----:B------:R-:W-:Y:S01]  /*12690*/  IMAD.U32 R160, R160, 0x10000, RZ ;  /* 0x00010000a0a07824 */ /* 0x000fe200078e00ff */
[----:B------:R-:W-:Y:S01]  /*126a0*/  FADD R108, R102, R108 ;  /* 0x0000006c666c7221 */ /* 0x000fe20000000000 */
[----:B------:R-:W-:Y:S01]  /*126b0*/  IMAD.U32 R161, R161, 0x10000, RZ ;  /* 0x00010000a1a17824 */ /* 0x000fe200078e00ff */
[----:B------:R-:W-:Y:S01]  /*126c0*/  FADD R110, R103, R110 ;  /* 0x0000006e676e7221 */ /* 0x000fe20000000000 */
[----:B------:R-:W-:Y:S01]  /*126d0*/  IMAD.U32 R162, R162, 0x10000, RZ ;  /* 0x00010000a2a27824 */ /* 0x000fe200078e00ff */
[----:B------:R-:W-:Y:S01]  /*126e0*/  FADD R176, R160, R176 ;  /* 0x000000b0a0b07221 */ /* 0x000fe20000000000 */
[----:B------:R-:W-:-:S02]  /*126f0*/  IMAD.U32 R163, R163, 0x10000, RZ ;  /* 0x00010000a3a37824 */ /* 0x000fc400078e00ff */
[----:B------:R-:W-:Y:S02]  /*12700*/  IMAD.U32 R77, R77, 0x10000, RZ ;  /* 0x000100004d4d7824 */ /* 0x000fe400078e00ff */
[----:B------:R-:W-:Y:S01]  /*12710*/  IMAD.MOV.U32 R102, RZ, RZ, R9 ;  /* 0x000000ffff667224 */ /* 0x000fe200078e0009 */
[----:B------:R-:W-:Y:S01]  /*12720*/  FADD R178, R161, R178 ;  /* 0x000000b2a1b27221 */ /* 0x000fe20000000000 */
[----:B------:R-:W-:Y:S01]  /*12730*/  IMAD.U32 R112, R112, 0x10000, RZ ;  /* 0x0001000070707824 */ /* 0x000fe200078e00ff */
[----:B------:R1:W5:Y:S01]  /*12740*/  LDL.LU R9, [R1+0x704] ;  /* 0x0007040001097983 */ /* 0x0003620000300800 */
        /* <DEDUP_REMOVED lines=14> */
[----:B------:R-:W-:Y:S01]  /*12830*/  PRMT R77, R236, 0x7632, R77 ;  /* 0x00007632ec4d7816 */ /* 0x000fe2000000004d */
[----:B------:R1:W5:Y:S01]  /*12840*/  LDL.LU R156, [R1+0x6f4] ;  /* 0x0006f400019c7983 */ /* 0x0003620000300800 */
[----:B------:R-:W-:Y:S01]  /*12850*/  IMAD.MOV.U32 R163, RZ, RZ, R95 ;  /* 0x000000ffffa37224 */ /* 0x000fe200078e005f */
[----:B------:R-:W-:Y:S01]  /*12860*/  FADD R130, R113, R130 ;  /* 0x0000008271827221 */ /* 0x000fe20000000000 */
[----:B------:R-:W-:Y:S01]  /*12870*/  IMAD.U32 R223, R223, 0x10000, RZ ;  /* 0x00010000dfdf7824 */ /* 0x000fe200078e00ff */
[----:B------:R1:W5:Y:S01]  /*12880*/  LDL.LU R95, [R1+0x6f0] ;  /* 0x0006f000015f7983 */ /* 0x0003620000300800 */
[----:B------:R-:W-:Y:S01]  /*12890*/  IMAD.U32 R217, R217, 0x10000, RZ ;  /* 0x00010000d9d97824 */ /* 0x000fe200078e00ff */
[----:B------:R-:W-:Y:S01]  /*128a0*/  FADD R120, R114, R120 ;  /* 0x0000007872787221 */ /* 0x000fe20000000000 */
[----:B------:R-:W-:-:S02]  /*128b0*/  IMAD.U32 R219, R219, 0x10000, RZ ;  /* 0x00010000dbdb7824 */ /* 0x000fc400078e00ff */
[----:B------:R-:W-:Y:S02]  /*128c0*/  IMAD.U32 R233, R233, 0x10000, RZ ;  /* 0x00010000e9e97824 */ /* 0x000fe400078e00ff */
[----:B------:R-:W-:Y:S02]  /*128d0*/  IMAD.U32 R226, R226, 0x10000, RZ ;  /* 0x00010000e2e27824 */ /* 0x000fe400078e00ff */
[----:B------:R-:W-:Y:S02]  /*128e0*/  IMAD.U32 R236, R236, 0x10000, RZ ;  /* 0x00010000ecec7824 */ /* 0x000fe400078e00ff */
[----:B------:R-:W-:Y:S02]  /*128f0*/  IMAD.U32 R237, R237, 0x10000, RZ ;  /* 0x00010000eded7824 */ /* 0x000fe400078e00ff */
[----:B------:R-:W-:Y:S02]  /*12900*/  IMAD.U32 R238, R238, 0x10000, RZ ;  /* 0x00010000eeee7824 */ /* 0x000fe400078e00ff */
[----:B------:R-:W-:Y:S01]  /*12910*/  IMAD.MOV.U32 R112, RZ, RZ, R94 ;  /* 0x000000ffff707224 */ /* 0x000fe200078e005e */
[----:B------:R-:W-:Y:S01]  /*12920*/  FADD R122, R115, R122 ;  /* 0x0000007a737a7221 */ /* 0x000fe20000000000 */
[----:B------:R1:W5:Y:S01]  /*12930*/  LDL.LU R94, [R1+0x6ec] ;  /* 0x0006ec00015e7983 */ /* 0x0003620000300800 */
[----:B------:R-:W-:-:S02]  /*12940*/  IMAD.MOV.U32 R113, RZ, RZ, R93 ;  /* 0x000000ffff717224 */ /* 0x000fc400078e005d */
[----:B------:R-:W-:Y:S01]  /*12950*/  IMAD.MOV.U32 R114, RZ, RZ, R92 ;  /* 0x000000ffff727224 */ /* 0x000fe200078e005c */
[----:B------:R1:W5:Y:S01]  /*12960*/  LDL.LU R93, [R1+0x6e8] ;  /* 0x0006e800015d7983 */ /* 0x0003620000300800 */
[----:B------:R-:W-:Y:S01]  /*12970*/  IMAD.MOV.U32 R115, RZ, RZ, R91 ;  /* 0x000000ffff737224 */ /* 0x000fe200078e005b */
[----:B------:R-:W-:Y:S02]  /*12980*/  FADD R154, R223, R154 ;  /* 0x0000009adf9a7221 */ /* 0x000fe40000000000 */
[----:B------:R1:W5:Y:S01]  /*12990*/  LDL.LU R92, [R1+0x6e4] ;  /* 0x0006e400015c7983 */ /* 0x0003620000300800 */
[----:B------:R-:W-:Y:S01]  /*129a0*/  FADD R150, R217, R150 ;  /* 0x00000096d9967221 */ /* 0x000fe20000000000 */
[----:B------:R-:W-:Y:S01]  /*129b0*/  FADD R146, R219, R146 ;  /* 0x00000092db927221 */ /* 0x000fe20000000000 */
[----:B------:R-:W-:Y:S01]  /*129c0*/  FADD R142, R233, R142 ;  /* 0x0000008ee98e7221 */ /* 0x000fe20000000000 */
[----:B------:R2:W5:Y:S01]  /*129d0*/  LDL.LU R91, [R1+0x6e0] ;  /* 0x0006e000015b7983 */ /* 0x0005620000300800 */
[----:B------:R-:W-:Y:S01]  /*129e0*/  FADD R192, R226, R192 ;  /* 0x000000c0e2c07221 */ /* 0x000fe20000000000 */
[----:B------:R-:W-:Y:S01]  /*129f0*/  FADD R188, R236, R188 ;  /* 0x000000bcecbc7221 */ /* 0x000fe20000000000 */
[----:B------:R-:W-:Y:S01]  /*12a00*/  FADD R190, R237, R190 ;  /* 0x000000beedbe7221 */ /* 0x000fe20000000000 */
[----:B------:R-:W-:Y:S01]  /*12a10*/  FADD R184, R238, R184 ;  /* 0x000000b8eeb87221 */ /* 0x000fe20000000000 */
[----:B-1----:R-:W-:Y:S04]  /*12a20*/  STL [R1+0x2c4], R14 ;  /* 0x0002c40e01007387 */ /* 0x002fe80000100800 */
[----:B------:R-:W-:Y:S04]  /*12a30*/  LDS R217, [R2+0x40] ;  /* 0x0000400002d97984 */ /* 0x000fe80000000800 */
[----:B------:R-:W-:Y:S04]  /*12a40*/  LDS R223, [R2+0x80] ;  /* 0x0000800002df7984 */ /* 0x000fe80000000800 */
[----:B------:R-:W-:Y:S04]  /*12a50*/  LDS R219, [R3+0x1080] ;  /* 0x0010800003db7984 */ /* 0x000fe80000000800 */
[----:B------:R-:W-:Y:S04]  /*12a60*/  LDS R233, [R2+0xc0] ;  /* 0x0000c00002e97984 */ /* 0x000fe80000000800 */
[----:B------:R-:W-:Y:S04]  /*12a70*/  LDS R226, [R3+0x10c0] ;  /* 0x0010c00003e27984 */ /* 0x000fe80000000800 */
[----:B------:R-:W-:Y:S04]  /*12a80*/  LDS R238, [R3+0x1100] ;  /* 0x0011000003ee7984 */ /* 0x000fe80000000800 */
[----:B------:R-:W-:Y:S04]  /*12a90*/  LDS R237, [R3+0x1140] ;  /* 0x0011400003ed7984 */ /* 0x000fe80000000800 */
[----:B------:R-:W-:Y:S04]  /*12aa0*/  LDS R236, [R3+0x1180] ;  /* 0x0011800003ec7984 */ /* 0x000fe80000000800 */
[----:B------:R-:W1:Y:S04]  /*12ab0*/  LDS R14, [R3+0x11c0] ;  /* 0x0011c000030e7984 */ /* 0x000e680000000800 */
[----:B------:R-:W-:Y:S06]  /*12ac0*/  BAR.SYNC.DEFER_BLOCKING 0x0 ;  /* 0x0000000000007b1d */ /* 0x000fec0000010000 */
[----:B------:R1:W-:Y:S04]  /*12ad0*/  STS.128 [R90], R60 ;  /* 0x0000003c5a007388 */ /* 0x0003e80000000c00 */
[----:B------:R1:W-:Y:S04]  /*12ae0*/  STS.128 [R89], R64 ;  /* 0x0000004059007388 */ /* 0x0003e80000000c00 */
[----:B------:R1:W-:Y:S04]  /*12af0*/  STS.128 [R88], R68 ;  /* 0x0000004458007388 */ /* 0x0003e80000000c00 */
[----:B------:R-:W-:Y:S04]  /*12b00*/  STS.128 [R252], R72 ;  /* 0x00000048fc007388 */ /* 0x000fe80000000c00 */
[----:B------:R-:W-:Y:S06]  /*12b10*/  BAR.SYNC.DEFER_BLOCKING 0x0 ;  /* 0x0000000000007b1d */ /* 0x000fec0000010000 */
[----:B------:R-:W1:Y:S04]  /*12b20*/  LDS R19, [R2+0x100] ;  /* 0x0001000002137984 */ /* 0x000e680000000800 */
[----:B------:R-:W1:Y:S04]  /*12b30*/  LDS R18, [R3+0x1100] ;  /* 0x0011000003127984 */ /* 0x000e680000000800 */
[----:B------:R-:W1:Y:S01]  /*12b40*/  LDS R17, [R2+0x140] ;  /* 0x0001400002117984 */ /* 0x000e620000000800 */
[----:B------:R-:W-:-:S03]  /*12b50*/  IMAD.U32 R220, R220, 0x10000, RZ ;  /* 0x00010000dcdc7824 */ /* 0x000fc600078e00ff */
[----:B------:R-:W-:Y:S01]  /*12b60*/  STL [R1+0x2c0], R15 ;  /* 0x0002c00f01007387 */ /* 0x000fe20000100800 */
[----:B------:R-:W-:Y:S02]  /*12b70*/  IMAD.U32 R221, R221, 0x10000, RZ ;  /* 0x00010000dddd7824 */ /* 0x000fe400078e00ff */
[----:B------:R-:W-:Y:S01]  /*12b80*/  IMAD.U32 R218, R218, 0x10000, RZ ;  /* 0x00010000dada7824 */ /* 0x000fe200078e00ff */
[----:B-1----:R-:W-:Y:S01]  /*12b90*/  STL [R1+0x2b0], R14 ;  /* 0x0002b00e01007387 */ /* 0x002fe20000100800 */
[----:B------:R-:W-:Y:S02]  /*12ba0*/  IMAD.U32 R228, R228, 0x10000, RZ ;  /* 0x00010000e4e47824 */ /* 0x000fe400078e00ff */
[----:B------:R-:W-:Y:S01]  /*12bb0*/  IMAD.U32 R224, R224, 0x10000, RZ ;  /* 0x00010000e0e07824 */ /* 0x000fe200078e00ff */
[----:B------:R1:W5:Y:S01]  /*12bc0*/  LDL.LU R90, [R1+0x6dc] ;  /* 0x0006dc00015a7983 */ /* 0x0003620000300800 */
[----:B------:R-:W-:Y:S02]  /*12bd0*/  IMAD.U32 R225, R225, 0x10000, RZ ;  /* 0x00010000e1e17824 */ /* 0x000fe400078e00ff */
[----:B------:R-:W-:Y:S01]  /*12be0*/  IMAD.U32 R227, R227, 0x10000, RZ ;  /* 0x00010000e3e37824 */ /* 0x000fe200078e00ff */
[----:B------:R1:W5:Y:S01]  /*12bf0*/  LDL.LU R89, [R1+0x6d8] ;  /* 0x0006d80001597983 */ /* 0x0003620000300800 */
[----:B------:R-:W-:-:S03]  /*12c00*/  IMAD.U32 R239, R239, 0x10000, RZ ;  /* 0x00010000efef7824 */ /* 0x000fc600078e00ff */
[----:B------:R1:W5:Y:S01]  /*12c10*/  LDL.LU R88, [R1+0x6d4] ;  /* 0x0006d40001587983 */ /* 0x0003620000300800 */
        /* <DEDUP_REMOVED lines=8> */
[----:B------:R-:W-:Y:S04]  /*12ca0*/  LDS R16, [R2] ;  /* 0x0000000002107984 */ /* 0x000fe80000000800 */
[----:B------:R-:W-:Y:S04]  /*12cb0*/  STL [R1+0x284], R19 ;  /* 0x0002841301007387 */ /* 0x000fe80000100800 */
[----:B------:R-:W-:Y:S04]  /*12cc0*/  STL [R1+0x288], R18 ;  /* 0x0002881201007387 */ /* 0x000fe80000100800 */
[----:B------:R-:W-:Y:S04]  /*12cd0*/  STL [R1+0x280], R17 ;  /* 0x0002801101007387 */ /* 0x000fe80000100800 */
        /* <DEDUP_REMOVED lines=9> */
[----:B------:R-:W1:Y:S04]  /*12d70*/  LDS R17, [R3+0x1180] ;  /* 0x0011800003117984 */ /* 0x000e680000000800 */
[----:B------:R-:W1:Y:S04]  /*12d80*/  LDS R224, [R2+0x1c0] ;  /* 0x0001c00002e07984 */ /* 0x000e680000000800 */
[----:B------:R-:W1:Y:S04]  /*12d90*/  LDS R239, [R3+0x11c0] ;  /* 0x0011c00003ef7984 */ /* 0x000e680000000800 */
[----:B------:R-:W-:Y:S06]  /*12da0*/  BAR.SYNC.DEFER_BLOCKING 0x0 ;  /* 0x0000000000007b1d */ /* 0x000fec0000010000 */
[----:B--2---:R-:W-:Y:S04]  /*12db0*/  STS.128 [R82], R160 ;  /* 0x000000a052007388 */ /* 0x004fe80000000c00 */
[----:B------:R-:W-:Y:S04]  /*12dc0*/  STS.128 [R82+0x10], R100 ;  /* 0x0000106452007388 */ /* 0x000fe80000000c00 */
[----:B----4-:R-:W-:Y:S04]  /*12dd0*/  STS.128 [R81], R112 ;  /* 0x0000007051007388 */ /* 0x010fe80000000c00 */
[----:B---3--:R-:W-:Y:S04]  /*12de0*/  STS.128 [R80], R124 ;  /* 0x0000007c50007388 */ /* 0x008fe80000000c00 */
[----:B------:R-:W-:Y:S04]  /*12df0*/  STS.128 [R35], R248 ;  /* 0x000000f823007388 */ /* 0x000fe80000000c00 */
[----:B------:R-:W-:Y:S04]  /*12e00*/  STS.128 [R34], R244 ;  /* 0x000000f422007388 */ /* 0x000fe80000000c00 */
[----:B------:R-:W-:Y:S04]  /*12e10*/  STS.128 [R33], R240 ;  /* 0x000000f021007388 */ /* 0x000fe80000000c00 */
[----:B------:R-:W-:Y:S04]  /*12e20*/  STS.128 [R32], R84 ;  /* 0x0000005420007388 */ /* 0x000fe80000000c00 */
[----:B------:R-:W-:Y:S06]  /*12e30*/  BAR.SYNC.DEFER_BLOCKING 0x0 ;  /* 0x0000000000007b1d */ /* 0x000fec0000010000 */
[----:B-1----:R-:W-:Y:S04]  /*12e40*/  STL [R1+0x278], R18 ;  /* 0x0002781201007387 */ /* 0x002fe80000100800 */
[----:B------:R1:W-:Y:S02]  /*12e50*/  STL [R1+0x8c], R17 ;  /* 0x00008c1101007387 */ /* 0x0003e40000100800 */
[----:B-1----:R-:W-:-:S02]  /*12e60*/  IMAD.IADD R17, R83, 0x1, R2 ;  /* 0x0000000153117824 */ /* 0x002fc400078e0202 */
[----:B------:R-:W-:Y:S01]  /*12e70*/  IMAD.U32 R77, R77, 0x10000, RZ ;  /* 0x000100004d4d7824 */ /* 0x000fe200078e00ff */
[----:B------:R1:W5:Y:S04]  /*12e80*/  LDL.LU R83, [R1+0x6d0] ;  /* 0x0006d00001537983 */ /* 0x0003680000300800 */
[----:B------:R-:W2:Y:S04]  /*12e90*/  LDS.64 R52, [R17] ;  /* 0x0000000011347984 */ /* 0x000ea80000000a00 */
[----:B------:R-:W3:Y:S04]  /*12ea0*/  LDS.64 R50, [R8+0x2000] ;  /* 0x0020000008327984 */ /* 0x000ee80000000a00 */
[----:B------:R-:W4:Y:S04]  /*12eb0*/  LDS.64 R48, [R17+0x80] ;  /* 0x0000800011307984 */ /* 0x000f280000000a00 */
[----:B------:R-:W1:Y:S04]  /*12ec0*/  LDS.64 R46, [R8+0x2080] ;  /* 0x00208000082e7984 */ /* 0x000e680000000a00 */
        /* <DEDUP_REMOVED lines=12> */
[----:B------:R-:W-:Y:S06]  /*12f90*/  BAR.SYNC.DEFER_BLOCKING 0x0 ;  /* 0x0000000000007b1d */ /* 0x000fec0000010000 */
[----:B------:R-:W-:Y:S04]  /*12fa0*/  STS.128 [R82], R212 ;  /* 0x000000d452007388 */ /* 0x000fe80000000c00 */
[----:B------:R-:W-:Y:S04]  /*12fb0*/  STS.128 [R82+0x10], R136 ;  /* 0x0000108852007388 */ /* 0x000fe80000000c00 */
[----:B------:R-:W-:Y:S04]  /*12fc0*/  STS.128 [R81], R96 ;  /* 0x0000006051007388 */ /* 0x000fe80000000c00 */
[----:B------:R-:W-:Y:S04]  /*12fd0*/  STS.128 [R80], R132 ;  /* 0x0000008450007388 */ /* 0x000fe80000000c00 */
[----:B------:R-:W-:Y:S04]  /*12fe0*/  STS.128 [R35], R128 ;  /* 0x0000008023007388 */ /* 0x000fe80000000c00 */
[----:B------:R-:W-:Y:S04]  /*12ff0*/  STS.128 [R34], R120 ;  /* 0x0000007822007388 */ /* 0x000fe80000000c00 */
[----:B------:R-:W-:Y:S04]  /*13000*/  STS.128 [R33], R116 ;  /* 0x0000007421007388 */ /* 0x000fe80000000c00 */
[----:B------:R-:W-:Y:S04]  /*13010*/  STS.128 [R32], R108 ;  /* 0x0000006c20007388 */ /* 0x000fe80000000c00 */
[----:B------:R-:W-:Y:S01]  /*13020*/  BAR.SYNC.DEFER_BLOCKING 0x0 ;  /* 0x0000000000007b1d */ /* 0x000fe20000010000 */
[----:B------:R-:W-:-:S05]  /*13030*/  FADD R189, R77, R189 ;  /* 0x000000bd4dbd7221 */ /* 0x000fca0000000000 */
[----:B------:R-:W1:Y:S04]  /*13040*/  LDS.64 R96, [R17] ;  /* 0x0000000011607984 */ /* 0x000e680000000a00 */
        /* <DEDUP_REMOVED lines=24> */
[----:B------:R-:W-:Y:S06]  /*131d0*/  BAR.SYNC.DEFER_BLOCKING 0x0 ;  /* 0x0000000000007b1d */ /* 0x000fec0000010000 */
        /* <DEDUP_REMOVED lines=18> */
[----:B------:R1:W-:Y:S04]  /*13300*/  STS.128 [R82+0x10], R208 ;  /* 0x000010d052007388 */ /* 0x0003e80000000c00 */
[----:B------:R2:W-:Y:S04]  /*13310*/  STS.128 [R81], R204 ;  /* 0x000000cc51007388 */ /* 0x0005e80000000c00 */
[----:B------:R3:W-:Y:S04]  /*13320*/  STS.128 [R80], R200 ;  /* 0x000000c850007388 */ /* 0x0007e80000000c00 */
[----:B------:R4:W-:Y:S04]  /*13330*/  STS.128 [R35], R196 ;  /* 0x000000c423007388 */ /* 0x0009e80000000c00 */
[----:B-1----:R1:W5:Y:S04]  /*13340*/  LDL.LU R82, [R1+0x6cc] ;  /* 0x0006cc0001527983 */ /* 0x0023680000300800 */
[----:B--2---:R1:W5:Y:S04]  /*13350*/  LDL.LU R81, [R1+0x6c8] ;  /* 0x0006c80001517983 */ /* 0x0043680000300800 */
[----:B---3--:R1:W5:Y:S04]  /*13360*/  LDL.LU R80, [R1+0x6c4] ;  /* 0x0006c40001507983 */ /* 0x0083680000300800 */
[----:B----4-:R1:W5:Y:S04]  /*13370*/  LDL.LU R35, [R1+0x6c0] ;  /* 0x0006c00001237983 */ /* 0x0103680000300800 */
[----:B------:R2:W-:Y:S04]  /*13380*/  STS.128 [R34], R192 ;  /* 0x000000c022007388 */ /* 0x0005e80000000c00 */
[----:B------:R3:W-:Y:S04]  /*13390*/  STS.128 [R33], R188 ;  /* 0x000000bc21007388 */ /* 0x0007e80000000c00 */
[----:B------:R4:W-:Y:S04]  /*133a0*/  STS.128 [R32], R184 ;  /* 0x000000b820007388 */ /* 0x0009e80000000c00 */
[----:B--2---:R1:W5:Y:S04]  /*133b0*/  LDL.LU R34, [R1+0x6bc] ;  /* 0x0006bc0001227983 */ /* 0x0043680000300800 */
[----:B---3--:R1:W5:Y:S04]  /*133c0*/  LDL.LU R33, [R1+0x6b8] ;  /* 0x0006b80001217983 */ /* 0x0083680000300800 */
[----:B----4-:R1:W5:Y:S04]  /*133d0*/  LDL.LU R32, [R1+0x6b4] ;  /* 0x0006b40001207983 */ /* 0x0103680000300800 */
[----:B------:R-:W-:Y:S06]  /*133e0*/  BAR.SYNC.DEFER_BLOCKING 0x0 ;  /* 0x0000000000007b1d */ /* 0x000fec0000010000 */
[----:B------:R-:W2:Y:S04]  /*133f0*/  LDL.LU R177, [R1+0x194] ;  /* 0x0001940001b17983 */ /* 0x000ea80000300800 */
[----:B------:R-:W3:Y:S04]  /*13400*/  LDL.LU R178, [R1+0x118] ;  /* 0x0001180001b27983 */ /* 0x000ee80000300800 */
[----:B------:R-:W4:Y:S04]  /*13410*/  LDL.LU R179, [R1+0x18c] ;  /* 0x00018c0001b37983 */ /* 0x000f280000300800 */
[----:B------:R-:W2:Y:S04]  /*13420*/  LDL.LU R180, [R1+0x114] ;  /* 0x0001140001b47983 */ /* 0x000ea80000300800 */
        /* <DEDUP_REMOVED lines=14> */
[----:B------:R-:W3:Y:S04]  /*13510*/  LDL.LU R193, [R1+0x58] ;  /* 0x0000580001c17983 */ /* 0x000ee80000300800 */
[----:B------:R-:W4:Y:S04]  /*13520*/  LDL.LU R195, [R1+0x54] ;  /* 0x0000540001c37983 */ /* 0x000f280000300800 */
        /* <DEDUP_REMOVED lines=13> */
[----:B------:R-:W4:Y:S01]  /*13600*/  LDL.LU R245, [R1+0x1c] ;  /* 0x00001c0001f57983 */ /* 0x000f220000300800 */
[----:B------:R-:W-:-:S03]  /*13610*/  LOP3.LUT R0, R0, 0xfff7ffff, RZ, 0xc0, !PT ;  /* 0xfff7ffff00007812 */ /* 0x000fc600078ec0ff */
[----:B------:R-:W-:Y:S04]  /*13620*/  LDS.64 R142, [R17] ;  /* 0x00000000118e7984 */ /* 0x000fe80000000a00 */
[----:B------:R-:W-:Y:S04]  /*13630*/  LDS.64 R140, [R17+0x80] ;  /* 0x00008000118c7984 */ /* 0x000fe80000000a00 */
        /* <DEDUP_REMOVED lines=13> */
[----:B------:R-:W-:Y:S01]  /*13710*/  LDS.64 R164, [R8+0x2380] ;  /* 0x0023800008a47984 */ /* 0x000fe20000000a00 */
[----:B-----5:R-:W-:-:S02]  /*13720*/  I2FP.F32.S32 R166, R92 ;  /* 0x0000005c00a67245 */ /* 0x020fc40000201400 */
[----:B------:R-:W-:Y:S01]  /*13730*/  I2FP.F32.S32 R168, R93 ;  /* 0x0000005d00a87245 */ /* 0x000fe20000201400 */
[----:B------:R-:W-:Y:S01]  /*13740*/  BAR.SYNC.DEFER_BLOCKING 0x0 ;  /* 0x0000000000007b1d */ /* 0x000fe20000010000 */
[----:B------:R-:W-:Y:S02]  /*13750*/  I2FP.F32.S32 R188, R88 ;  /* 0x0000005800bc7245 */ /* 0x000fe40000201400 */
[----:B------:R-:W-:Y:S02]  /*13760*/  I2FP.F32.S32 R187, R89 ;  /* 0x0000005900bb7245 */ /* 0x000fe40000201400 */
[----:B------:R-:W-:Y:S02]  /*13770*/  I2FP.F32.S32 R186, R90 ;  /* 0x0000005a00ba7245 */ /* 0x000fe40000201400 */
[----:B------:R-:W-:Y:S02]  /*13780*/  I2FP.F32.S32 R169, R94 ;  /* 0x0000005e00a97245 */ /* 0x000fe40000201400 */
[----:B------:R-:W-:-:S02]  /*13790*/  I2FP.F32.S32 R171, R34 ;  /* 0x0000002200ab7245 */ /* 0x000fc40000201400 */
[----:B------:R-:W-:Y:S02]  /*137a0*/  I2FP.F32.S32 R170, R35 ;  /* 0x0000002300aa7245 */ /* 0x000fe40000201400 */
[----:B------:R-:W-:Y:S02]  /*137b0*/  I2FP.F32.S32 R176, R32 ;  /* 0x0000002000b07245 */ /* 0x000fe40000201400 */
[----:B------:R-:W-:Y:S02]  /*137c0*/  I2FP.F32.S32 R185, R91 ;  /* 0x0000005b00b97245 */ /* 0x000fe40000201400 */
[----:B------:R-:W-:Y:S02]  /*137d0*/  I2FP.F32.S32 R184, R156 ;  /* 0x0000009c00b87245 */ /* 0x000fe40000201400 */
[----:B------:R-:W-:Y:S02]  /*137e0*/  I2FP.F32.S32 R167, R95 ;  /* 0x0000005f00a77245 */ /* 0x000fe40000201400 */
[----:B------:R-:W-:-:S02]  /*137f0*/  I2FP.F32.S32 R159, R159 ;  /* 0x0000009f009f7245 */ /* 0x000fc40000201400 */
[----:B------:R-:W-:Y:S01]  /*13800*/  @P4 LOP3.LUT R0, R0, 0x80000, RZ, 0xfc, !PT ;  /* 0x0008000000004812 */ /* 0x000fe200078efcff */
[----:B--2---:R-:W-:Y:S01]  /*13810*/  STS [R192], R177 ;  /* 0x000000b1c0007388 */ /* 0x004fe20000000800 */
[----:B------:R-:W-:Y:S02]  /*13820*/  PRMT R156, R5, 0x7632, R156 ;  /* 0x00007632059c7816 */ /* 0x000fe4000000009c */
[C---:B------:R-:W-:Y:S01]  /*13830*/  LOP3.LUT P4, RZ, R0.reuse, 0x400, RZ, 0xc0, !PT ;  /* 0x0000040000ff7812 */ /* 0x040fe2000788c0ff */
[----:B---3--:R2:W-:Y:S01]  /*13840*/  STS [R193], R178 ;  /* 0x000000b2c1007388 */ /* 0x0085e20000000800 */
[----:B------:R-:W-:-:S03]  /*13850*/  LOP3.LUT R0, R0, 0xffefffff, RZ, 0xc0, !PT ;  /* 0xffefffff00007812 */ /* 0x000fc600078ec0ff */
[----:B----4-:R3:W-:Y:S04]  /*13860*/  STS [R195], R179 ;  /* 0x000000b3c3007388 */ /* 0x0107e80000000800 */
[----:B------:R-:W-:Y:S04]  /*13870*/  STS [R197], R180 ;  /* 0x000000b4c5007388 */ /* 0x000fe80000000800 */
[----:B------:R4:W-:Y:S01]  /*13880*/  STS [R199], R181 ;  /* 0x000000b5c7007388 */ /* 0x0009e20000000800 */
[----:B--2---:R-:W-:Y:S02]  /*13890*/  I2FP.F32.S32 R178, R82 ;  /* 0x0000005200b27245 */ /* 0x004fe40000201400 */
[----:B------:R-:W-:Y:S01]  /*138a0*/  I2FP.F32.S32 R177, R33 ;  /* 0x0000002100b17245 */ /* 0x000fe20000201400 */
[----:B------:R2:W-:Y:S01]  /*138b0*/  STS [R201], R182 ;  /* 0x000000b6c9007388 */ /* 0x0005e20000000800 */
[----:B------:R-:W-:Y:S01]  /*138c0*/  IMAD.U32 R156, R156, 0x10000, RZ ;  /* 0x000100009c9c7824 */ /* 0x000fe200078e00ff */
[----:B------:R-:W-:-:S02]  /*138d0*/  @P4 LOP3.LUT R0, R0, 0x100000, RZ, 0xfc, !PT ;  /* 0x0010000000004812 */ /* 0x000fc400078efcff */
[----:B------:R1:W-:Y:S01]  /*138e0*/  STS [R203], R183 ;  /* 0x000000b7cb007388 */ /* 0x0003e20000000800 */
[----:B---3--:R-:W-:Y:S02]  /*138f0*/  I2FP.F32.S32 R179, R83 ;  /* 0x0000005300b37245 */ /* 0x008fe40000201400 */
[----:B----4-:R-:W-:Y:S01]  /*13900*/  I2FP.F32.S32 R181, R158 ;  /* 0x0000009e00b57245 */ /* 0x010fe20000201400 */
[----:B------:R-:W-:Y:S01]  /*13910*/  STS [R205], R213 ;  /* 0x000000d5cd007388 */ /* 0x000fe20000000800 */
[----:B------:R-:W-:Y:S02]  /*13920*/  I2FP.F32.S32 R180, R81 ;  /* 0x0000005100b47245 */ /* 0x000fe40000201400 */
[----:B--2---:R-:W-:Y:S01]  /*13930*/  I2FP.F32.S32 R182, R80 ;  /* 0x0000005000b67245 */ /* 0x004fe20000201400 */
[----:B------:R-:W-:Y:S01]  /*13940*/  STS [R207], R215 ;  /* 0x000000d7cf007388 */ /* 0x000fe20000000800 */
[C---:B------:R-:W-:Y:S02]  /*13950*/  LOP3.LUT P4, RZ, R0.reuse, 0x800, RZ, 0xc0, !PT ;  /* 0x0000080000ff7812 */ /* 0x040fe4000788c0ff */
[----:B-1----:R-:W-:Y:S01]  /*13960*/  I2FP.F32.S32 R183, R157 ;  /* 0x0000009d00b77245 */ /* 0x002fe20000201400 */
[----:B------:R-:W-:Y:S01]  /*13970*/  STS [R208], R241 ;  /* 0x000000f1d0007388 */ /* 0x000fe20000000800 */
[----:B------:R-:W-:-:S03]  /*13980*/  LOP3.LUT R0, R0, 0xffdfffff, RZ, 0xc0, !PT ;  /* 0xffdfffff00007812 */ /* 0x000fc600078ec0ff */
[----:B------:R-:W-:Y:S04]  /*13990*/  STS [R249], R243 ;  /* 0x000000f3f9007388 */ /* 0x000fe80000000800 */
[----:B------:R-:W-:Y:S01]  /*139a0*/  STS [R210], R244 ;  /* 0x000000f4d2007388 */ /* 0x000fe20000000800 */
[----:B------:R-:W-:Y:S01]  /*139b0*/  IMAD.U32 R157, R5, 0x10000, RZ ;  /* 0x00010000059d7824 */ /* 0x000fe200078e00ff */
[----:B------:R-:W-:Y:S02]  /*139c0*/  @P4 LOP3.LUT R0, R0, 0x200000, RZ, 0xfc, !PT ;  /* 0x0020000000004812 */ /* 0x000fe400078efcff */
[----:B------:R-:W-:Y:S02]  /*139d0*/  STS [R212], R247 ;  /* 0x000000f7d4007388 */ /* 0x000fe40000000800 */
[----:B------:R-:W-:-:S02]  /*139e0*/  LOP3.LUT P4, RZ, R0, 0x1000, RZ, 0xc0, !PT ;  /* 0x0000100000ff7812 */ /* 0x000fc4000788c0ff */
[----:B------:R1:W-:Y:S01]  /*139f0*/  STS [R214], R248 ;  /* 0x000000f8d6007388 */ /* 0x0003e20000000800 */
[----:B------:R-:W-:-:S03]  /*13a00*/  LOP3.LUT R0, R0, 0xfffbffff, RZ, 0xc0, !PT ;  /* 0xfffbffff00007812 */ /* 0x000fc600078ec0ff */
[----:B------:R2:W-:Y:S01]  /*13a10*/  STS [R240], R250 ;  /* 0x000000faf0007388 */ /* 0x0005e20000000800 */
[----:B------:R-:W-:-:S03]  /*13a20*/  @P3 LOP3.LUT R0, R0, 0x40000, RZ, 0xfc, !PT ;  /* 0x0004000000003812 */ /* 0x000fc600078efcff */
[----:B------:R3:W-:Y:S04]  /*13a30*/  STS [R242], R251 ;  /* 0x000000fbf2007388 */ /* 0x0007e80000000800 */
[----:B------:R-:W-:Y:S01]  /*13a40*/  BAR.SYNC.DEFER_BLOCKING 0x0 ;  /* 0x0000000000007b1d */ /* 0x000fe20000010000 */
[C---:B------:R-:W-:Y:S02]  /*13a50*/  LOP3.LUT P3, RZ, R0.reuse, 0x200, RZ, 0xc0, !PT ;  /* 0x0000020000ff7812 */ /* 0x040fe4000786c0ff */
[----:B------:R-:W-:-:S03]  /*13a60*/  LOP3.LUT R0, R0, 0xfffdffff, RZ, 0xc0, !PT ;  /* 0xfffdffff00007812 */ /* 0x000fc600078ec0ff */
[----:B-1----:R-:W4:Y:S01]  /*13a70*/  LDL.LU R248, [R1+0x418] ;  /* 0x0004180001f87983 */ /* 0x002f220000300800 */
[----:B------:R-:W-:-:S03]  /*13a80*/  @P5 LOP3.LUT R0, R0, 0x20000, RZ, 0xfc, !PT ;  /* 0x0002000000005812 */ /* 0x000fc600078efcff */
[----:B--2---:R-:W2:Y:S01]  /*13a90*/  LDL.LU R250, [R1+0x414] ;  /* 0x0004140001fa7983 */ /* 0x004ea20000300800 */
[C---:B------:R-:W-:Y:S02]  /*13aa0*/  LOP3.LUT P5, RZ, R0.reuse, 0x100, RZ, 0xc0, !PT ;  /* 0x0000010000ff7812 */ /* 0x040fe400078ac0ff */
[----:B------:R-:W-:Y:S01]  /*13ab0*/  LOP3.LUT R0, R0, 0xfffeffff, RZ, 0xc0, !PT ;  /* 0xfffeffff00007812 */ /* 0x000fe200078ec0ff */
[----:B---3--:R-:W3:Y:S03]  /*13ac0*/  LDL.LU R251, [R1+0x21c] ;  /* 0x00021c0001fb7983 */ /* 0x008ee60000300800 */
[----:B------:R-:W-:Y:S01]  /*13ad0*/  @P6 LOP3.LUT R0, R0, 0x10000, RZ, 0xfc, !PT ;  /* 0x0001000000006812 */ /* 0x000fe200078efcff */
[----:B------:R-:W1:Y:S03]  /*13ae0*/  S2R R244, SR_TID.X ;  /* 0x0000000000f47919 */ /* 0x000e660000002100 */
[C---:B------:R-:W-:Y:S01]  /*13af0*/  LOP3.LUT P6, RZ, R0.reuse, 0x80, RZ, 0xc0, !PT ;  /* 0x0000008000ff7812 */ /* 0x040fe200078cc0ff */
[----:B------:R-:W3:Y:S01]  /*13b00*/  LDL.LU R241, [R1+0x440] ;  /* 0x0004400001f17983 */ /* 0x000ee20000300800 */
[----:B------:R-:W-:-:S03]  /*13b10*/  LOP3.LUT R0, R0, 0xffff7fff, RZ, 0xc0, !PT ;  /* 0xffff7fff00007812 */ /* 0x000fc600078ec0ff */
[----:B------:R-:W4:Y:S01]  /*13b20*/  LDS.64 R92, [R245] ;  /* 0x00000000f55c7984 */ /* 0x000f220000000a00 */
[----:B------:R-:W-:-:S03]  /*13b30*/  @P0 LOP3.LUT R0, R0, 0x8000, RZ, 0xfc, !PT ;  /* 0x0000800000000812 */ /* 0x000fc600078efcff */
[----:B------:R-:W3:Y:S01]  /*13b40*/  LDL.LU R243, [R1+0x438] ;  /* 0x0004380001f37983 */ /* 0x000ee20000300800 */
[C---:B------:R-:W-:Y:S02]  /*13b50*/  LOP3.LUT P0, RZ, R0.reuse, 0x40, RZ, 0xc0, !PT ;  /* 0x0000004000ff7812 */ /* 0x040fe4000780c0ff */
[----:B------:R-:W-:Y:S01]  /*13b60*/  LOP3.LUT R0, R0, 0xffffbfff, RZ, 0xc0, !PT ;  /* 0xffffbfff00007812 */ /* 0x000fe200078ec0ff */
[----:B------:R-:W3:Y:S03]  /*13b70*/  LDL.LU R247, [R1+0x408] ;  /* 0x0004080001f77983 */ /* 0x000ee60000300800 */
[----:B------:R-:W-:-:S04]  /*13b80*/  @P1 LOP3.LUT R0, R0, 0x4000, RZ, 0xfc, !PT ;  /* 0x0000400000001812 */ /* 0x000fc800078efcff */
[----:B------:R-:W-:Y:S02]  /*13b90*/  LOP3.LUT P1, RZ, R0, 0x20, RZ, 0xc0, !PT ;  /* 0x0000002000ff7812 */ /* 0x000fe4000782c0ff */
[----:B-1----:R-:W-:Y:S02]  /*13ba0*/  LOP3.LUT R244, R244, 0x40, RZ, 0xc0, !PT ;  /* 0x00000040f4f47812 */ /* 0x002fe400078ec0ff */
[----:B------:R-:W-:Y:S02]  /*13bb0*/  LOP3.LUT R0, R0, 0xffffdfff, RZ, 0xc0, !PT ;  /* 0xffffdfff00007812 */ /* 0x000fe400078ec0ff */
[----:B------:R-:W-:Y:S01]  /*13bc0*/  SHF.R.U32.HI R244, RZ, 0x2, R244 ;  /* 0x00000002fff47819 */ /* 0x000fe200000116f4 */
[----:B------:R-:W-:Y:S01]  /*13bd0*/  ULDC.64 UR4, c[0x0][0x118] ;  /* 0x0000460000047ab9 */ /* 0x000fe20000000a00 */
[----:B------:R-:W-:Y:S02]  /*13be0*/  @P2 LOP3.LUT R0, R0, 0x2000, RZ, 0xfc, !PT ;  /* 0x0000200000002812 */ /* 0x000fe400078efcff */
[----:B------:R-:W-:-:S02]  /*13bf0*/  LOP3.LUT R8, R246, 0x100, R244, 0x96, !PT ;  /* 0x00000100f6087812 */ /* 0x000fc400078e96f4 */
[C---:B------:R-:W-:Y:S02]  /*13c00*/  LOP3.LUT R82, R246.reuse, 0x400, R244, 0x96, !PT ;  /* 0x00000400f6527812 */ /* 0x040fe400078e96f4 */
[----:B------:R-:W-:Y:S02]  /*13c10*/  SHF.R.U32.HI R17, RZ, 0x2, R8 ;  /* 0x00000002ff117819 */ /* 0x000fe40000011608 */
[C-C-:B------:R-:W-:Y:S02]  /*13c20*/  LOP3.LUT R83, R246.reuse, 0x500, R244.reuse, 0x96, !PT ;  /* 0x00000500f6537812 */ /* 0x140fe400078e96f4 */
[----:B------:R-:W-:Y:S02]  /*13c30*/  LOP3.LUT R17, R17, 0x3ffffff8, RZ, 0xc0, !PT ;  /* 0x3ffffff811117812 */ /* 0x000fe400078ec0ff */
[C-C-:B------:R-:W-:Y:S02]  /*13c40*/  LOP3.LUT R88, R246.reuse, 0x800, R244.reuse, 0x96, !PT ;  /* 0x00000800f6587812 */ /* 0x140fe400078e96f4 */
[----:B------:R-:W-:Y:S01]  /*13c50*/  LOP3.LUT R89, R246, 0x900, R244, 0x96, !PT ;  /* 0x00000900f6597812 */ /* 0x000fe200078e96f4 */
[----:B------:R-:W-:Y:S01]  /*13c60*/  IMAD R8, R8, 0x4, R17 ;  /* 0x0000000408087824 */ /* 0x000fe200078e0211 */
[----:B------:R-:W-:-:S02]  /*13c70*/  SHF.R.U32.HI R80, RZ, 0x2, R82 ;  /* 0x00000002ff507819 */ /* 0x000fc40000011652 */
[C-C-:B------:R-:W-:Y:S02]  /*13c80*/  LOP3.LUT R90, R246.reuse, 0xc00, R244.reuse, 0x96, !PT ;  /* 0x00000c00f65a7812 */ /* 0x140fe400078e96f4 */
[----:B------:R-:W-:Y:S01]  /*13c90*/  LOP3.LUT R17, R246, 0xd00, R244, 0x96, !PT ;  /* 0x00000d00f6117812 */ /* 0x000fe200078e96f4 */
[----:B------:R-:W1:Y:S01]  /*13ca0*/  LDS.64 R32, [R8] ;  /* 0x0000000008207984 */ /* 0x000e620000000a00 */
[----:B------:R-:W-:Y:S02]  /*13cb0*/  LOP3.LUT R80, R80, 0x3ffffff8, RZ, 0xc0, !PT ;  /* 0x3ffffff850507812 */ /* 0x000fe400078ec0ff */
[----:B------:R-:W-:Y:S01]  /*13cc0*/  LOP3.LUT P2, RZ, R0, 0x10, RZ, 0xc0, !PT ;  /* 0x0000001000ff7812 */ /* 0x000fe2000784c0ff */
[----:B------:R-:W3:Y:S02]  /*13cd0*/  LDL.LU R244, [R1+0x224] ;  /* 0x0002240001f47983 */ /* 0x000ee40000300800 */
[----:B------:R-:W-:Y:S02]  /*13ce0*/  IMAD R82, R82, 0x4, R80 ;  /* 0x0000000452527824 */ /* 0x000fe400078e0250 */
[----:B------:R-:W3:Y:S01]  /*13cf0*/  LDL.LU R246, [R1+0x410] ;  /* 0x0004100001f67983 */ /* 0x000ee20000300800 */
[----:B----4-:R-:W-:-:S03]  /*13d00*/  FMUL R92, R248, R92 ;  /* 0x0000005cf85c7220 */ /* 0x010fc60000400000 */
[----:B------:R-:W4:Y:S01]  /*13d10*/  LDL.LU R248, [R1+0x420] ;  /* 0x0004200001f87983 */ /* 0x000f220000300800 */
[----:B--2---:R-:W-:-:S03]  /*13d20*/  FMUL R93, R250, R93 ;  /* 0x0000005dfa5d7220 */ /* 0x004fc60000400000 */
[----:B------:R-:W2:Y:S01]  /*13d30*/  LDL.LU R250, [R1+0x22c] ;  /* 0x00022c0001fa7983 */ /* 0x000ea20000300800 */
[C---:B---3--:R-:W-:Y:S01]  /*13d40*/  PRMT R80, R251.reuse, 0x7632, R80 ;  /* 0x00007632fb507816 */ /* 0x048fe20000000050 */
[----:B------:R-:W-:Y:S02]  /*13d50*/  IMAD.U32 R94, R251, 0x10000, RZ ;  /* 0x00010000fb5e7824 */ /* 0x000fe400078e00ff */
[----:B------:R-:W3:Y:S01]  /*13d60*/  LDL.LU R251, [R1+0x424] ;  /* 0x0004240001fb7983 */ /* 0x000ee20000300800 */
[----:B------:R-:W-:Y:S02]  /*13d70*/  SHF.R.U32.HI R35, RZ, 0x2, R83 ;  /* 0x00000002ff237819 */ /* 0x000fe40000011653 */
[----:B------:R-:W-:Y:S02]  /*13d80*/  SHF.R.U32.HI R34, RZ, 0x2, R88 ;  /* 0x00000002ff227819 */ /* 0x000fe40000011658 */
[----:B------:R-:W-:Y:S02]  /*13d90*/  LOP3.LUT R35, R35, 0x3ffffff8, RZ, 0xc0, !PT ;  /* 0x3ffffff823237812 */ /* 0x000fe400078ec0ff */
[----:B------:R-:W-:-:S02]  /*13da0*/  LOP3.LUT R34, R34, 0x3ffffff8, RZ, 0xc0, !PT ;  /* 0x3ffffff822227812 */ /* 0x000fc400078ec0ff */
[----:B------:R-:W-:Y:S01]  /*13db0*/  SHF.R.U32.HI R91, RZ, 0x2, R90 ;  /* 0x00000002ff5b7819 */ /* 0x000fe2000001165a */
[----:B------:R-:W-:Y:S02]  /*13dc0*/  IMAD R83, R83, 0x4, R35 ;  /* 0x0000000453537824 */ /* 0x000fe400078e0223 */
[----:B------:R-:W-:Y:S01]  /*13dd0*/  IMAD R88, R88, 0x4, R34 ;  /* 0x0000000458587824 */ /* 0x000fe200078e0222 */
[----:B------:R-:W-:Y:S01]  /*13de0*/  LOP3.LUT R91, R91, 0x3ffffff8, RZ, 0xc0, !PT ;  /* 0x3ffffff85b5b7812 */ /* 0x000fe200078ec0ff */
[----:B------:R-:W4:Y:S01]  /*13df0*/  LDS.64 R34, [R82] ;  /* 0x0000000052227984 */ /* 0x000f220000000a00 */
[----:B------:R-:W-:Y:S01]  /*13e00*/  FFMA R92, R92, R94, R157 ;  /* 0x0000005e5c5c7223 */ /* 0x000fe2000000009d */
[C---:B------:R-:W-:Y:S02]  /*13e10*/  IMAD.U32 R5, R247.reuse, 0x10000, RZ ;  /* 0x00010000f7057824 */ /* 0x040fe400078e00ff */
[----:B------:R-:W-:Y:S02]  /*13e20*/  IMAD R90, R90, 0x4, R91 ;  /* 0x000000045a5a7824 */ /* 0x000fe400078e025b */
[--C-:B------:R-:W-:Y:S01]  /*13e30*/  FFMA R91, R52, R92, R5.reuse ;  /* 0x0000005c345b7223 */ /* 0x100fe20000000005 */
[----:B------:R-:W-:-:S02]  /*13e40*/  PRMT R5, R247, 0x7632, R5 ;  /* 0x00007632f7057816 */ /* 0x000fc40000000005 */
[----:B------:R-:W2:Y:S01]  /*13e50*/  LDL.LU R247, [R1+0x220] ;  /* 0x0002200001f77983 */ /* 0x000ea20000300800 */
[----:B------:R-:W-:-:S04]  /*13e60*/  SHF.R.U32.HI R95, RZ, 0x2, R89 ;  /* 0x00000002ff5f7819 */ /* 0x000fc80000011659 */
[----:B------:R-:W-:Y:S01]  /*13e70*/  LOP3.LUT R95, R95, 0x3ffffff8, RZ, 0xc0, !PT ;  /* 0x3ffffff85f5f7812 */ /* 0x000fe200078ec0ff */
[----:B------:R-:W-:Y:S01]  /*13e80*/  IMAD.U32 R158, R80, 0x10000, RZ ;  /* 0x00010000509e7824 */ /* 0x000fe200078e00ff */
[----:B------:R-:W-:Y:S01]  /*13e90*/  PRMT R92, R4, 0x7632, R92 ;  /* 0x00007632045c7816 */ /* 0x000fe2000000005c */
[----:B-1----:R-:W-:Y:S01]  /*13ea0*/  FMUL R52, R243, R33 ;  /* 0x00000021f3347220 */ /* 0x002fe20000400000 */
[----:B------:R-:W-:Y:S01]  /*13eb0*/  FMUL R32, R241, R32 ;  /* 0x00000020f1207220 */ /* 0x000fe20000400000 */
[--C-:B------:R-:W-:Y:S01]  /*13ec0*/  IMAD R89, R89, 0x4, R95.reuse ;  /* 0x0000000459597824 */ /* 0x100fe200078e025f */
[----:B------:R-:W-:Y:S01]  /*13ed0*/  FFMA R93, R93, R158, R156 ;  /* 0x0000009e5d5d7223 */ /* 0x000fe2000000009c */
[----:B------:R-:W2:Y:S04]  /*13ee0*/  LDL.LU R243, [R1+0x40c] ;  /* 0x00040c0001f37983 */ /* 0x000ea80000300800 */
[----:B------:R-:W2:Y:S04]  /*13ef0*/  LDL.LU R215, [R1+0x448] ;  /* 0x0004480001d77983 */ /* 0x000ea80000300800 */
[----:B------:R-:W2:Y:S04]  /*13f00*/  LDL.LU R241, [R1+0x44c] ;  /* 0x00044c0001f17983 */ /* 0x000ea80000300800 */
[----:B------:R-:W1:Y:S01]  /*13f10*/  LDS.64 R80, [R83] ;  /* 0x0000000053507984 */ /* 0x000e620000000a00 */
[C---:B------:R-:W-:Y:S01]  /*13f20*/  PRMT R95, R244.reuse, 0x7632, R95 ;  /* 0x00007632f45f7816 */ /* 0x040fe2000000005f */
[----:B------:R-:W-:-:S02]  /*13f30*/  IMAD.U32 R94, R244, 0x10000, RZ ;  /* 0x00010000f45e7824 */ /* 0x000fc400078e00ff */
[----:B------:R-:W2:Y:S02]  /*13f40*/  LDL.LU R244, [R1+0x41c] ;  /* 0x00041c0001f47983 */ /* 0x000ea40000300800 */
[----:B------:R-:W-:Y:S02]  /*13f50*/  IMAD.U32 R156, R95, 0x10000, RZ ;  /* 0x000100005f9c7824 */ /* 0x000fe400078e00ff */
[----:B------:R-:W-:Y:S01]  /*13f60*/  IMAD.U32 R95, R92, 0x10000, RZ ;  /* 0x000100005c5f7824 */ /* 0x000fe200078e00ff */
[C---:B------:R-:W-:Y:S01]  /*13f70*/  PRMT R33, R246.reuse, 0x7632, R33 ;  /* 0x00007632f6217816 */ /* 0x040fe20000000021 */
[----:B------:R-:W-:Y:S02]  /*13f80*/  IMAD.U32 R92, R5, 0x10000, RZ ;  /* 0x00010000055c7824 */ /* 0x000fe400078e00ff */
[----:B------:R-:W-:Y:S02]  /*13f90*/  IMAD.U32 R5, R246, 0x10000, RZ ;  /* 0x00010000f6057824 */ /* 0x000fe400078e00ff */
[----:B------:R-:W2:Y:S01]  /*13fa0*/  LDL.LU R246, [R1+0x42c] ;  /* 0x00042c0001f67983 */ /* 0x000ea20000300800 */
[----:B----4-:R-:W-:-:S03]  /*13fb0*/  FMUL R34, R248, R34 ;  /* 0x00000022f8227220 */ /* 0x010fc60000400000 */
[----:B------:R-:W4:Y:S01]  /*13fc0*/  LDL.LU R248, [R1+0x428] ;  /* 0x0004280001f87983 */ /* 0x000f220000300800 */
[----:B---3--:R-:W-:-:S03]  /*13fd0*/  FMUL R35, R251, R35 ;  /* 0x00000023fb237220 */ /* 0x008fc60000400000 */
[----:B------:R-:W3:Y:S01]  /*13fe0*/  LDL.LU R251, [R1+0x434] ;  /* 0x0004340001fb7983 */ /* 0x000ee20000300800 */
[----:B------:R-:W-:Y:S01]  /*13ff0*/  IMAD.U32 R4, R4, 0x10000, RZ ;  /* 0x0001000004047824 */ /* 0x000fe200078e00ff */
[----:B------:R-:W-:Y:S01]  /*14000*/  FFMA R52, R52, R156, R95 ;  /* 0x0000009c34347223 */ /* 0x000fe2000000005f */
[----:B------:R-:W-:Y:S02]  /*14010*/  IMAD.U32 R33, R33, 0x10000, RZ ;  /* 0x0001000021217824 */ /* 0x000fe400078e00ff */
[----:B------:R-:W-:Y:S01]  /*14020*/  FFMA R4, R32, R94, R4 ;  /* 0x0000005e20047223 */ /* 0x000fe20000000004 */
[----:B------:R-:W-:Y:S01]  /*14030*/  FFMA R53, R53, R93, R92 ;  /* 0x0000005d35357223 */ /* 0x000fe2000000005c */
[----:B--2---:R-:W-:Y:S02]  /*14040*/  PRMT R93, R250, 0x7632, R93 ;  /* 0x00007632fa5d7816 */ /* 0x004fe4000000005d */
[----:B------:R-:W-:Y:S01]  /*14050*/  FFMA R92, R50, R4, R5 ;  /* 0x00000004325c7223 */ /* 0x000fe20000000005 */
[C---:B------:R-:W-:Y:S01]  /*14060*/  IMAD.U32 R50, R10.reuse, 0x10000, RZ ;  /* 0x000100000a327824 */ /* 0x040fe200078e00ff */
[----:B------:R-:W-:Y:S01]  /*14070*/  FFMA R51, R51, R52, R33 ;  /* 0x0000003433337223 */ /* 0x000fe20000000021 */
[----:B------:R-:W-:Y:S01]  /*14080*/  PRMT R10, R10, 0x7632, R10 ;  /* 0x000076320a0a7816 */ /* 0x000fe2000000000a */
[----:B------:R-:W-:Y:S01]  /*14090*/  IMAD.U32 R52, R250, 0x10000, RZ ;  /* 0x00010000fa347824 */ /* 0x000fe200078e00ff */
[----:B------:R-:W3:Y:S01]  /*140a0*/  LDS.64 R32, [R89] ;  /* 0x0000000059207984 */ /* 0x000ee20000000a00 */
[----:B------:R-:W-:-:S03]  /*140b0*/  IMAD.U32 R94, R93, 0x10000, RZ ;  /* 0x000100005d5e7824 */ /* 0x000fc600078e00ff */
[----:B------:R-:W2:Y:S01]  /*140c0*/  LDL.LU R250, [R1+0x27c] ;  /* 0x00027c0001fa7983 */ /* 0x000ea20000300800 */
[----:B------:R-:W-:Y:S01]  /*140d0*/  IMAD.U32 R93, R10, 0x10000, RZ ;  /* 0x000100000a5d7824 */ /* 0x000fe200078e00ff */
[----:B------:R-:W-:Y:S01]  /*140e0*/  FFMA R52, R34, R52, R50 ;  /* 0x0000003422347223 */ /* 0x000fe20000000032 */
[----:B------:R-:W-:Y:S01]  /*140f0*/  IMAD.U32 R10, R7, 0x10000, RZ ;  /* 0x00010000070a7824 */ /* 0x000fe200078e00ff */
[C---:B------:R-:W-:Y:S01]  /*14100*/  PRMT R7, R247.reuse, 0x7632, R7 ;  /* 0x00007632f7077816 */ /* 0x040fe20000000007 */
[----:B------:R-:W-:Y:S01]  /*14110*/  IMAD.U32 R34, R247, 0x10000, RZ ;  /* 0x00010000f7227824 */ /* 0x000fe200078e00ff */
[----:B------:R-:W2:Y:S04]  /*14120*/  LDS.64 R4, [R88] ;  /* 0x0000000058047984 */ /* 0x000ea80000000a00 */
[----:B------:R-:W4:Y:S04]  /*14130*/  LDL.LU R247, [R1+0x240] ;  /* 0x0002400001f77983 */ /* 0x000f280000300800 */
[----:B------:R-:W4:Y:S04]  /*14140*/  LDL.LU R191, [R1+0x450] ;  /* 0x0004500001bf7983 */ /* 0x000f280000300800 */
[----:B------:R-:W4:Y:S04]  /*14150*/  LDL.LU R194, [R1+0x1cc] ;  /* 0x0001cc0001c27983 */ /* 0x000f280000300800 */
[----:B------:R-:W4:Y:S04]  /*14160*/  LDL.LU R196, [R1+0x148] ;  /* 0x0001480001c47983 */ /* 0x000f280000300800 */
[----:B------:R-:W4:Y:S04]  /*14170*/  LDL.LU R198, [R1+0x1bc] ;  /* 0x0001bc0001c67983 */ /* 0x000f280000300800 */
[----:B------:R-:W4:Y:S04]  /*14180*/  LDL.LU R200, [R1+0x140] ;  /* 0x0001400001c87983 */ /* 0x000f280000300800 */
[----:B------:R-:W4:Y:S01]  /*14190*/  LDL.LU R202, [R1+0x1c8] ;  /* 0x0001c80001ca7983 */ /* 0x000f220000300800 */
[----:B-1----:R-:W-:Y:S01]  /*141a0*/  FMUL R80, R215, R80 ;  /* 0x00000050d7507220 */ /* 0x002fe20000400000 */
[----:B------:R-:W-:-:S03]  /*141b0*/  IMAD.U32 R50, R243, 0x10000, RZ ;  /* 0x00010000f3327824 */ /* 0x000fc600078e00ff */
[----:B------:R-:W-:Y:S01]  /*141c0*/  FFMA R10, R80, R34, R10 ;  /* 0x00000022500a7223 */ /* 0x000fe2000000000a */
[----:B------:R-:W-:Y:S01]  /*141d0*/  PRMT R34, R7, 0x7632, R34 ;  /* 0x0000763207227816 */ /* 0x000fe20000000022 */
[----:B---3--:R-:W-:Y:S02]  /*141e0*/  FMUL R32, R251, R32 ;  /* 0x00000020fb207220 */ /* 0x008fe40000400000 */
[----:B------:R-:W3:Y:S01]  /*141f0*/  LDL.LU R251, [R1+0x138] ;  /* 0x0001380001fb7983 */ /* 0x000ee20000300800 */
[--C-:B------:R-:W-:Y:S01]  /*14200*/  FFMA R96, R96, R52, R50.reuse ;  /* 0x0000003460607223 */ /* 0x100fe20000000032 */
[----:B------:R-:W-:Y:S01]  /*14210*/  PRMT R50, R243, 0x7632, R50 ;  /* 0x00007632f3327816 */ /* 0x000fe20000000032 */
[----:B------:R-:W-:Y:S01]  /*14220*/  FFMA R35, R35, R94, R93 ;  /* 0x0000005e23237223 */ /* 0x000fe2000000005d */
[----:B------:R-:W-:Y:S01]  /*14230*/  PRMT R52, R244, 0x7632, R52 ;  /* 0x00007632f4347816 */ /* 0x000fe20000000034 */
[----:B------:R-:W-:Y:S01]  /*14240*/  FMUL R81, R241, R81 ;  /* 0x00000051f1517220 */ /* 0x000fe20000400000 */
[----:B------:R-:W-:-:S02]  /*14250*/  IMAD.U32 R93, R7, 0x10000, RZ ;  /* 0x00010000075d7824 */ /* 0x000fc400078e00ff */
[----:B------:R-:W-:Y:S01]  /*14260*/  IMAD.U32 R80, R34, 0x10000, RZ ;  /* 0x0001000022507824 */ /* 0x000fe200078e00ff */
[----:B------:R-:W-:Y:S01]  /*14270*/  SHF.R.U32.HI R7, RZ, 0x2, R17 ;  /* 0x00000002ff077819 */ /* 0x000fe20000011611 */
[----:B------:R-:W-:Y:S01]  /*14280*/  IMAD.U32 R50, R50, 0x10000, RZ ;  /* 0x0001000032327824 */ /* 0x000fe200078e00ff */
[----:B------:R-:W3:Y:S01]  /*14290*/  LDL.LU R204, [R1+0x1c4] ;  /* 0x0001c40001cc7983 */ /* 0x000ee20000300800 */
[----:B------:R-:W-:Y:S01]  /*142a0*/  IMAD.U32 R34, R244, 0x10000, RZ ;  /* 0x00010000f4227824 */ /* 0x000fe200078e00ff */
[----:B------:R-:W-:Y:S01]  /*142b0*/  FFMA R81, R81, R93, R80 ;  /* 0x0000005d51517223 */ /* 0x000fe20000000050 */
[----:B------:R-:W-:Y:S01]  /*142c0*/  IMAD.U32 R52, R52, 0x10000, RZ ;  /* 0x0001000034347824 */ /* 0x000fe200078e00ff */
[----:B------:R-:W-:Y:S01]  /*142d0*/  FFMA R35, R97, R35, R50 ;  /* 0x0000002361237223 */ /* 0x000fe20000000032 */
[----:B------:R-:W-:Y:S01]  /*142e0*/  LOP3.LUT R7, R7, 0x3ffffff8, RZ, 0xc0, !PT ;  /* 0x3ffffff807077812 */ /* 0x000fe200078ec0ff */
[----:B------:R-:W-:Y:S01]  /*142f0*/  FFMA R10, R86, R10, R34 ;  /* 0x0000000a560a7223 */ /* 0x000fe20000000022 */
[----:B------:R-:W-:Y:S01]  /*14300*/  FFMA R81, R87, R81, R52 ;  /* 0x0000005157517223 */ /* 0x000fe20000000034 */
[----:B------:R-:W3:Y:S01]  /*14310*/  LDL.LU R206, [R1+0x130] ;  /* 0x0001300001ce7983 */ /* 0x000ee20000300800 */
[----:B------:R-:W-:Y:S01]  /*14320*/  F2FP.BF16.PACK_AB R34, R35, R96 ;  /* 0x000000602322723e */ /* 0x000fe200000010ff */
[----:B------:R-:W-:Y:S01]  /*14330*/  IMAD R52, R17, 0x4, R7 ;  /* 0x0000000411347824 */ /* 0x000fe200078e0207 */
[----:B--2---:R-:W-:Y:S01]  /*14340*/  FMUL R7, R246, R4 ;  /* 0x00000004f6077220 */ /* 0x004fe20000400000 */
[----:B------:R-:W-:Y:S01]  /*14350*/  F2FP.BF16.PACK_AB R35, R81, R10 ;  /* 0x0000000a5123723e */ /* 0x000fe200000010ff */
[----:B----4-:R-:W-:Y:S01]  /*14360*/  FMUL R10, R248, R5 ;  /* 0x00000005f80a7220 */ /* 0x010fe20000400000 */
[----:B------:R-:W-:Y:S01]  /*14370*/  PRMT R4, R250, 0x7632, R4 ;  /* 0x00007632fa047816 */ /* 0x000fe20000000004 */
[----:B------:R-:W2:Y:S01]  /*14380*/  LDL.LU R209, [R1+0x1b8] ;  /* 0x0001b80001d17983 */ /* 0x000ea20000300800 */
[----:B------:R-:W-:-:S03]  /*14390*/  PRMT R5, R13, 0x7632, R5 ;  /* 0x000076320d057816 */ /* 0x000fc60000000005 */
[----:B------:R-:W4:Y:S01]  /*143a0*/  LDL.LU R244, [R1+0x128] ;  /* 0x0001280001f47983 */ /* 0x000f220000300800 */
[----:B------:R-:W-:Y:S01]  /*143b0*/  F2FP.BF16.PACK_AB R50, R53, R91 ;  /* 0x0000005b3532723e */ /* 0x000fe200000010ff */
[----:B------:R-:W-:Y:S02]  /*143c0*/  IMAD.U32 R53, R250, 0x10000, RZ ;  /* 0x00010000fa357824 */ /* 0x000fe400078e00ff */
[----:B------:R-:W4:Y:S01]  /*143d0*/  LDL.LU R211, [R1+0x1b4] ;  /* 0x0001b40001d37983 */ /* 0x000f220000300800 */
[----:B------:R-:W-:-:S03]  /*143e0*/  IMAD.U32 R80, R13, 0x10000, RZ ;  /* 0x000100000d507824 */ /* 0x000fc600078e00ff */
[----:B------:R-:W4:Y:S01]  /*143f0*/  LDL.LU R213, [R1+0x124] ;  /* 0x0001240001d57983 */ /* 0x000f220000300800 */
[----:B------:R-:W-:Y:S02]  /*14400*/  IMAD.U32 R87, R4, 0x10000, RZ ;  /* 0x0001000004577824 */ /* 0x000fe400078e00ff */
[----:B------:R-:W-:Y:S01]  /*14410*/  IMAD.U32 R81, R5, 0x10000, RZ ;  /* 0x0001000005517824 */ /* 0x000fe200078e00ff */
[----:B------:R-:W4:Y:S01]  /*14420*/  LDL.LU R215, [R1+0x1b0] ;  /* 0x0001b00001d77983 */ /* 0x000f220000300800 */
[----:B------:R-:W-:Y:S02]  /*14430*/  IMAD.U32 R13, R247, 0x10000, RZ ;  /* 0x00010000f70d7824 */ /* 0x000fe400078e00ff */
[----:B------:R-:W-:Y:S01]  /*14440*/  IMAD.U32 R17, R12, 0x10000, RZ ;  /* 0x000100000c117824 */ /* 0x000fe200078e00ff */
[----:B------:R-:W4:Y:S01]  /*14450*/  LDL.LU R241, [R1+0x120] ;  /* 0x0001200001f17983 */ /* 0x000f220000300800 */
[----:B------:R-:W-:Y:S01]  /*14460*/  FFMA R86, R7, R53, R80 ;  /* 0x0000003507567223 */ /* 0x000fe20000000050 */
[----:B------:R-:W-:Y:S01]  /*14470*/  FFMA R7, R10, R87, R81 ;  /* 0x000000570a077223 */ /* 0x000fe20000000051 */
[----:B------:R-:W-:Y:S01]  /*14480*/  FMUL R10, R191, R33 ;  /* 0x00000021bf0a7220 */ /* 0x000fe20000400000 */
[----:B------:R-:W-:Y:S01]  /*14490*/  FFMA R17, R32, R13, R17 ;  /* 0x0000000d20117223 */ /* 0x000fe20000000011 */
[----:B------:R-:W2:Y:S04]  /*144a0*/  LDS.64 R4, [R90] ;  /* 0x000000005a047984 */ /* 0x000ea80000000a00 */
[----:B------:R-:W2:Y:S04]  /*144b0*/  LDS.64 R32, [R52] ;  /* 0x0000000034207984 */ /* 0x000ea80000000a00 */
[----:B------:R-:W-:Y:S06]  /*144c0*/  BAR.SYNC.DEFER_BLOCKING 0x0 ;  /* 0x0000000000007b1d */ /* 0x000fec0000010000 */
[----:B------:R-:W4:Y:S04]  /*144d0*/  LDL.LU R243, [R1+0x1ac] ;  /* 0x0001ac0001f37983 */ /* 0x000f280000300800 */
[----:B------:R-:W4:Y:S04]  /*144e0*/  LDL.LU R246, [R1+0x11c] ;  /* 0x00011c0001f67983 */ /* 0x000f280000300800 */
[----:B------:R-:W4:Y:S04]  /*144f0*/  LDL.LU R248, [R1+0x430] ;  /* 0x0004300001f87983 */ /* 0x000f280000300800 */
[----:B------:R-:W4:Y:S04]  /*14500*/  LDL.LU R250, [R1+0x43c] ;  /* 0x00043c0001fa7983 */ /* 0x000f280000300800 */
[----:B------:R-:W-:Y:S04]  /*14510*/  STS [R192], R194 ;  /* 0x000000c2c0007388 */ /* 0x000fe80000000800 */
[----:B------:R-:W-:Y:S04]  /*14520*/  STS [R193], R196 ;  /* 0x000000c4c1007388 */ /* 0x000fe80000000800 */
[----:B------:R-:W-:Y:S04]  /*14530*/  STS [R195], R198 ;  /* 0x000000c6c3007388 */ /* 0x000fe80000000800 */
[----:B------:R-:W-:Y:S04]  /*14540*/  STS [R197], R200 ;  /* 0x000000c8c5007388 */ /* 0x000fe80000000800 */
[----:B------:R-:W-:Y:S04]  /*14550*/  STS [R199], R202 ;  /* 0x000000cac7007388 */ /* 0x000fe80000000800 */
[----:B---3--:R3:W-:Y:S04]  /*14560*/  STS [R201], R251 ;  /* 0x000000fbc9007388 */ /* 0x0087e80000000800 */
[----:B---3--:R-:W2:Y:S04]  /*14570*/  LDL.LU R251, [R1+0x444] ;  /* 0x0004440001fb7983 */ /* 0x008ea80000300800 */
[----:B------:R-:W-:Y:S04]  /*14580*/  STS [R203], R204 ;  /* 0x000000cccb007388 */ /* 0x000fe80000000800 */
[----:B------:R-:W-:Y:S01]  /*14590*/  STS [R205], R206 ;  /* 0x000000cecd007388 */ /* 0x000fe20000000800 */
[----:B------:R-:W-:-:S03]  /*145a0*/  PRMT R12, R247, 0x7632, R12 ;  /* 0x00007632f70c7816 */ /* 0x000fc6000000000c */
[----:B--2---:R-:W-:Y:S04]  /*145b0*/  STS [R207], R209 ;  /* 0x000000d1cf007388 */ /* 0x004fe80000000800 */
[----:B----4-:R2:W-:Y:S04]  /*145c0*/  STS [R208], R244 ;  /* 0x000000f4d0007388 */ /* 0x0105e80000000800 */
[----:B------:R-:W-:Y:S04]  /*145d0*/  STS [R249], R211 ;  /* 0x000000d3f9007388 */ /* 0x000fe80000000800 */
[----:B------:R-:W-:Y:S04]  /*145e0*/  STS [R210], R213 ;  /* 0x000000d5d2007388 */ /* 0x000fe80000000800 */
[----:B--2---:R-:W2:Y:S04]  /*145f0*/  LDL.LU R244, [R1+0x2d4] ;  /* 0x0002d40001f47983 */ /* 0x004ea80000300800 */
[----:B------:R-:W-:Y:S04]  /*14600*/  STS [R212], R215 ;  /* 0x000000d7d4007388 */ /* 0x000fe80000000800 */
[----:B------:R3:W-:Y:S04]  /*14610*/  STS [R214], R241 ;  /* 0x000000f1d6007388 */ /* 0x0007e80000000800 */
[----:B---3--:R-:W3:Y:S04]  /*14620*/  LDL.LU R241, [R1+0x454] ;  /* 0x0004540001f17983 */ /* 0x008ee80000300800 */
[----:B------:R-:W4:Y:S04]  /*14630*/  LDL.LU R247, [R1+0x458] ;  /* 0x0004580001f77983 */ /* 0x000f280000300800 */
[----:B------:R1:W-:Y:S01]  /*14640*/  STS [R240], R243 ;  /* 0x000000f3f0007388 */ /* 0x0003e20000000800 */
[----:B------:R-:W-:-:S03]  /*14650*/  F2FP.BF16.PACK_AB R51, R51, R92 ;  /* 0x0000005c3333723e */ /* 0x000fc600000010ff */
[----:B------:R1:W-:Y:S01]  /*14660*/  STS [R242], R246 ;  /* 0x000000f6f2007388 */ /* 0x0003e20000000800 */
[C---:B------:R-:W-:Y:S01]  /*14670*/  PRMT R81, R248.reuse, 0x7632, R81 ;  /* 0x00007632f8517816 */ /* 0x040fe20000000051 */
[----:B------:R-:W-:Y:S02]  /*14680*/  IMAD.U32 R80, R248, 0x10000, RZ ;  /* 0x00010000f8507824 */ /* 0x000fe400078e00ff */
[----:B-1----:R-:W4:Y:S01]  /*14690*/  LDL.LU R243, [R1+0x45c] ;  /* 0x00045c0001f37983 */ /* 0x002f220000300800 */
[----:B------:R-:W-:-:S03]  /*146a0*/  PRMT R53, R250, 0x7632, R53 ;  /* 0x00007632fa357816 */ /* 0x000fc60000000035 */
[----:B------:R-:W4:Y:S01]  /*146b0*/  LDL.LU R246, [R1+0x47c] ;  /* 0x00047c0001f67983 */ /* 0x000f220000300800 */
[----:B------:R-:W-:Y:S02]  /*146c0*/  IMAD.U32 R92, R81, 0x10000, RZ ;  /* 0x00010000515c7824 */ /* 0x000fe400078e00ff */
[----:B------:R-:W-:Y:S01]  /*146d0*/  IMAD.U32 R81, R250, 0x10000, RZ ;  /* 0x00010000fa517824 */ /* 0x000fe200078e00ff */
[----:B------:R-:W4:Y:S01]  /*146e0*/  LDL.LU R248, [R1+0x478] ;  /* 0x0004780001f87983 */ /* 0x000f220000300800 */
[----:B------:R-:W-:Y:S01]  /*146f0*/  IMAD.U32 R93, R53, 0x10000, RZ ;  /* 0x00010000355d7824 */ /* 0x000fe200078e00ff */
[----:B------:R-:W-:Y:S01]  /*14700*/  FFMA R53, R98, R86, R80 ;  /* 0x0000005662357223 */ /* 0x000fe20000000050 */
[----:B------:R-:W-:Y:S01]  /*14710*/  FFMA R80, R100, R17, R81 ;  /* 0x0000001164507223 */ /* 0x000fe20000000051 */
[----:B------:R-:W4:Y:S01]  /*14720*/  LDL.LU R250, [R1+0x2ec] ;  /* 0x0002ec0001fa7983 */ /* 0x000f220000300800 */
[C---:B------:R-:W-:Y:S01]  /*14730*/  PRMT R13, R12.reuse, 0x7632, R13 ;  /* 0x000076320c0d7816 */ /* 0x040fe2000000000d */
[----:B------:R-:W-:-:S02]  /*14740*/  IMAD.U32 R91, R12, 0x10000, RZ ;  /* 0x000100000c5b7824 */ /* 0x000fc400078e00ff */
[----:B------:R-:W-:Y:S01]  /*14750*/  BAR.SYNC.DEFER_BLOCKING 0x0 ;  /* 0x0000000000007b1d */ /* 0x000fe20000010000 */
[----:B--2---:R-:W-:-:S05]  /*14760*/  FMUL R81, R251, R4 ;  /* 0x00000004fb517220 */ /* 0x004fca0000400000 */
[----:B------:R-:W2:Y:S01]  /*14770*/  LDL.LU R251, [R1+0x2d8] ;  /* 0x0002d80001fb7983 */ /* 0x000ea20000300800 */
[----:B------:R-:W-:-:S03]  /*14780*/  IMAD.U32 R87, R13, 0x10000, RZ ;  /* 0x000100000d577824 */ /* 0x000fc600078e00ff */
[----:B------:R-:W1:Y:S01]  /*14790*/  LDS.64 R12, [R245] ;  /* 0x00000000f50c7984 */ /* 0x000e620000000a00 */
[----:B------:R-:W-:Y:S01]  /*147a0*/  PRMT R86, R16, 0x7632, R86 ;  /* 0x0000763210567816 */ /* 0x000fe20000000056 */
[----:B------:R-:W-:Y:S01]  /*147b0*/  FFMA R10, R10, R91, R87 ;  /* 0x0000005b0a0a7223 */ /* 0x000fe20000000057 */
[----:B------:R-:W-:-:S03]  /*147c0*/  FFMA R7, R99, R7, R92 ;  /* 0x0000000763077223 */ /* 0x000fc6000000005c */
[----:B------:R-:W-:Y:S02]  /*147d0*/  IMAD.U32 R91, R86, 0x10000, RZ ;  /* 0x00010000565b7824 */ /* 0x000fe400078e00ff */
[----:B------:R-:W-:Y:S02]  /*147e0*/  F2FP.BF16.PACK_AB R53, R7, R53 ;  /* 0x000000350735723e */ /* 0x000fe400000010ff */
[----:B------:R-:W-:Y:S02]  /*147f0*/  PRMT R17, R173, 0x7632, R17 ;  /* 0x00007632ad117816 */ /* 0x000fe40000000011 */
[C---:B------:R-:W-:Y:S01]  /*14800*/  PRMT R4, R244.reuse, 0x7632, R4 ;  /* 0x00007632f4047816 */ /* 0x040fe20000000004 */
[----:B------:R-:W-:Y:S02]  /*14810*/  IMAD.U32 R86, R244, 0x10000, RZ ;  /* 0x00010000f4567824 */ /* 0x000fe400078e00ff */
[----:B------:R-:W2:Y:S01]  /*14820*/  LDL.LU R244, [R1+0x460] ;  /* 0x0004600001f47983 */ /* 0x000ea20000300800 */
[----:B------:R-:W-:Y:S01]  /*14830*/  IMAD.U32 R92, R17, 0x10000, RZ ;  /* 0x00010000115c7824 */ /* 0x000fe200078e00ff */
[----:B---3--:R-:W-:-:S02]  /*14840*/  FMUL R5, R241, R5 ;  /* 0x00000005f1057220 */ /* 0x008fc40000400000 */
[----:B------:R-:W3:Y:S01]  /*14850*/  LDL.LU R241, [R1+0x4a0] ;  /* 0x0004a00001f17983 */ /* 0x000ee20000300800 */
[----:B----4-:R-:W-:-:S03]  /*14860*/  FMUL R7, R247, R32 ;  /* 0x00000020f7077220 */ /* 0x010fc60000400000 */
[----:B------:R-:W4:Y:S01]  /*14870*/  LDL.LU R247, [R1+0x2f0] ;  /* 0x0002f00001f77983 */ /* 0x000f220000300800 */
[----:B------:R-:W-:Y:S01]  /*14880*/  FFMA R10, R101, R10, R93 ;  /* 0x0000000a650a7223 */ /* 0x000fe2000000005d */
[----:B------:R-:W-:Y:S01]  /*14890*/  IMAD.U32 R173, R173, 0x10000, RZ ;  /* 0x00010000adad7824 */ /* 0x000fe200078e00ff */
[----:B------:R-:W-:Y:S01]  /*148a0*/  FFMA R5, R5, R92, R91 ;  /* 0x0000005c05057223 */ /* 0x000fe2000000005b */
[----:B------:R-:W-:Y:S02]  /*148b0*/  IMAD.U32 R87, R16, 0x10000, RZ ;  /* 0x0001000010577824 */ /* 0x000fe400078e00ff */
[----:B------:R-:W-:Y:S01]  /*148c0*/  IMAD.U32 R4, R4, 0x10000, RZ ;  /* 0x0001000004047824 */ /* 0x000fe200078e00ff */
[----:B------:R-:W-:Y:S01]  /*148d0*/  F2FP.BF16.PACK_AB R80, R10, R80 ;  /* 0x000000500a50723e */ /* 0x000fe200000010ff */
[----:B------:R-:W-:Y:S01]  /*148e0*/  FFMA R81, R81, R173, R87 ;  /* 0x000000ad51517223 */ /* 0x000fe20000000057 */
[C---:B------:R-:W-:Y:S01]  /*148f0*/  PRMT R10, R174.reuse, 0x7632, R10 ;  /* 0x00007632ae0a7816 */ /* 0x040fe2000000000a */
[----:B------:R-:W-:Y:S01]  /*14900*/  FFMA R5, R143, R5, R4 ;  /* 0x000000058f057223 */ /* 0x000fe20000000004 */
[----:B------:R-:W-:-:S02]  /*14910*/  IMAD.U32 R4, R174, 0x10000, RZ ;  /* 0x00010000ae047824 */ /* 0x000fc400078e00ff */
[C---:B------:R-:W-:Y:S01]  /*14920*/  IMAD.U32 R32, R15.reuse, 0x10000, RZ ;  /* 0x000100000f207824 */ /* 0x040fe200078e00ff */
[--C-:B------:R-:W-:Y:S01]  /*14930*/  FFMA R81, R142, R81, R86.reuse ;  /* 0x000000518e517223 */ /* 0x100fe20000000056 */
[----:B------:R-:W-:Y:S01]  /*14940*/  IMAD.U32 R87, R10, 0x10000, RZ ;  /* 0x000100000a577824 */ /* 0x000fe200078e00ff */
[----:B------:R-:W-:Y:S01]  /*14950*/  PRMT R86, R15, 0x7632, R86 ;  /* 0x000076320f567816 */ /* 0x000fe20000000056 */
[----:B------:R-:W-:Y:S01]  /*14960*/  FMUL R10, R243, R33 ;  /* 0x00000021f30a7220 */ /* 0x000fe20000400000 */
[----:B------:R-:W-:Y:S01]  /*14970*/  FFMA R7, R7, R4, R32 ;  /* 0x0000000407077223 */ /* 0x000fe20000000020 */
[----:B------:R-:W3:Y:S01]  /*14980*/  LDL.LU R243, [R1+0x4a8] ;  /* 0x0004a80001f37983 */ /* 0x000ee20000300800 */
[----:B-1----:R-:W-:-:S03]  /*14990*/  FMUL R32, R246, R12 ;  /* 0x0000000cf6207220 */ /* 0x002fc60000400000 */
[----:B------:R-:W3:Y:S01]  /*149a0*/  LDL.LU R246, [R1+0x464] ;  /* 0x0004640001f67983 */ /* 0x000ee20000300800 */
[----:B------:R-:W-:Y:S01]  /*149b0*/  IMAD.U32 R86, R86, 0x10000, RZ ;  /* 0x0001000056567824 */ /* 0x000fe200078e00ff */
[----:B------:R-:W-:Y:S01]  /*149c0*/  FMUL R91, R248, R13 ;  /* 0x0000000df85b7220 */ /* 0x000fe20000400000 */
[----:B------:R-:W-:Y:S01]  /*149d0*/  F2FP.BF16.PACK_AB R15, R5, R81 ;  /* 0x00000051050f723e */ /* 0x000fe200000010ff */
[----:B------:R-:W3:Y:S01]  /*149e0*/  LDL.LU R248, [R1+0x480] ;  /* 0x0004800001f87983 */ /* 0x000ee20000300800 */
[--C-:B------:R-:W-:Y:S01]  /*149f0*/  FFMA R10, R10, R87, R86.reuse ;  /* 0x000000570a0a7223 */ /* 0x100fe20000000056 */
[C---:B------:R-:W-:Y:S01]  /*14a00*/  IMAD.U32 R87, R250.reuse, 0x10000, RZ ;  /* 0x00010000fa577824 */ /* 0x040fe200078e00ff */
[----:B------:R-:W-:Y:S01]  /*14a10*/  PRMT R86, R250, 0x7632, R86 ;  /* 0x00007632fa567816 */ /* 0x000fe20000000056 */
[----:B------:R-:W3:Y:S04]  /*14a20*/  LDS.64 R16, [R8] ;  /* 0x0000000008107984 */ /* 0x000ee80000000a00 */
[----:B------:R-:W3:Y:S01]  /*14a30*/  LDL.LU R250, [R1+0x484] ;  /* 0x0004840001fa7983 */ /* 0x000ee20000300800 */
[----:B------:R-:W-:-:S03]  /*14a40*/  PRMT R92, R172, 0x7632, R92 ;  /* 0x00007632ac5c7816 */ /* 0x000fc6000000005c */
[----:B------:R-:W-:Y:S01]  /*14a50*/  LDS.64 R12, [R83] ;  /* 0x00000000530c7984 */ /* 0x000fe20000000a00 */
[C---:B--2---:R-:W-:Y:S01]  /*14a60*/  IMAD.U32 R33, R251.reuse, 0x10000, RZ ;  /* 0x00010000fb217824 */ /* 0x044fe200078e00ff */
[----:B------:R-:W-:Y:S02]  /*14a70*/  PRMT R81, R251, 0x7632, R81 ;  /* 0x00007632fb517816 */ /* 0x000fe40000000051 */
[----:B------:R-:W1:Y:S04]  /*14a80*/  LDS.64 R4, [R82] ;  /* 0x0000000052047984 */ /* 0x000e680000000a00 */
[----:B------:R-:W2:Y:S01]  /*14a90*/  LDL.LU R251, [R1+0x300] ;  /* 0x0003000001fb7983 */ /* 0x000ea20000300800 */
[----:B------:R-:W-:Y:S02]  /*14aa0*/  IMAD.U32 R172, R172, 0x10000, RZ ;  /* 0x00010000acac7824 */ /* 0x000fe400078e00ff */
[----:B------:R-:W-:-:S02]  /*14ab0*/  IMAD.U32 R93, R86, 0x10000, RZ ;  /* 0x00010000565d7824 */ /* 0x000fc400078e00ff */
[----:B------:R-:W-:Y:S01]  /*14ac0*/  IMAD.U32 R86, R81, 0x10000, RZ ;  /* 0x0001000051567824 */ /* 0x000fe200078e00ff */
[----:B------:R-:W-:Y:S01]  /*14ad0*/  FFMA R32, R32, R33, R172 ;  /* 0x0000002120207223 */ /* 0x000fe200000000ac */
[----:B------:R-:W-:-:S04]  /*14ae0*/  IMAD.U32 R81, R244, 0x10000, RZ ;  /* 0x00010000f4517824 */ /* 0x000fc800078e00ff */
[--C-:B------:R-:W-:Y:S01]  /*14af0*/  FFMA R48, R48, R32, R81.reuse ;  /* 0x0000002030307223 */ /* 0x100fe20000000051 */
[C---:B----4-:R-:W-:Y:S01]  /*14b00*/  IMAD.U32 R33, R247.reuse, 0x10000, RZ ;  /* 0x00010000f7217824 */ /* 0x050fe200078e00ff */
[----:B------:R-:W-:Y:S02]  /*14b10*/  PRMT R81, R247, 0x7632, R81 ;  /* 0x00007632f7517816 */ /* 0x000fe40000000051 */
[----:B------:R-:W4:Y:S01]  /*14b20*/  LDL.LU R247, [R1+0x2e8] ;  /* 0x0002e80001f77983 */ /* 0x000f220000300800 */
[----:B---3--:R-:W-:Y:S01]  /*14b30*/  FMUL R32, R241, R16 ;  /* 0x00000010f1207220 */ /* 0x008fe20000400000 */
[C---:B------:R-:W-:Y:S01]  /*14b40*/  PRMT R16, R175.reuse, 0x7632, R16 ;  /* 0x00007632af107816 */ /* 0x040fe20000000010 */
[----:B------:R-:W-:Y:S01]  /*14b50*/  IMAD.U32 R92, R92, 0x10000, RZ ;  /* 0x000100005c5c7824 */ /* 0x000fe200078e00ff */
[----:B------:R-:W-:Y:S01]  /*14b60*/  FFMA R7, R162, R7, R87 ;  /* 0x00000007a2077223 */ /* 0x000fe20000000057 */
[----:B------:R-:W-:Y:S01]  /*14b70*/  IMAD.U32 R175, R175, 0x10000, RZ ;  /* 0x00010000afaf7824 */ /* 0x000fe200078e00ff */
[----:B------:R-:W3:Y:S01]  /*14b80*/  LDL.LU R215, [R1+0x49c] ;  /* 0x00049c0001d77983 */ /* 0x000ee20000300800 */
[----:B------:R-:W-:Y:S01]  /*14b90*/  FFMA R91, R91, R86, R92 ;  /* 0x000000565b5b7223 */ /* 0x000fe2000000005c */
[----:B------:R-:W-:-:S02]  /*14ba0*/  IMAD.U32 R87, R16, 0x10000, RZ ;  /* 0x0001000010577824 */ /* 0x000fc400078e00ff */
[----:B------:R-:W-:Y:S01]  /*14bb0*/  IMAD.U32 R92, R81, 0x10000, RZ ;  /* 0x00010000515c7824 */ /* 0x000fe200078e00ff */
[----:B------:R-:W-:Y:S01]  /*14bc0*/  FFMA R32, R32, R33, R175 ;  /* 0x0000002120207223 */ /* 0x000fe200000000af */
[----:B------:R-:W3:Y:S01]  /*14bd0*/  LDL.LU R241, [R1+0x4a4] ;  /* 0x0004a40001f17983 */ /* 0x000ee20000300800 */
[----:B------:R-:W-:Y:S01]  /*14be0*/  FMUL R86, R243, R17 ;  /* 0x00000011f3567220 */ /* 0x000fe20000400000 */
[----:B------:R-:W-:-:S03]  /*14bf0*/  PRMT R16, R246, 0x7632, R16 ;  /* 0x00007632f6107816 */ /* 0x000fc60000000010 */
[----:B------:R-:W-:Y:S01]  /*14c00*/  FFMA R86, R86, R92, R87 ;  /* 0x0000005c56567223 */ /* 0x000fe20000000057 */
[----:B------:R-:W-:Y:S01]  /*14c10*/  IMAD.U32 R81, R246, 0x10000, RZ ;  /* 0x00010000f6517824 */ /* 0x000fe200078e00ff */
[----:B------:R-:W-:Y:S01]  /*14c20*/  PRMT R17, R244, 0x7632, R17 ;  /* 0x00007632f4117816 */ /* 0x000fe20000000011 */
[----:B------:R-:W3:Y:S01]  /*14c30*/  LDL.LU R243, [R1+0x468] ;  /* 0x0004680001f37983 */ /* 0x000ee20000300800 */
[----:B------:R-:W-:Y:S01]  /*14c40*/  IMAD.U32 R87, R16, 0x10000, RZ ;  /* 0x0001000010577824 */ /* 0x000fe200078e00ff */
[----:B------:R-:W-:Y:S01]  /*14c50*/  FFMA R81, R46, R32, R81 ;  /* 0x000000202e517223 */ /* 0x000fe20000000051 */
[----:B-1----:R-:W-:Y:S01]  /*14c60*/  FMUL R4, R248, R4 ;  /* 0x00000004f8047220 */ /* 0x002fe20000400000 */
[----:B------:R-:W3:Y:S01]  /*14c70*/  LDL.LU R244, [R1+0x46c] ;  /* 0x00046c0001f47983 */ /* 0x000ee20000300800 */
[----:B------:R-:W-:-:S03]  /*14c80*/  FFMA R86, R47, R86, R87 ;  /* 0x000000562f567223 */ /* 0x000fc60000000057 */
[----:B------:R-:W3:Y:S04]  /*14c90*/  LDL.LU R246, [R1+0x48c] ;  /* 0x00048c0001f67983 */ /* 0x000ee80000300800 */
[----:B------:R-:W3:Y:S01]  /*14ca0*/  LDL.LU R248, [R1+0x488] ;  /* 0x0004880001f87983 */ /* 0x000ee20000300800 */
[C---:B--2---:R-:W-:Y:S01]  /*14cb0*/  PRMT R47, R251.reuse, 0x7632, R47 ;  /* 0x00007632fb2f7816 */ /* 0x044fe2000000002f */
[----:B------:R-:W-:Y:S02]  /*14cc0*/  IMAD.U32 R46, R251, 0x10000, RZ ;  /* 0x00010000fb2e7824 */ /* 0x000fe400078e00ff */
[----:B------:R-:W2:Y:S01]  /*14cd0*/  LDL.LU R251, [R1+0x490] ;  /* 0x0004900001fb7983 */ /* 0x000ea20000300800 */
[----:B------:R-:W-:Y:S01]  /*14ce0*/  IMAD.U32 R33, R17, 0x10000, RZ ;  /* 0x0001000011217824 */ /* 0x000fe200078e00ff */
[----:B------:R-:W-:Y:S01]  /*14cf0*/  PRMT R87, R216, 0x7632, R87 ;  /* 0x00007632d8577816 */ /* 0x000fe20000000057 */
[----:B------:R-:W-:Y:S01]  /*14d00*/  FMUL R5, R250, R5 ;  /* 0x00000005fa057220 */ /* 0x000fe20000400000 */
[----:B------:R-:W-:Y:S01]  /*14d10*/  LDS.64 R16, [R88] ;  /* 0x0000000058107984 */ /* 0x000fe20000000a00 */
[----:B------:R-:W-:-:S03]  /*14d20*/  FFMA R49, R49, R91, R33 ;  /* 0x0000005b31317223 */ /* 0x000fc60000000021 */
[----:B------:R-:W2:Y:S01]  /*14d30*/  LDS.64 R32, [R89] ;  /* 0x0000000059207984 */ /* 0x000ea20000000a00 */
[----:B------:R-:W-:Y:S02]  /*14d40*/  IMAD.U32 R92, R87, 0x10000, RZ ;  /* 0x00010000575c7824 */ /* 0x000fe400078e00ff */
[----:B------:R-:W-:Y:S01]  /*14d50*/  IMAD.U32 R87, R6, 0x10000, RZ ;  /* 0x0001000006577824 */ /* 0x000fe200078e00ff */
[----:B------:R-:W3:Y:S01]  /*14d60*/  LDL.LU R250, [R1+0x310] ;  /* 0x0003100001fa7983 */ /* 0x000ee20000300800 */
[C---:B----4-:R-:W-:Y:S01]  /*14d70*/  IMAD.U32 R91, R247.reuse, 0x10000, RZ ;  /* 0x00010000f75b7824 */ /* 0x050fe200078e00ff */
[----:B------:R-:W-:Y:S02]  /*14d80*/  PRMT R6, R247, 0x7632, R6 ;  /* 0x00007632f7067816 */ /* 0x000fe40000000006 */
[----:B------:R-:W4:Y:S04]  /*14d90*/  LDL.LU R247, [R1+0x308] ;  /* 0x0003080001f77983 */ /* 0x000f280000300800 */
[----:B------:R-:W4:Y:S04]  /*14da0*/  LDL.LU R191, [R1+0x4ac] ;  /* 0x0004ac0001bf7983 */ /* 0x000f280000300800 */
[----:B------:R-:W4:Y:S04]  /*14db0*/  LDL.LU R194, [R1+0x200] ;  /* 0x0002000001c27983 */ /* 0x000f280000300800 */
[----:B------:R-:W4:Y:S04]  /*14dc0*/  LDL.LU R196, [R1+0x158] ;  /* 0x0001580001c47983 */ /* 0x000f280000300800 */
[----:B------:R-:W4:Y:S04]  /*14dd0*/  LDL.LU R198, [R1+0x1f8] ;  /* 0x0001f80001c67983 */ /* 0x000f280000300800 */
[----:B------:R-:W4:Y:S04]  /*14de0*/  LDL.LU R200, [R1+0x154] ;  /* 0x0001540001c87983 */ /* 0x000f280000300800 */
[----:B------:R-:W4:Y:S01]  /*14df0*/  LDL.LU R202, [R1+0x1f0] ;  /* 0x0001f00001ca7983 */ /* 0x000f220000300800 */
[----:B--2---:R-:W-:-:S03]  /*14e00*/  FMUL R32, R251, R32 ;  /* 0x00000020fb207220 */ /* 0x004fc60000400000 */
[----:B------:R-:W2:Y:S01]  /*14e10*/  LDL.LU R251, [R1+0x150] ;  /* 0x0001500001fb7983 */ /* 0x000ea20000300800 */
[----:B------:R-:W-:Y:S01]  /*14e20*/  FFMA R10, R163, R10, R93 ;  /* 0x0000000aa30a7223 */ /* 0x000fe2000000005d */
[----:B------:R-:W-:Y:S02]  /*14e30*/  IMAD.U32 R93, R47, 0x10000, RZ ;  /* 0x000100002f5d7824 */ /* 0x000fe400078e00ff */
[----:B------:R-:W-:Y:S01]  /*14e40*/  IMAD.U32 R47, R216, 0x10000, RZ ;  /* 0x00010000d82f7824 */ /* 0x000fe200078e00ff */
[----:B---3--:R-:W-:Y:S01]  /*14e50*/  FMUL R12, R215, R12 ;  /* 0x0000000cd70c7220 */ /* 0x008fe20000400000 */
[----:B------:R-:W-:Y:S01]  /*14e60*/  FMUL R13, R241, R13 ;  /* 0x0000000df10d7220 */ /* 0x000fe20000400000 */
[----:B------:R-:W3:Y:S01]  /*14e70*/  LDL.LU R204, [R1+0x1e8] ;  /* 0x0001e80001cc7983 */ /* 0x000ee20000300800 */
[----:B------:R-:W-:Y:S01]  /*14e80*/  FFMA R4, R4, R46, R47 ;  /* 0x0000002e04047223 */ /* 0x000fe2000000002f */
[----:B------:R-:W-:Y:S01]  /*14e90*/  PRMT R46, R6, 0x7632, R46 ;  /* 0x00007632062e7816 */ /* 0x000fe2000000002e */
[--C-:B------:R-:W-:Y:S01]  /*14ea0*/  FFMA R12, R12, R91, R87.reuse ;  /* 0x0000005b0c0c7223 */ /* 0x100fe20000000057 */
[----:B------:R-:W-:Y:S01]  /*14eb0*/  FFMA R5, R5, R93, R92 ;  /* 0x0000005d05057223 */ /* 0x000fe2000000005c */
[----:B------:R-:W-:Y:S01]  /*14ec0*/  PRMT R87, R244, 0x7632, R87 ;  /* 0x00007632f4577816 */ /* 0x000fe20000000057 */
[----:B------:R-:W-:Y:S01]  /*14ed0*/  IMAD.U32 R92, R6, 0x10000, RZ ;  /* 0x00010000065c7824 */ /* 0x000fe200078e00ff */
[----:B------:R-:W3:Y:S01]  /*14ee0*/  LDL.LU R206, [R1+0x14c] ;  /* 0x00014c0001ce7983 */ /* 0x000ee20000300800 */
[----:B------:R-:W-:-:S02]  /*14ef0*/  IMAD.U32 R91, R46, 0x10000, RZ ;  /* 0x000100002e5b7824 */ /* 0x000fc400078e00ff */
[----:B------:R-:W-:Y:S01]  /*14f00*/  IMAD.U32 R46, R244, 0x10000, RZ ;  /* 0x00010000f42e7824 */ /* 0x000fe200078e00ff */
[----:B------:R-:W-:Y:S01]  /*14f10*/  PRMT R47, R243, 0x7632, R47 ;  /* 0x00007632f32f7816 */ /* 0x000fe2000000002f */
[----:B------:R-:W-:Y:S01]  /*14f20*/  IMAD.U32 R87, R87, 0x10000, RZ ;  /* 0x0001000057577824 */ /* 0x000fe200078e00ff */
[----:B------:R-:W-:Y:S01]  /*14f30*/  FFMA R13, R13, R92, R91 ;  /* 0x0000005c0d0d7223 */ /* 0x000fe2000000005b */
[----:B------:R-:W3:Y:S01]  /*14f40*/  LDL.LU R209, [R1+0x1e0] ;  /* 0x0001e00001d17983 */ /* 0x000ee20000300800 */
[----:B------:R-:W-:Y:S02]  /*14f50*/  FFMA R78, R78, R12, R46 ;  /* 0x0000000c4e4e7223 */ /* 0x000fe4000000002e */
[----:B------:R-:W-:Y:S01]  /*14f60*/  FFMA R13, R79, R13, R87 ;  /* 0x0000000d4f0d7223 */ /* 0x000fe20000000057 */
[----:B------:R-:W3:Y:S01]  /*14f70*/  LDL.LU R244, [R1+0x144] ;  /* 0x0001440001f47983 */ /* 0x000ee20000300800 */
[----:B------:R-:W-:-:S03]  /*14f80*/  IMAD.U32 R6, R243, 0x10000, RZ ;  /* 0x00010000f3067824 */ /* 0x000fc600078e00ff */
[----:B------:R-:W3:Y:S01]  /*14f90*/  LDL.LU R211, [R1+0x1d8] ;  /* 0x0001d80001d37983 */ /* 0x000ee20000300800 */
[----:B------:R-:W-:-:S03]  /*14fa0*/  IMAD.U32 R47, R47, 0x10000, RZ ;  /* 0x000100002f2f7824 */ /* 0x000fc600078e00ff */
[----:B------:R-:W3:Y:S01]  /*14fb0*/  LDL.LU R213, [R1+0x13c] ;  /* 0x00013c0001d57983 */ /* 0x000ee20000300800 */
[----:B------:R-:W-:Y:S01]  /*14fc0*/  F2FP.BF16.PACK_AB R78, R13, R78 ;  /* 0x0000004e0d4e723e */ /* 0x000fe200000010ff */
[----:B------:R-:W-:Y:S02]  /*14fd0*/  FMUL R12, R246, R16 ;  /* 0x00000010f60c7220 */ /* 0x000fe40000400000 */
[----:B------:R-:W3:Y:S01]  /*14fe0*/  LDL.LU R215, [R1+0x1d4] ;  /* 0x0001d40001d77983 */ /* 0x000ee20000300800 */
[----:B------:R-:W-:Y:S01]  /*14ff0*/  FFMA R4, R84, R4, R6 ;  /* 0x0000000454047223 */ /* 0x000fe20000000006 */
[----:B------:R-:W-:Y:S02]  /*15000*/  F2FP.BF16.PACK_AB R46, R10, R7 ;  /* 0x000000070a2e723e */ /* 0x000fe400000010ff */
[----:B------:R-:W3:Y:S01]  /*15010*/  LDL.LU R241, [R1+0x134] ;  /* 0x0001340001f17983 */ /* 0x000ee20000300800 */
[----:B------:R-:W-:Y:S01]  /*15020*/  FMUL R13, R248, R17 ;  /* 0x00000011f80d7220 */ /* 0x000fe20000400000 */
[----:B------:R-:W-:-:S02]  /*15030*/  FFMA R5, R85, R5, R47 ;  /* 0x0000000555057223 */ /* 0x000fc4000000002f */
[----:B------:R-:W3:Y:S01]  /*15040*/  LDL.LU R243, [R1+0x1d0] ;  /* 0x0001d00001f37983 */ /* 0x000ee20000300800 */
[C---:B------:R-:W-:Y:S01]  /*15050*/  PRMT R10, R250.reuse, 0x7632, R10 ;  /* 0x00007632fa0a7816 */ /* 0x040fe2000000000a */
[----:B------:R-:W-:Y:S02]  /*15060*/  IMAD.U32 R17, R250, 0x10000, RZ ;  /* 0x00010000fa117824 */ /* 0x000fe400078e00ff */
[----:B------:R-:W3:Y:S01]  /*15070*/  LDL.LU R246, [R1+0x12c] ;  /* 0x00012c0001f67983 */ /* 0x000ee20000300800 */
[----:B----4-:R-:W-:Y:S02]  /*15080*/  IMAD.U32 R6, R247, 0x10000, RZ ;  /* 0x00010000f7067824 */ /* 0x010fe400078e00ff */
[----:B------:R-:W-:Y:S01]  /*15090*/  IMAD.U32 R7, R11, 0x10000, RZ ;  /* 0x000100000b077824 */ /* 0x000fe200078e00ff */
[----:B------:R-:W4:Y:S01]  /*150a0*/  LDL.LU R248, [R1+0x470] ;  /* 0x0004700001f87983 */ /* 0x000f220000300800 */
[----:B------:R-:W-:-:S03]  /*150b0*/  F2FP.BF16.PACK_AB R47, R49, R48 ;  /* 0x00000030312f723e */ /* 0x000fc600000010ff */
[----:B------:R-:W4:Y:S01]  /*150c0*/  LDL.LU R250, [R1+0x474] ;  /* 0x0004740001fa7983 */ /* 0x000f220000300800 */
[----:B------:R-:W-:Y:S01]  /*150d0*/  F2FP.BF16.PACK_AB R49, R5, R4 ;  /* 0x000000040531723e */ /* 0x000fe200000010ff */
[----:B------:R-:W-:Y:S02]  /*150e0*/  FFMA R32, R32, R6, R7 ;  /* 0x0000000620207223 */ /* 0x000fe40000000007 */
[----:B------:R-:W2:Y:S04]  /*150f0*/  LDS.64 R4, [R90] ;  /* 0x000000005a047984 */ /* 0x000ea80000000a00 */
[----:B------:R-:W2:Y:S04]  /*15100*/  LDS.64 R6, [R52] ;  /* 0x0000000034067984 */ /* 0x000ea80000000a00 */
[----:B------:R-:W-:Y:S06]  /*15110*/  BAR.SYNC.DEFER_BLOCKING 0x0 ;  /* 0x0000000000007b1d */ /* 0x000fec0000010000 */
[----:B------:R-:W-:Y:S04]  /*15120*/  STS [R192], R194 ;  /* 0x000000c2c0007388 */ /* 0x000fe80000000800 */
[----:B------:R-:W-:Y:S04]  /*15130*/  STS [R193], R196 ;  /* 0x000000c4c1007388 */ /* 0x000fe80000000800 */
[----:B------:R-:W-:Y:S04]  /*15140*/  STS [R195], R198 ;  /* 0x000000c6c3007388 */ /* 0x000fe80000000800 */
[----:B------:R-:W-:Y:S04]  /*15150*/  STS [R197], R200 ;  /* 0x000000c8c5007388 */ /* 0x000fe80000000800 */
[----:B------:R-:W-:Y:S04]  /*15160*/  STS [R199], R202 ;  /* 0x000000cac7007388 */ /* 0x000fe80000000800 */
[----:B--2---:R2:W-:Y:S04]  /*15170*/  STS [R201], R251 ;  /* 0x000000fbc9007388 */ /* 0x0045e80000000800 */
[----:B--2---:R-:W2:Y:S01]  /*15180*/  LDL.LU R251, [R1+0x494] ;  /* 0x0004940001fb7983 */ /* 0x004ea20000300800 */
[----:B------:R-:W-:-:S03]  /*15190*/  PRMT R16, R217, 0x7632, R16 ;  /* 0x00007632d9107816 */ /* 0x000fc60000000010 */
[----:B---3--:R-:W-:Y:S01]  /*151a0*/  STS [R203], R204 ;  /* 0x000000cccb007388 */ /* 0x008fe20000000800 */
[----:B------:R-:W-:-:S03]  /*151b0*/  IMAD.U32 R10, R10, 0x10000, RZ ;  /* 0x000100000a0a7824 */ /* 0x000fc600078e00ff */
[----:B------:R-:W-:Y:S01]  /*151c0*/  STS [R205], R206 ;  /* 0x000000cecd007388 */ /* 0x000fe20000000800 */
[----:B------:R-:W-:-:S03]  /*151d0*/  IMAD.U32 R16, R16, 0x10000, RZ ;  /* 0x0001000010107824 */ /* 0x000fc600078e00ff */
[----:B------:R-:W-:Y:S04]  /*151e0*/  STS [R207], R209 ;  /* 0x000000d1cf007388 */ /* 0x000fe80000000800 */
[----:B------:R2:W-:Y:S01]  /*151f0*/  STS [R208], R244 ;  /* 0x000000f4d0007388 */ /* 0x0005e20000000800 */
[----:B------:R-:W-:-:S03]  /*15200*/  FFMA R13, R13, R10, R16 ;  /* 0x0000000a0d0d7223 */ /* 0x000fc60000000010 */
[----:B------:R-:W-:Y:S04]  /*15210*/  STS [R249], R211 ;  /* 0x000000d3f9007388 */ /* 0x000fe80000000800 */
[----:B------:R-:W-:Y:S04]  /*15220*/  STS [R210], R213 ;  /* 0x000000d5d2007388 */ /* 0x000fe80000000800 */
[----:B--2---:R-:W2:Y:S04]  /*15230*/  LDL.LU R244, [R1+0x33c] ;  /* 0x00033c0001f47983 */ /* 0x004ea80000300800 */
[----:B------:R-:W-:Y:S04]  /*15240*/  STS [R212], R215 ;  /* 0x000000d7d4007388 */ /* 0x000fe80000000800 */
[----:B------:R3:W-:Y:S04]  /*15250*/  STS [R214], R241 ;  /* 0x000000f1d6007388 */ /* 0x0007e80000000800 */
[----:B---3--:R-:W3:Y:S01]  /*15260*/  LDL.LU R241, [R1+0x4b0] ;  /* 0x0004b00001f17983 */ /* 0x008ee20000300800 */
[C---:B----4-:R-:W-:Y:S01]  /*15270*/  PRMT R85, R250.reuse, 0x7632, R85 ;  /* 0x00007632fa557816 */ /* 0x050fe20000000055 */
[----:B------:R-:W-:-:S02]  /*15280*/  IMAD.U32 R16, R250, 0x10000, RZ ;  /* 0x00010000fa107824 */ /* 0x000fc400078e00ff */
[----:B------:R-:W4:Y:S01]  /*15290*/  LDL.LU R250, [R1+0x4b4] ;  /* 0x0004b40001fa7983 */ /* 0x000f220000300800 */
[----:B------:R-:W-:-:S03]  /*152a0*/  F2FP.BF16.PACK_AB R48, R86, R81 ;  /* 0x000000515630723e */ /* 0x000fc600000010ff */
[----:B------:R1:W-:Y:S01]  /*152b0*/  STS [R240], R243 ;  /* 0x000000f3f0007388 */ /* 0x0003e20000000800 */
[----:B------:R-:W-:Y:S02]  /*152c0*/  PRMT R81, R247, 0x7632, R81 ;  /* 0x00007632f7517816 */ /* 0x000fe40000000051 */
[----:B------:R-:W-:Y:S01]  /*152d0*/  PRMT R84, R11, 0x7632, R84 ;  /* 0x000076320b547816 */ /* 0x000fe20000000054 */
[----:B------:R1:W-:Y:S04]  /*152e0*/  STS [R242], R246 ;  /* 0x000000f6f2007388 */ /* 0x0003e80000000800 */
[----:B-1----:R-:W4:Y:S04]  /*152f0*/  LDL.LU R243, [R1+0x4b8] ;  /* 0x0004b80001f37983 */ /* 0x002f280000300800 */
[----:B------:R-:W4:Y:S01]  /*15300*/  LDL.LU R246, [R1+0x4d8] ;  /* 0x0004d80001f67983 */ /* 0x000f220000300800 */
[----:B------:R-:W-:Y:S01]  /*15310*/  IMAD.U32 R79, R217, 0x10000, RZ ;  /* 0x00010000d94f7824 */ /* 0x000fe200078e00ff */
[----:B------:R-:W-:Y:S01]  /*15320*/  FMUL R33, R191, R33 ;  /* 0x00000021bf217220 */ /* 0x000fe20000400000 */
[----:B------:R-:W-:Y:S01]  /*15330*/  IMAD.U32 R81, R81, 0x10000, RZ ;  /* 0x0001000051517824 */ /* 0x000fe200078e00ff */
[----:B------:R-:W4:Y:S01]  /*15340*/  LDL.LU R247, [R1+0x4d4] ;  /* 0x0004d40001f77983 */ /* 0x000f220000300800 */
[----:B------:R-:W-:Y:S01]  /*15350*/  IMAD.U32 R84, R84, 0x10000, RZ ;  /* 0x0001000054547824 */ /* 0x000fe200078e00ff */
[----:B------:R-:W-:Y:S01]  /*15360*/  FFMA R12, R12, R17, R79 ;  /* 0x000000110c0c7223 */ /* 0x000fe2000000004f */
[C---:B------:R-:W-:Y:S01]  /*15370*/  PRMT R17, R248.reuse, 0x7632, R17 ;  /* 0x00007632f8117816 */ /* 0x040fe20000000011 */
[----:B------:R-:W-:Y:S01]  /*15380*/  IMAD.U32 R79, R248, 0x10000, RZ ;  /* 0x00010000f84f7824 */ /* 0x000fe200078e00ff */
[----:B------:R-:W-:Y:S01]  /*15390*/  FFMA R33, R33, R81, R84 ;  /* 0x0000005121217223 */ /* 0x000fe20000000054 */
[----:B------:R-:W4:Y:S04]  /*153a0*/  LDL.LU R248, [R1+0x348] ;  /* 0x0003480001f87983 */ /* 0x000f280000300800 */
[----:B------:R-:W-:Y:S01]  /*153b0*/  BAR.SYNC.DEFER_BLOCKING 0x0 ;  /* 0x0000000000007b1d */ /* 0x000fe20000010000 */
[----:B------:R-:W-:Y:S01]  /*153c0*/  IMAD.U32 R85, R85, 0x10000, RZ ;  /* 0x0001000055557824 */ /* 0x000fe200078e00ff */
[----:B--2---:R-:W-:-:S04]  /*153d0*/  FMUL R81, R251, R4 ;  /* 0x00000004fb517220 */ /* 0x004fc80000400000 */
[----:B------:R-:W1:Y:S04]  /*153e0*/  LDS.64 R10, [R245] ;  /* 0x00000000f50a7984 */ /* 0x000e680000000a00 */
[----:B------:R-:W2:Y:S01]  /*153f0*/  LDL.LU R251, [R1+0x340] ;  /* 0x0003400001fb7983 */ /* 0x000ea20000300800 */
[----:B------:R-:W-:Y:S01]  /*15400*/  FFMA R16, R104, R32, R16 ;  /* 0x0000002068107223 */ /* 0x000fe20000000010 */
[----:B------:R-:W-:Y:S01]  /*15410*/  FFMA R33, R105, R33, R85 ;  /* 0x0000002169217223 */ /* 0x000fe20000000055 */
[----:B------:R-:W-:Y:S02]  /*15420*/  IMAD.U32 R32, R230, 0x10000, RZ ;  /* 0x00010000e6207824 */ /* 0x000fe400078e00ff */
[----:B------:R-:W-:-:S04]  /*15430*/  IMAD.U32 R85, R14, 0x10000, RZ ;  /* 0x000100000e557824 */ /* 0x000fc800078e00ff */
[----:B------:R-:W-:Y:S01]  /*15440*/  FFMA R81, R81, R32, R85 ;  /* 0x0000002051517223 */ /* 0x000fe20000000055 */
[----:B------:R-:W-:Y:S02]  /*15450*/  F2FP.BF16.PACK_AB R16, R33, R16 ;  /* 0x000000102110723e */ /* 0x000fe400000010ff */
[C---:B------:R-:W-:Y:S01]  /*15460*/  PRMT R4, R244.reuse, 0x7632, R4 ;  /* 0x00007632f4047816 */ /* 0x040fe20000000004 */
[----:B------:R-:W-:Y:S02]  /*15470*/  IMAD.U32 R32, R244, 0x10000, RZ ;  /* 0x00010000f4207824 */ /* 0x000fe400078e00ff */
[----:B------:R-:W2:Y:S01]  /*15480*/  LDL.LU R244, [R1+0x498] ;  /* 0x0004980001f47983 */ /* 0x000ea20000300800 */
[----:B---3--:R-:W-:-:S03]  /*15490*/  FMUL R5, R241, R5 ;  /* 0x00000005f1057220 */ /* 0x008fc60000400000 */
[----:B------:R-:W3:Y:S01]  /*154a0*/  LDL.LU R241, [R1+0x4f8] ;  /* 0x0004f80001f17983 */ /* 0x000ee20000300800 */
[----:B----4-:R-:W-:-:S03]  /*154b0*/  FMUL R33, R250, R6 ;  /* 0x00000006fa217220 */ /* 0x010fc60000400000 */
[----:B------:R-:W4:Y:S01]  /*154c0*/  LDL.LU R250, [R1+0x34c] ;  /* 0x00034c0001fa7983 */ /* 0x000f220000300800 */
[----:B------:R-:W-:Y:S01]  /*154d0*/  FFMA R79, R102, R12, R79 ;  /* 0x0000000c664f7223 */ /* 0x000fe2000000004f */
[----:B------:R-:W-:Y:S01]  /*154e0*/  PRMT R84, R230, 0x7632, R84 ;  /* 0x00007632e6547816 */ /* 0x000fe20000000054 */
[----:B------:R-:W-:Y:S01]  /*154f0*/  IMAD.U32 R17, R17, 0x10000, RZ ;  /* 0x0001000011117824 */ /* 0x000fe200078e00ff */
[----:B------:R-:W-:Y:S01]  /*15500*/  PRMT R12, R14, 0x7632, R12 ;  /* 0x000076320e0c7816 */ /* 0x000fe2000000000c */
[----:B------:R-:W-:Y:S02]  /*15510*/  FMUL R7, R243, R7 ;  /* 0x00000007f3077220 */ /* 0x000fe40000400000 */
[----:B------:R-:W3:Y:S01]  /*15520*/  LDL.LU R243, [R1+0x500] ;  /* 0x0005000001f37983 */ /* 0x000ee20000300800 */
[----:B-1----:R-:W-:-:S03]  /*15530*/  FMUL R10, R246, R10 ;  /* 0x0000000af60a7220 */ /* 0x002fc60000400000 */
[----:B------:R-:W3:Y:S01]  /*15540*/  LDL.LU R246, [R1+0x4bc] ;  /* 0x0004bc0001f67983 */ /* 0x000ee20000300800 */
[----:B------:R-:W-:Y:S01]  /*15550*/  FFMA R17, R103, R13, R17 ;  /* 0x0000000d67117223 */ /* 0x000fe20000000011 */
[----:B------:R-:W-:Y:S02]  /*15560*/  IMAD.U32 R84, R84, 0x10000, RZ ;  /* 0x0001000054547824 */ /* 0x000fe400078e00ff */
[----:B------:R-:W-:Y:S01]  /*15570*/  IMAD.U32 R14, R12, 0x10000, RZ ;  /* 0x000100000c0e7824 */ /* 0x000fe200078e00ff */
[----:B------:R-:W-:Y:S01]  /*15580*/  FMUL R11, R247, R11 ;  /* 0x0000000bf70b7220 */ /* 0x000fe20000400000 */
[----:B------:R-:W3:Y:S02]  /*15590*/  LDS.64 R12, [R8] ;  /* 0x00000000080c7984 */ /* 0x000ee40000000a00 */
[----:B------:R-:W-:Y:S01]  /*155a0*/  FFMA R5, R5, R84, R14 ;  /* 0x0000005405057223 */ /* 0x000fe2000000000e */
[----:B------:R-:W-:Y:S01]  /*155b0*/  F2FP.BF16.PACK_AB R14, R17, R79 ;  /* 0x0000004f110e723e */ /* 0x000fe200000010ff */
[----:B------:R-:W-:Y:S01]  /*155c0*/  FFMA R17, R140, R81, R32 ;  /* 0x000000518c117223 */ /* 0x000fe20000000020 */
[C---:B------:R-:W-:Y:S01]  /*155d0*/  IMAD.U32 R79, R248.reuse, 0x10000, RZ ;  /* 0x00010000f84f7824 */ /* 0x040fe200078e00ff */
[----:B------:R-:W-:Y:S01]  /*155e0*/  PRMT R85, R248, 0x7632, R85 ;  /* 0x00007632f8557816 */ /* 0x000fe20000000055 */
[----:B------:R-:W3:Y:S04]  /*155f0*/  LDL.LU R247, [R1+0x4dc] ;  /* 0x0004dc0001f77983 */ /* 0x000ee80000300800 */
[----:B------:R-:W3:Y:S01]  /*15600*/  LDL.LU R248, [R1+0x4e0] ;  /* 0x0004e00001f87983 */ /* 0x000ee20000300800 */
[C---:B--2---:R-:W-:Y:S01]  /*15610*/  IMAD.U32 R81, R251.reuse, 0x10000, RZ ;  /* 0x00010000fb517824 */ /* 0x044fe200078e00ff */
[----:B------:R-:W-:-:S02]  /*15620*/  PRMT R86, R251, 0x7632, R86 ;  /* 0x00007632fb567816 */ /* 0x000fc40000000056 */
[----:B------:R-:W2:Y:S01]  /*15630*/  LDL.LU R251, [R1+0x350] ;  /* 0x0003500001fb7983 */ /* 0x000ea20000300800 */
[----:B------:R-:W-:Y:S01]  /*15640*/  IMAD.U32 R4, R4, 0x10000, RZ ;  /* 0x0001000004047824 */ /* 0x000fe200078e00ff */
[C---:B------:R-:W-:Y:S01]  /*15650*/  PRMT R6, R234.reuse, 0x7632, R6 ;  /* 0x00007632ea067816 */ /* 0x040fe20000000006 */
[----:B------:R-:W-:Y:S01]  /*15660*/  IMAD.U32 R234, R234, 0x10000, RZ ;  /* 0x00010000eaea7824 */ /* 0x000fe200078e00ff */
[C---:B------:R-:W-:Y:S01]  /*15670*/  PRMT R32, R218.reuse, 0x7632, R32 ;  /* 0x00007632da207816 */ /* 0x040fe20000000020 */
[----:B------:R-:W-:Y:S01]  /*15680*/  FFMA R4, R141, R5, R4 ;  /* 0x000000058d047223 */ /* 0x000fe20000000004 */
[----:B------:R-:W-:Y:S02]  /*15690*/  IMAD.U32 R218, R218, 0x10000, RZ ;  /* 0x00010000dada7824 */ /* 0x000fe400078e00ff */
[----:B------:R-:W-:Y:S02]  /*156a0*/  IMAD.U32 R84, R232, 0x10000, RZ ;  /* 0x00010000e8547824 */ /* 0x000fe400078e00ff */
[----:B------:R-:W-:Y:S01]  /*156b0*/  F2FP.BF16.PACK_AB R17, R4, R17 ;  /* 0x000000110411723e */ /* 0x000fe200000010ff */
[----:B------:R-:W-:Y:S01]  /*156c0*/  FFMA R33, R33, R234, R218 ;  /* 0x000000ea21217223 */ /* 0x000fe200000000da */
[----:B------:R-:W1:Y:S01]  /*156d0*/  LDS.64 R4, [R82] ;  /* 0x0000000052047984 */ /* 0x000e620000000a00 */
[----:B------:R-:W-:-:S02]  /*156e0*/  FFMA R10, R10, R81, R84 ;  /* 0x000000510a0a7223 */ /* 0x000fc40000000054 */
[----:B------:R-:W-:Y:S01]  /*156f0*/  FFMA R33, R160, R33, R79 ;  /* 0x00000021a0217223 */ /* 0x000fe2000000004f */
[----:B------:R-:W-:-:S04]  /*15700*/  IMAD.U32 R91, R244, 0x10000, RZ ;  /* 0x00010000f45b7824 */ /* 0x000fc800078e00ff */
[----:B------:R-:W-:Y:S01]  /*15710*/  FFMA R44, R44, R10, R91 ;  /* 0x0000000a2c2c7223 */ /* 0x000fe2000000005b */
[----:B------:R-:W-:Y:S01]  /*15720*/  PRMT R87, R232, 0x7632, R87 ;  /* 0x00007632e8577816 */ /* 0x000fe20000000057 */
[----:B------:R-:W-:Y:S02]  /*15730*/  IMAD.U32 R86, R86, 0x10000, RZ ;  /* 0x0001000056567824 */ /* 0x000fe400078e00ff */
[C---:B----4-:R-:W-:Y:S01]  /*15740*/  IMAD.U32 R10, R250.reuse, 0x10000, RZ ;  /* 0x00010000fa0a7824 */ /* 0x050fe200078e00ff */
[----:B------:R-:W-:Y:S02]  /*15750*/  PRMT R79, R250, 0x7632, R79 ;  /* 0x00007632fa4f7816 */ /* 0x000fe4000000004f */
[----:B------:R-:W4:Y:S01]  /*15760*/  LDL.LU R250, [R1+0x344] ;  /* 0x0003440001fa7983 */ /* 0x000f220000300800 */
[----:B------:R-:W-:-:S03]  /*15770*/  IMAD.U32 R87, R87, 0x10000, RZ ;  /* 0x0001000057577824 */ /* 0x000fc600078e00ff */
[----:B------:R-:W4:Y:S01]  /*15780*/  LDL.LU R215, [R1+0x4f4] ;  /* 0x0004f40001d77983 */ /* 0x000f220000300800 */
[----:B------:R-:W-:Y:S01]  /*15790*/  FFMA R86, R11, R86, R87 ;  /* 0x000000560b567223 */ /* 0x000fe20000000057 */
[----:B------:R-:W-:Y:S01]  /*157a0*/  PRMT R11, R235, 0x7632, R11 ;  /* 0x00007632eb0b7816 */ /* 0x000fe2000000000b */
[----:B---3--:R-:W-:Y:S01]  /*157b0*/  FMUL R12, R241, R12 ;  /* 0x0000000cf10c7220 */ /* 0x008fe20000400000 */
[----:B------:R-:W-:Y:S01]  /*157c0*/  IMAD.U32 R235, R235, 0x10000, RZ ;  /* 0x00010000ebeb7824 */ /* 0x000fe200078e00ff */
[----:B------:R-:W3:Y:S01]  /*157d0*/  LDL.LU R241, [R1+0x4fc] ;  /* 0x0004fc0001f17983 */ /* 0x000ee20000300800 */
[----:B------:R-:W-:Y:S01]  /*157e0*/  FMUL R81, R243, R13 ;  /* 0x0000000df3517220 */ /* 0x000fe20000400000 */
[----:B------:R-:W-:Y:S02]  /*157f0*/  PRMT R13, R244, 0x7632, R13 ;  /* 0x00007632f40d7816 */ /* 0x000fe4000000000d */
[----:B------:R-:W3:Y:S01]  /*15800*/  LDL.LU R243, [R1+0x4c0] ;  /* 0x0004c00001f37983 */ /* 0x000ee20000300800 */
[----:B------:R-:W-:Y:S01]  /*15810*/  FFMA R12, R12, R10, R235 ;  /* 0x0000000a0c0c7223 */ /* 0x000fe200000000eb */
[----:B------:R-:W-:Y:S01]  /*15820*/  IMAD.U32 R79, R79, 0x10000, RZ ;  /* 0x000100004f4f7824 */ /* 0x000fe200078e00ff */
[----:B------:R-:W-:Y:S01]  /*15830*/  PRMT R10, R246, 0x7632, R10 ;  /* 0x00007632f60a7816 */ /* 0x000fe2000000000a */
[----:B------:R-:W3:Y:S01]  /*15840*/  LDL.LU R244, [R1+0x4c4] ;  /* 0x0004c40001f47983 */ /* 0x000ee20000300800 */
[----:B------:R-:W-:-:S04]  /*15850*/  IMAD.U32 R11, R11, 0x10000, RZ ;  /* 0x000100000b0b7824 */ /* 0x000fc800078e00ff */
[----:B------:R-:W-:Y:S01]  /*15860*/  FFMA R79, R81, R79, R11 ;  /* 0x0000004f514f7223 */ /* 0x000fe2000000000b */
[----:B------:R-:W-:Y:S02]  /*15870*/  IMAD.U32 R81, R10, 0x10000, RZ ;  /* 0x000100000a517824 */ /* 0x000fe400078e00ff */
[----:B------:R-:W-:Y:S01]  /*15880*/  IMAD.U32 R84, R246, 0x10000, RZ ;  /* 0x00010000f6547824 */ /* 0x000fe200078e00ff */
[----:B------:R-:W-:Y:S01]  /*15890*/  LDS.64 R10, [R88] ;  /* 0x00000000580a7984 */ /* 0x000fe20000000a00 */
[----:B------:R-:W-:Y:S01]  /*158a0*/  FFMA R43, R43, R79, R81 ;  /* 0x0000004f2b2b7223 */ /* 0x000fe20000000051 */
[----:B-1----:R-:W-:Y:S02]  /*158b0*/  FMUL R4, R247, R4 ;  /* 0x00000004f7047220 */ /* 0x002fe40000400000 */
[----:B------:R-:W3:Y:S01]  /*158c0*/  LDL.LU R246, [R1+0x4e8] ;  /* 0x0004e80001f67983 */ /* 0x000ee20000300800 */
[----:B------:R-:W-:-:S03]  /*158d0*/  FMUL R79, R248, R5 ;  /* 0x00000005f84f7220 */ /* 0x000fc60000400000 */
[----:B------:R-:W3:Y:S01]  /*158e0*/  LDL.LU R247, [R1+0x4e4] ;  /* 0x0004e40001f77983 */ /* 0x000ee20000300800 */
[C---:B--2---:R-:W-:Y:S01]  /*158f0*/  PRMT R81, R251.reuse, 0x7632, R81 ;  /* 0x00007632fb517816 */ /* 0x044fe20000000051 */
[----:B------:R-:W-:Y:S02]  /*15900*/  IMAD.U32 R5, R251, 0x10000, RZ ;  /* 0x00010000fb057824 */ /* 0x000fe400078e00ff */
[----:B------:R-:W2:Y:S04]  /*15910*/  LDL.LU R251, [R1+0x4ec] ;  /* 0x0004ec0001fb7983 */ /* 0x000ea80000300800 */
[----:B------:R-:W2:Y:S01]  /*15920*/  LDL.LU R248, [R1+0x358] ;  /* 0x0003580001f87983 */ /* 0x000ea20000300800 */
[----:B------:R-:W-:Y:S02]  /*15930*/  IMAD.U32 R6, R6, 0x10000, RZ ;  /* 0x0001000006067824 */ /* 0x000fe400078e00ff */
[----:B------:R-:W-:-:S04]  /*15940*/  IMAD.U32 R32, R32, 0x10000, RZ ;  /* 0x0001000020207824 */ /* 0x000fc800078e00ff */
[----:B------:R-:W-:Y:S02]  /*15950*/  FFMA R32, R7, R6, R32 ;  /* 0x0000000607207223 */ /* 0x000fe40000000020 */
[----:B------:R-:W1:Y:S01]  /*15960*/  LDS.64 R6, [R83] ;  /* 0x0000000053067984 */ /* 0x000e620000000a00 */
[----:B------:R-:W-:Y:S02]  /*15970*/  IMAD.U32 R85, R85, 0x10000, RZ ;  /* 0x0001000055557824 */ /* 0x000fe400078e00ff */
[----:B------:R-:W-:Y:S02]  /*15980*/  IMAD.U32 R13, R13, 0x10000, RZ ;  /* 0x000100000d0d7824 */ /* 0x000fe400078e00ff */
[--C-:B------:R-:W-:Y:S01]  /*15990*/  FFMA R32, R161, R32, R85.reuse ;  /* 0x00000020a1207223 */ /* 0x100fe20000000055 */
[----:B------:R-:W-:Y:S01]  /*159a0*/  PRMT R85, R229, 0x7632, R85 ;  /* 0x00007632e5557816 */ /* 0x000fe20000000055 */
[----:B------:R-:W-:Y:S01]  /*159b0*/  FFMA R45, R45, R86, R13 ;  /* 0x000000562d2d7223 */ /* 0x000fe2000000000d */
[----:B------:R-:W-:Y:S01]  /*159c0*/  FFMA R42, R42, R12, R84 ;  /* 0x0000000c2a2a7223 */ /* 0x000fe20000000054 */
[----:B------:R-:W-:Y:S01]  /*159d0*/  IMAD.U32 R81, R81, 0x10000, RZ ;  /* 0x0001000051517824 */ /* 0x000fe200078e00ff */
[----:B------:R-:W2:Y:S01]  /*159e0*/  LDS.64 R12, [R89] ;  /* 0x00000000590c7984 */ /* 0x000ea20000000a00 */
[----:B------:R-:W-:-:S04]  /*159f0*/  IMAD.U32 R85, R85, 0x10000, RZ ;  /* 0x0001000055557824 */ /* 0x000fc800078e00ff */
[--C-:B------:R-:W-:Y:S01]  /*15a00*/  FFMA R79, R79, R81, R85.reuse ;  /* 0x000000514f4f7223 */ /* 0x100fe20000000055 */
[----:B------:R-:W-:Y:S02]  /*15a10*/  IMAD.U32 R84, R222, 0x10000, RZ ;  /* 0x00010000de547824 */ /* 0x000fe400078e00ff */
[C---:B----4-:R-:W-:Y:S01]  /*15a20*/  IMAD.U32 R86, R250.reuse, 0x10000, RZ ;  /* 0x00010000fa567824 */ /* 0x050fe200078e00ff */
[----:B------:R-:W-:Y:S02]  /*15a30*/  PRMT R85, R250, 0x7632, R85 ;  /* 0x00007632fa557816 */ /* 0x000fe40000000055 */
[----:B------:R-:W4:Y:S01]  /*15a40*/  LDL.LU R250, [R1+0x354] ;  /* 0x0003540001fa7983 */ /* 0x000f220000300800 */
[----:B-1----:R-:W-:Y:S01]  /*15a50*/  FMUL R6, R215, R6 ;  /* 0x00000006d7067220 */ /* 0x002fe20000400000 */
[----:B------:R-:W-:Y:S01]  /*15a60*/  IMAD.U32 R229, R229, 0x10000, RZ ;  /* 0x00010000e5e57824 */ /* 0x000fe200078e00ff */
[----:B---3--:R-:W-:Y:S01]  /*15a70*/  FMUL R7, R241, R7 ;  /* 0x00000007f1077220 */ /* 0x008fe20000400000 */
[----:B------:R-:W-:Y:S01]  /*15a80*/  IMAD.U32 R85, R85, 0x10000, RZ ;  /* 0x0001000055557824 */ /* 0x000fe200078e00ff */
[----:B------:R-:W-:Y:S01]  /*15a90*/  FFMA R6, R6, R86, R84 ;  /* 0x0000005606067223 */ /* 0x000fe20000000054 */
[----:B------:R-:W-:-:S02]  /*15aa0*/  PRMT R86, R222, 0x7632, R86 ;  /* 0x00007632de567816 */ /* 0x000fc40000000056 */
[----:B------:R-:W-:Y:S01]  /*15ab0*/  PRMT R87, R244, 0x7632, R87 ;  /* 0x00007632f4577816 */ /* 0x000fe20000000057 */
[----:B------:R-:W3:Y:S02]  /*15ac0*/  LDL.LU R191, [R1+0x508] ;  /* 0x0005080001bf7983 */ /* 0x000ee40000300800 */
[----:B------:R-:W-:Y:S01]  /*15ad0*/  IMAD.U32 R86, R86, 0x10000, RZ ;  /* 0x0001000056567824 */ /* 0x000fe200078e00ff */
[----:B------:R-:W-:Y:S01]  /*15ae0*/  FFMA R4, R4, R5, R229 ;  /* 0x0000000504047223 */ /* 0x000fe200000000e5 */
[----:B------:R-:W-:Y:S01]  /*15af0*/  IMAD.U32 R5, R244, 0x10000, RZ ;  /* 0x00010000f4057824 */ /* 0x000fe200078e00ff */
[----:B------:R-:W3:Y:S01]  /*15b00*/  LDL.LU R194, [R1+0x238] ;  /* 0x0002380001c27983 */ /* 0x000ee20000300800 */
[----:B------:R-:W-:Y:S01]  /*15b10*/  IMAD.U32 R87, R87, 0x10000, RZ ;  /* 0x0001000057577824 */ /* 0x000fe200078e00ff */
[----:B------:R-:W-:Y:S01]  /*15b20*/  FFMA R7, R7, R85, R86 ;  /* 0x0000005507077223 */ /* 0x000fe20000000056 */
[----:B------:R-:W-:Y:S01]  /*15b30*/  FFMA R5, R74, R6, R5 ;  /* 0x000000064a057223 */ /* 0x000fe20000000005 */
[----:B------:R-:W3:Y:S02]  /*15b40*/  LDL.LU R196, [R1+0x160] ;  /* 0x0001600001c47983 */ /* 0x000ee40000300800 */
[----:B------:R-:W-:-:S02]  /*15b50*/  FFMA R7, R75, R7, R87 ;  /* 0x000000074b077223 */ /* 0x000fc40000000057 */
[----:B------:R-:W3:Y:S01]  /*15b60*/  LDL.LU R198, [R1+0x234] ;  /* 0x0002340001c67983 */ /* 0x000ee20000300800 */
[----:B------:R-:W-:-:S03]  /*15b70*/  F2FP.BF16.PACK_AB R43, R43, R42 ;  /* 0x0000002a2b2b723e */ /* 0x000fc600000010ff */
[----:B------:R-:W3:Y:S01]  /*15b80*/  LDL.LU R200, [R1+0x15c] ;  /* 0x00015c0001c87983 */ /* 0x000ee20000300800 */
[----:B------:R-:W-:Y:S01]  /*15b90*/  FMUL R11, R247, R11 ;  /* 0x0000000bf70b7220 */ /* 0x000fe20000400000 */
[----:B------:R-:W-:Y:S02]  /*15ba0*/  F2FP.BF16.PACK_AB R42, R7, R5 ;  /* 0x00000005072a723e */ /* 0x000fe400000010ff */
[----:B------:R-:W3:Y:S04]  /*15bb0*/  LDL.LU R202, [R1+0x230] ;  /* 0x0002300001ca7983 */ /* 0x000ee80000300800 */
[----:B------:R-:W3:Y:S01]  /*15bc0*/  LDL.LU R247, [R1+0x10c] ;  /* 0x00010c0001f77983 */ /* 0x000ee20000300800 */
[----:B--2---:R-:W-:-:S03]  /*15bd0*/  FMUL R6, R251, R12 ;  /* 0x0000000cfb067220 */ /* 0x004fc60000400000 */
[----:B------:R-:W2:Y:S01]  /*15be0*/  LDL.LU R251, [R1+0x228] ;  /* 0x0002280001fb7983 */ /* 0x000ea20000300800 */
[C---:B------:R-:W-:Y:S01]  /*15bf0*/  PRMT R7, R248.reuse, 0x7632, R7 ;  /* 0x00007632f8077816 */ /* 0x040fe20000000007 */
[----:B------:R-:W-:Y:S02]  /*15c00*/  IMAD.U32 R12, R248, 0x10000, RZ ;  /* 0x00010000f80c7824 */ /* 0x000fe400078e00ff */
[----:B------:R-:W2:Y:S04]  /*15c10*/  LDL.LU R204, [R1+0xf4] ;  /* 0x0000f40001cc7983 */ /* 0x000ea80000300800 */
[----:B------:R-:W2:Y:S01]  /*15c20*/  LDL.LU R248, [R1+0x218] ;  /* 0x0002180001f87983 */ /* 0x000ea20000300800 */
[C---:B------:R-:W-:Y:S01]  /*15c30*/  PRMT R81, R243.reuse, 0x7632, R81 ;  /* 0x00007632f3517816 */ /* 0x040fe20000000051 */
[----:B------:R-:W-:Y:S01]  /*15c40*/  IMAD.U32 R84, R243, 0x10000, RZ ;  /* 0x00010000f3547824 */ /* 0x000fe200078e00ff */
[----:B------:R-:W-:Y:S01]  /*15c50*/  PRMT R75, R223, 0x7632, R75 ;  /* 0x00007632df4b7816 */ /* 0x000fe2000000004b */
[----:B------:R-:W2:Y:S02]  /*15c60*/  LDL.LU R206, [R1+0xf0] ;  /* 0x0000f00001ce7983 */ /* 0x000ea40000300800 */
[----:B------:R-:W-:Y:S01]  /*15c70*/  IMAD.U32 R81, R81, 0x10000, RZ ;  /* 0x0001000051517824 */ /* 0x000fe200078e00ff */
[----:B------:R-:W-:Y:S01]  /*15c80*/  FFMA R4, R76, R4, R84 ;  /* 0x000000044c047223 */ /* 0x000fe20000000054 */
[----:B------:R-:W-:Y:S01]  /*15c90*/  F2FP.BF16.PACK_AB R44, R45, R44 ;  /* 0x0000002c2d2c723e */ /* 0x000fe200000010ff */
[----:B------:R-:W2:Y:S01]  /*15ca0*/  LDL.LU R209, [R1+0x214] ;  /* 0x0002140001d17983 */ /* 0x000ea20000300800 */
[----:B------:R-:W-:Y:S01]  /*15cb0*/  FFMA R77, R77, R79, R81 ;  /* 0x0000004f4d4d7223 */ /* 0x000fe20000000051 */
[----:B------:R-:W-:-:S02]  /*15cc0*/  IMAD.U32 R7, R7, 0x10000, RZ ;  /* 0x0001000007077824 */ /* 0x000fc400078e00ff */
[----:B------:R-:W2:Y:S01]  /*15cd0*/  LDL.LU R211, [R1+0xec] ;  /* 0x0000ec0001d37983 */ /* 0x000ea20000300800 */
[----:B------:R-:W-:Y:S02]  /*15ce0*/  IMAD.U32 R75, R75, 0x10000, RZ ;  /* 0x000100004b4b7824 */ /* 0x000fe400078e00ff */
[----:B------:R-:W-:Y:S01]  /*15cf0*/  IMAD.U32 R45, R219, 0x10000, RZ ;  /* 0x00010000db2d7824 */ /* 0x000fe200078e00ff */
[----:B------:R-:W2:Y:S01]  /*15d00*/  LDL.LU R213, [R1+0x210] ;  /* 0x0002100001d57983 */ /* 0x000ea20000300800 */
[----:B------:R-:W-:Y:S01]  /*15d10*/  F2FP.BF16.PACK_AB R32, R32, R33 ;  /* 0x000000212020723e */ /* 0x000fe200000010ff */
[----:B------:R-:W-:Y:S02]  /*15d20*/  FFMA R75, R11, R7, R75 ;  /* 0x000000070b4b7223 */ /* 0x000fe4000000004b */
[----:B------:R-:W2:Y:S01]  /*15d30*/  LDL.LU R215, [R1+0xe8] ;  /* 0x0000e80001d77983 */ /* 0x000ea20000300800 */
[----:B------:R-:W-:Y:S01]  /*15d40*/  F2FP.BF16.PACK_AB R33, R77, R4 ;  /* 0x000000044d21723e */ /* 0x000fe200000010ff */
[----:B------:R-:W-:-:S02]  /*15d50*/  FMUL R10, R246, R10 ;  /* 0x0000000af60a7220 */ /* 0x000fc40000400000 */
[----:B------:R-:W2:Y:S04]  /*15d60*/  LDL.LU R241, [R1+0x208] ;  /* 0x0002080001f17983 */ /* 0x000ea80000300800 */
[----:B------:R-:W2:Y:S04]  /*15d70*/  LDL.LU R243, [R1+0xe4] ;  /* 0x0000e40001f37983 */ /* 0x000ea80000300800 */
[----:B------:R-:W2:Y:S01]  /*15d80*/  LDL.LU R244, [R1+0x4c8] ;  /* 0x0004c80001f47983 */ /* 0x000ea20000300800 */
[----:B----4-:R-:W-:-:S03]  /*15d90*/  IMAD.U32 R74, R250, 0x10000, RZ ;  /* 0x00010000fa4a7824 */ /* 0x010fc600078e00ff */
[----:B------:R-:W1:Y:S01]  /*15da0*/  LDS.64 R4, [R90] ;  /* 0x000000005a047984 */ /* 0x000e620000000a00 */
[----:B------:R-:W-:-:S03]  /*15db0*/  FFMA R45, R6, R74, R45 ;  /* 0x0000004a062d7223 */ /* 0x000fc6000000002d */
[----:B------:R-:W4:Y:S04]  /*15dc0*/  LDL.LU R246, [R1+0x4cc] ;  /* 0x0004cc0001f67983 */ /* 0x000f280000300800 */
[----:B------:R-:W1:Y:S04]  /*15dd0*/  LDS.64 R6, [R52] ;  /* 0x0000000034067984 */ /* 0x000e680000000a00 */
[----:B------:R-:W-:Y:S01]  /*15de0*/  BAR.SYNC.DEFER_BLOCKING 0x0 ;  /* 0x0000000000007b1d */ /* 0x000fe20000010000 */
[----:B------:R-:W-:-:S05]  /*15df0*/  PRMT R79, R250, 0x7632, R79 ;  /* 0x00007632fa4f7816 */ /* 0x000fca000000004f */
[----:B---3--:R-:W-:Y:S04]  /*15e00*/  STS [R192], R194 ;  /* 0x000000c2c0007388 */ /* 0x008fe80000000800 */
[----:B------:R-:W-:Y:S04]  /*15e10*/  STS [R193], R196 ;  /* 0x000000c4c1007388 */ /* 0x000fe80000000800 */
[----:B------:R-:W-:Y:S04]  /*15e20*/  STS [R195], R198 ;  /* 0x000000c6c3007388 */ /* 0x000fe80000000800 */
[----:B------:R-:W-:Y:S04]  /*15e30*/  STS [R197], R200 ;  /* 0x000000c8c5007388 */ /* 0x000fe80000000800 */
[----:B------:R-:W-:Y:S04]  /*15e40*/  STS [R199], R202 ;  /* 0x000000cac7007388 */ /* 0x000fe80000000800 */
[----:B------:R3:W-:Y:S04]  /*15e50*/  STS [R201], R247 ;  /* 0x000000f7c9007388 */ /* 0x0007e80000000800 */
[----:B---3--:R-:W1:Y:S04]  /*15e60*/  LDL.LU R247, [R1+0x4f0] ;  /* 0x0004f00001f77983 */ /* 0x008e680000300800 */
[----:B--2---:R2:W-:Y:S04]  /*15e70*/  STS [R203], R251 ;  /* 0x000000fbcb007388 */ /* 0x0045e80000000800 */
[----:B------:R-:W-:Y:S04]  /*15e80*/  STS [R205], R204 ;  /* 0x000000cccd007388 */ /* 0x000fe80000000800 */
[----:B------:R3:W-:Y:S04]  /*15e90*/  STS [R207], R248 ;  /* 0x000000f8cf007388 */ /* 0x0007e80000000800 */
[----:B--2---:R-:W2:Y:S04]  /*15ea0*/  LDL.LU R251, [R1+0x35c] ;  /* 0x00035c0001fb7983 */ /* 0x004ea80000300800 */
[----:B---3--:R-:W3:Y:S04]  /*15eb0*/  LDL.LU R248, [R1+0x2ac] ;  /* 0x0002ac0001f87983 */ /* 0x008ee80000300800 */
[----:B------:R-:W2:Y:S04]  /*15ec0*/  LDL.LU R250, [R1+0x504] ;  /* 0x0005040001fa7983 */ /* 0x000ea80000300800 */
[----:B------:R-:W-:Y:S04]  /*15ed0*/  STS [R208], R206 ;  /* 0x000000ced0007388 */ /* 0x000fe80000000800 */
[----:B------:R-:W-:Y:S04]  /*15ee0*/  STS [R249], R209 ;  /* 0x000000d1f9007388 */ /* 0x000fe80000000800 */
[----:B------:R-:W-:Y:S04]  /*15ef0*/  STS [R210], R211 ;  /* 0x000000d3d2007388 */ /* 0x000fe80000000800 */
[----:B------:R-:W-:Y:S04]  /*15f00*/  STS [R212], R213 ;  /* 0x000000d5d4007388 */ /* 0x000fe80000000800 */
[----:B------:R4:W-:Y:S04]  /*15f10*/  STS [R214], R215 ;  /* 0x000000d7d6007388 */ /* 0x0009e80000000800 */
[----:B------:R4:W-:Y:S02]  /*15f20*/  STS [R240], R241 ;  /* 0x000000f1f0007388 */ /* 0x0009e40000000800 */
[C---:B----4-:R-:W-:Y:S01]  /*15f30*/  PRMT R84, R246.reuse, 0x7632, R84 ;  /* 0x00007632f6547816 */ /* 0x050fe20000000054 */
[----:B------:R-:W-:Y:S01]  /*15f40*/  IMAD.U32 R74, R246, 0x10000, RZ ;  /* 0x00010000f64a7824 */ /* 0x000fe200078e00ff */
[----:B------:R-:W4:Y:S04]  /*15f50*/  LDL.LU R215, [R1+0x50c] ;  /* 0x00050c0001d77983 */ /* 0x000f280000300800 */
[----:B------:R-:W4:Y:S04]  /*15f60*/  LDL.LU R241, [R1+0x2bc] ;  /* 0x0002bc0001f17983 */ /* 0x000f280000300800 */
[----:B------:R-:W4:Y:S01]  /*15f70*/  LDL.LU R246, [R1+0x514] ;  /* 0x0005140001f67983 */ /* 0x000f220000300800 */
[----:B------:R-:W-:Y:S01]  /*15f80*/  PRMT R81, R219, 0x7632, R81 ;  /* 0x00007632db517816 */ /* 0x000fe20000000051 */
[C---:B------:R-:W-:Y:S01]  /*15f90*/  IMAD.U32 R77, R244.reuse, 0x10000, RZ ;  /* 0x00010000f44d7824 */ /* 0x040fe200078e00ff */
[----:B------:R-:W-:-:S02]  /*15fa0*/  PRMT R76, R244, 0x7632, R76 ;  /* 0x00007632f44c7816 */ /* 0x000fc4000000004c */
[----:B------:R-:W4:Y:S01]  /*15fb0*/  LDL.LU R244, [R1+0x530] ;  /* 0x0005300001f47983 */ /* 0x000f220000300800 */
[----:B------:R-:W-:Y:S01]  /*15fc0*/  FMUL R13, R191, R13 ;  /* 0x0000000dbf0d7220 */ /* 0x000fe20000400000 */
[----:B------:R-:W-:Y:S02]  /*15fd0*/  IMAD.U32 R79, R79, 0x10000, RZ ;  /* 0x000100004f4f7824 */ /* 0x000fe400078e00ff */
[----:B------:R-:W-:Y:S02]  /*15fe0*/  IMAD.U32 R81, R81, 0x10000, RZ ;  /* 0x0001000051517824 */ /* 0x000fe400078e00ff */
[----:B------:R-:W-:Y:S01]  /*15ff0*/  IMAD.U32 R76, R76, 0x10000, RZ ;  /* 0x000100004c4c7824 */ /* 0x000fe200078e00ff */
[----:B------:R-:W-:Y:S01]  /*16000*/  FFMA R74, R108, R45, R74 ;  /* 0x0000002d6c4a7223 */ /* 0x000fe2000000004a */
[----:B------:R-:W-:Y:S02]  /*16010*/  FFMA R13, R13, R79, R81 ;  /* 0x0000004f0d0d7223 */ /* 0x000fe40000000051 */
[----:B------:R-:W-:Y:S01]  /*16020*/  FFMA R75, R107, R75, R76 ;  /* 0x0000004b6b4b7223 */ /* 0x000fe2000000004c */
[----:B------:R-:W-:Y:S01]  /*16030*/  IMAD.U32 R85, R220, 0x10000, RZ ;  /* 0x00010000dc557824 */ /* 0x000fe200078e00ff */
[----:B-1----:R-:W-:-:S02]  /*16040*/  FMUL R45, R247, R4 ;  /* 0x00000004f72d7220 */ /* 0x002fc40000400000 */
[----:B------:R-:W4:Y:S01]  /*16050*/  LDL.LU R247, [R1+0x52c] ;  /* 0x00052c0001f77983 */ /* 0x000f220000300800 */
[C---:B---3--:R-:W-:Y:S01]  /*16060*/  PRMT R81, R248.reuse, 0x7632, R81 ;  /* 0x00007632f8517816 */ /* 0x048fe20000000051 */
[----:B------:R-:W-:Y:S02]  /*16070*/  IMAD.U32 R76, R248, 0x10000, RZ ;  /* 0x00010000f84c7824 */ /* 0x000fe400078e00ff */
[----:B------:R-:W3:Y:S01]  /*16080*/  LDL.LU R248, [R1+0x368] ;  /* 0x0003680001f87983 */ /* 0x000ee20000300800 */
[----:B--2---:R-:W-:-:S03]  /*16090*/  FMUL R5, R250, R5 ;  /* 0x00000005fa057220 */ /* 0x004fc60000400000 */
[----:B------:R-:W2:Y:S01]  /*160a0*/  LDL.LU R250, [R1+0x360] ;  /* 0x0003600001fa7983 */ /* 0x000ea20000300800 */
[----:B------:R-:W-:Y:S01]  /*160b0*/  FFMA R85, R45, R76, R85 ;  /* 0x0000004c2d557223 */ /* 0x000fe20000000055 */
[C---:B------:R-:W-:Y:S01]  /*160c0*/  PRMT R4, R251.reuse, 0x7632, R4 ;  /* 0x00007632fb047816 */ /* 0x040fe20000000004 */
[----:B------:R-:W-:Y:S02]  /*160d0*/  IMAD.U32 R76, R251, 0x10000, RZ ;  /* 0x00010000fb4c7824 */ /* 0x000fe400078e00ff */
[----:B------:R-:W2:Y:S04]  /*160e0*/  LDL.LU R251, [R1+0x2a4] ;  /* 0x0002a40001fb7983 */ /* 0x000ea80000300800 */
[----:B------:R1:W-:Y:S01]  /*160f0*/  STS [R242], R243 ;  /* 0x000000f3f2007388 */ /* 0x0003e20000000800 */
[----:B------:R-:W-:-:S04]  /*16100*/  IMAD.U32 R223, R223, 0x10000, RZ ;  /* 0x00010000dfdf7824 */ /* 0x000fc800078e00ff */
[----:B------:R-:W-:Y:S01]  /*16110*/  FFMA R12, R10, R12, R223 ;  /* 0x0000000c0a0c7223 */ /* 0x000fe200000000df */
[----:B------:R-:W-:Y:S06]  /*16120*/  BAR.SYNC.DEFER_BLOCKING 0x0 ;  /* 0x0000000000007b1d */ /* 0x000fec0000010000 */
[----:B-1----:R-:W2:Y:S04]  /*16130*/  LDL.LU R243, [R1+0x4d0] ;  /* 0x0004d00001f37983 */ /* 0x002ea80000300800 */
[----:B------:R-:W2:Y:S04]  /*16140*/  LDL.LU R213, [R1+0x54c] ;  /* 0x00054c0001d57983 */ /* 0x000ea80000300800 */
[----:B------:R-:W1:Y:S01]  /*16150*/  LDS.64 R10, [R245] ;  /* 0x00000000f50a7984 */ /* 0x000e620000000a00 */
[----:B----4-:R-:W-:-:S03]  /*16160*/  FMUL R7, R246, R7 ;  /* 0x00000007f6077220 */ /* 0x010fc60000400000 */
[----:B------:R-:W4:Y:S01]  /*16170*/  LDL.LU R246, [R1+0x36c] ;  /* 0x00036c0001f67983 */ /* 0x000f220000300800 */
[----:B------:R-:W-:Y:S01]  /*16180*/  PRMT R79, R220, 0x7632, R79 ;  /* 0x00007632dc4f7816 */ /* 0x000fe2000000004f */
[----:B------:R-:W-:Y:S01]  /*16190*/  FFMA R77, R106, R12, R77 ;  /* 0x0000000c6a4d7223 */ /* 0x000fe2000000004d */
[----:B------:R-:W-:-:S03]  /*161a0*/  IMAD.U32 R81, R81, 0x10000, RZ ;  /* 0x0001000051517824 */ /* 0x000fc600078e00ff */
[----:B------:R-:W-:Y:S01]  /*161b0*/  IMAD.U32 R79, R79, 0x10000, RZ ;  /* 0x000100004f4f7824 */ /* 0x000fe200078e00ff */
[----:B------:R-:W-:Y:S01]  /*161c0*/  F2FP.BF16.PACK_AB R45, R75, R77 ;  /* 0x0000004d4b2d723e */ /* 0x000fe200000010ff */
[----:B------:R-:W-:Y:S01]  /*161d0*/  IMAD.U32 R4, R4, 0x10000, RZ ;  /* 0x0001000004047824 */ /* 0x000fe200078e00ff */
[----:B------:R-:W-:Y:S01]  /*161e0*/  FFMA R75, R138, R85, R76 ;  /* 0x000000558a4b7223 */ /* 0x000fe2000000004c */
[----:B------:R-:W-:Y:S01]  /*161f0*/  FFMA R5, R5, R81, R79 ;  /* 0x0000005105057223 */ /* 0x000fe2000000004f */
[----:B------:R-:W-:Y:S02]  /*16200*/  FMUL R76, R215, R6 ;  /* 0x00000006d74c7220 */ /* 0x000fe40000400000 */
[----:B------:R-:W4:Y:S01]  /*16210*/  LDL.LU R215, [R1+0x2a8] ;  /* 0x0002a80001d77983 */ /* 0x000f220000300800 */
[----:B------:R-:W-:Y:S01]  /*16220*/  FFMA R4, R139, R5, R4 ;  /* 0x000000058b047223 */ /* 0x000fe20000000004 */
[C---:B------:R-:W-:Y:S01]  /*16230*/  PRMT R6, R241.reuse, 0x7632, R6 ;  /* 0x00007632f1067816 */ /* 0x040fe20000000006 */
[----:B------:R-:W-:-:S02]  /*16240*/  IMAD.U32 R5, R241, 0x10000, RZ ;  /* 0x00010000f1057824 */ /* 0x000fc400078e00ff */
[----:B------:R-:W4:Y:S01]  /*16250*/  LDL.LU R241, [R1+0x558] ;  /* 0x0005580001f17983 */ /* 0x000f220000300800 */
[----:B------:R-:W-:Y:S01]  /*16260*/  IMAD.U32 R84, R84, 0x10000, RZ ;  /* 0x0001000054547824 */ /* 0x000fe200078e00ff */
[----:B-1----:R-:W-:Y:S02]  /*16270*/  FMUL R10, R244, R10 ;  /* 0x0000000af40a7220 */ /* 0x002fe40000400000 */
[----:B------:R-:W4:Y:S01]  /*16280*/  LDL.LU R244, [R1+0x510] ;  /* 0x0005100001f47983 */ /* 0x000f220000300800 */
[----:B------:R-:W-:-:S03]  /*16290*/  FMUL R81, R247, R11 ;  /* 0x0000000bf7517220 */ /* 0x000fc60000400000 */
[----:B------:R-:W4:Y:S01]  /*162a0*/  LDL.LU R247, [R1+0x534] ;  /* 0x0005340001f77983 */ /* 0x000f220000300800 */
[----:B------:R-:W-:-:S03]  /*162b0*/  FFMA R84, R109, R13, R84 ;  /* 0x0000000d6d547223 */ /* 0x000fc60000000054 */
[----:B------:R-:W1:Y:S02]  /*162c0*/  LDS.64 R12, [R8] ;  /* 0x00000000080c7984 */ /* 0x000e640000000a00 */
[----:B------:R-:W-:Y:S01]  /*162d0*/  F2FP.BF16.PACK_AB R74, R84, R74 ;  /* 0x0000004a544a723e */ /* 0x000fe200000010ff */
[C---:B---3--:R-:W-:Y:S01]  /*162e0*/  IMAD.U32 R79, R248.reuse, 0x10000, RZ ;  /* 0x00010000f84f7824 */ /* 0x048fe200078e00ff */
[----:B------:R-:W-:Y:S02]  /*162f0*/  PRMT R86, R248, 0x7632, R86 ;  /* 0x00007632f8567816 */ /* 0x000fe40000000056 */
[----:B------:R-:W3:Y:S01]  /*16300*/  LDL.LU R248, [R1+0x538] ;  /* 0x0005380001f87983 */ /* 0x000ee20000300800 */
[C---:B--2---:R-:W-:Y:S01]  /*16310*/  IMAD.U32 R11, R250.reuse, 0x10000, RZ ;  /* 0x00010000fa0b7824 */ /* 0x044fe200078e00ff */
[----:B------:R-:W-:Y:S02]  /*16320*/  PRMT R85, R250, 0x7632, R85 ;  /* 0x00007632fa557816 */ /* 0x000fe40000000055 */
[----:B------:R-:W2:Y:S01]  /*16330*/  LDL.LU R250, [R1+0x374] ;  /* 0x0003740001fa7983 */ /* 0x000ea20000300800 */
[C---:B------:R-:W-:Y:S01]  /*16340*/  PRMT R84, R251.reuse, 0x7632, R84 ;  /* 0x00007632fb547816 */ /* 0x040fe20000000054 */
[----:B------:R-:W-:-:S02]  /*16350*/  IMAD.U32 R87, R251, 0x10000, RZ ;  /* 0x00010000fb577824 */ /* 0x000fc400078e00ff */
[----:B------:R-:W2:Y:S01]  /*16360*/  LDL.LU R251, [R1+0x294] ;  /* 0x0002940001fb7983 */ /* 0x000ea20000300800 */
[C---:B------:R-:W-:Y:S01]  /*16370*/  PRMT R77, R221.reuse, 0x7632, R77 ;  /* 0x00007632dd4d7816 */ /* 0x040fe2000000004d */
[----:B------:R-:W-:Y:S01]  /*16380*/  IMAD.U32 R221, R221, 0x10000, RZ ;  /* 0x00010000dddd7824 */ /* 0x000fe200078e00ff */
[----:B------:R-:W-:-:S03]  /*16390*/  F2FP.BF16.PACK_AB R75, R4, R75 ;  /* 0x0000004b044b723e */ /* 0x000fc600000010ff */
[----:B------:R-:W-:Y:S02]  /*163a0*/  FFMA R76, R76, R5, R221 ;  /* 0x000000054c4c7223 */ /* 0x000fe400000000dd */
[----:B------:R-:W4:Y:S01]  /*163b0*/  LDS.64 R4, [R82] ;  /* 0x0000000052047984 */ /* 0x000f220000000a00 */
[----:B------:R-:W-:Y:S01]  /*163c0*/  FFMA R10, R10, R11, R87 ;  /* 0x0000000b0a0a7223 */ /* 0x000fe20000000057 */
[----:B------:R-:W-:Y:S01]  /*163d0*/  IMAD.U32 R91, R243, 0x10000, RZ ;  /* 0x00010000f35b7824 */ /* 0x000fe200078e00ff */
[----:B------:R-:W-:-:S03]  /*163e0*/  FFMA R76, R154, R76, R79 ;  /* 0x0000004c9a4c7223 */ /* 0x000fc6000000004f */
[----:B------:R-:W-:Y:S01]  /*163f0*/  FFMA R40, R40, R10, R91 ;  /* 0x0000000a28287223 */ /* 0x000fe2000000005b */
[----:B------:R-:W-:Y:S02]  /*16400*/  IMAD.U32 R85, R85, 0x10000, RZ ;  /* 0x0001000055557824 */ /* 0x000fe400078e00ff */
[----:B------:R-:W-:Y:S02]  /*16410*/  IMAD.U32 R84, R84, 0x10000, RZ ;  /* 0x0001000054547824 */ /* 0x000fe400078e00ff */
[C---:B----4-:R-:W-:Y:S01]  /*16420*/  IMAD.U32 R10, R246.reuse, 0x10000, RZ ;  /* 0x00010000f60a7824 */ /* 0x050fe200078e00ff */
[----:B------:R-:W-:Y:S02]  /*16430*/  PRMT R79, R246, 0x7632, R79 ;  /* 0x00007632f64f7816 */ /* 0x000fe4000000004f */
[----:B------:R-:W4:Y:S01]  /*16440*/  LDL.LU R246, [R1+0x364] ;  /* 0x0003640001f67983 */ /* 0x000f220000300800 */
[----:B------:R-:W-:Y:S01]  /*16450*/  FFMA R81, R81, R85, R84 ;  /* 0x0000005551517223 */ /* 0x000fe20000000054 */
[----:B-1----:R-:W-:Y:S01]  /*16460*/  FMUL R12, R213, R12 ;  /* 0x0000000cd50c7220 */ /* 0x002fe20000400000 */
[----:B------:R-:W-:Y:S01]  /*16470*/  IMAD.U32 R79, R79, 0x10000, RZ ;  /* 0x000100004f4f7824 */ /* 0x000fe200078e00ff */
[C---:B------:R-:W-:Y:S01]  /*16480*/  PRMT R11, R215.reuse, 0x7632, R11 ;  /* 0x00007632d70b7816 */ /* 0x040fe2000000000b */
[----:B------:R-:W-:-:S02]  /*16490*/  IMAD.U32 R84, R215, 0x10000, RZ ;  /* 0x00010000d7547824 */ /* 0x000fc400078e00ff */
[----:B------:R-:W4:Y:S02]  /*164a0*/  LDL.LU R215, [R1+0x548] ;  /* 0x0005480001d77983 */ /* 0x000f240000300800 */
[----:B------:R-:W-:Y:S01]  /*164b0*/  FFMA R12, R12, R10, R84 ;  /* 0x0000000a0c0c7223 */ /* 0x000fe20000000054 */
[----:B------:R-:W-:Y:S01]  /*164c0*/  FMUL R85, R241, R13 ;  /* 0x0000000df1557220 */ /* 0x000fe20000400000 */
[----:B------:R-:W-:Y:S01]  /*164d0*/  IMAD.U32 R11, R11, 0x10000, RZ ;  /* 0x000100000b0b7824 */ /* 0x000fe200078e00ff */
[----:B------:R-:W-:Y:S01]  /*164e0*/  PRMT R13, R243, 0x7632, R13 ;  /* 0x00007632f30d7816 */ /* 0x000fe2000000000d */
[----:B------:R-:W4:Y:S02]  /*164f0*/  LDL.LU R241, [R1+0x550] ;  /* 0x0005500001f17983 */ /* 0x000f240000300800 */
[----:B------:R-:W-:Y:S02]  /*16500*/  FFMA R79, R85, R79, R11 ;  /* 0x0000004f554f7223 */ /* 0x000fe4000000000b */
[----:B------:R-:W4:Y:S01]  /*16510*/  LDL.LU R243, [R1+0x518] ;  /* 0x0005180001f37983 */ /* 0x000f220000300800 */
[C---:B------:R-:W-:Y:S01]  /*16520*/  PRMT R10, R244.reuse, 0x7632, R10 ;  /* 0x00007632f40a7816 */ /* 0x040fe2000000000a */
[----:B------:R-:W-:-:S02]  /*16530*/  IMAD.U32 R84, R244, 0x10000, RZ ;  /* 0x00010000f4547824 */ /* 0x000fc400078e00ff */
[----:B------:R-:W4:Y:S02]  /*16540*/  LDL.LU R244, [R1+0x51c] ;  /* 0x00051c0001f47983 */ /* 0x000f240000300800 */
[----:B------:R-:W-:Y:S01]  /*16550*/  IMAD.U32 R85, R10, 0x10000, RZ ;  /* 0x000100000a557824 */ /* 0x000fe200078e00ff */
[----:B------:R-:W-:Y:S01]  /*16560*/  FFMA R84, R38, R12, R84 ;  /* 0x0000000c26547223 */ /* 0x000fe20000000054 */
[----:B------:R-:W-:Y:S02]  /*16570*/  FMUL R4, R247, R4 ;  /* 0x00000004f7047220 */ /* 0x000fe40000400000 */
[----:B------:R-:W-:Y:S01]  /*16580*/  FFMA R79, R39, R79, R85 ;  /* 0x0000004f274f7223 */ /* 0x000fe20000000055 */
[----:B------:R-:W4:Y:S01]  /*16590*/  LDL.LU R247, [R1+0x540] ;  /* 0x0005400001f77983 */ /* 0x000f220000300800 */
[C---:B--2---:R-:W-:Y:S01]  /*165a0*/  IMAD.U32 R87, R251.reuse, 0x10000, RZ ;  /* 0x00010000fb577824 */ /* 0x044fe200078e00ff */
[----:B---3--:R-:W-:Y:S01]  /*165b0*/  FMUL R38, R248, R5 ;  /* 0x00000005f8267220 */ /* 0x008fe20000400000 */
[C---:B------:R-:W-:Y:S01]  /*165c0*/  PRMT R39, R250.reuse, 0x7632, R39 ;  /* 0x00007632fa277816 */ /* 0x040fe20000000027 */
[----:B------:R-:W-:Y:S01]  /*165d0*/  IMAD.U32 R5, R250, 0x10000, RZ ;  /* 0x00010000fa057824 */ /* 0x000fe200078e00ff */
[----:B------:R-:W2:Y:S04]  /*165e0*/  LDL.LU R248, [R1+0x53c] ;  /* 0x00053c0001f87983 */ /* 0x000ea80000300800 */
[----:B------:R-:W3:Y:S01]  /*165f0*/  LDL.LU R250, [R1+0x544] ;  /* 0x0005440001fa7983 */ /* 0x000ee20000300800 */
[----:B------:R-:W-:-:S03]  /*16600*/  PRMT R85, R251, 0x7632, R85 ;  /* 0x00007632fb557816 */ /* 0x000fc60000000055 */
[----:B------:R-:W3:Y:S01]  /*16610*/  LDL.LU R251, [R1+0x37c] ;  /* 0x00037c0001fb7983 */ /* 0x000ee20000300800 */
[----:B------:R-:W-:Y:S02]  /*16620*/  IMAD.U32 R6, R6, 0x10000, RZ ;  /* 0x0001000006067824 */ /* 0x000fe400078e00ff */
[----:B------:R-:W-:Y:S01]  /*16630*/  IMAD.U32 R77, R77, 0x10000, RZ ;  /* 0x000100004d4d7824 */ /* 0x000fe200078e00ff */
[----:B------:R-:W-:Y:S03]  /*16640*/  LDS.64 R10, [R88] ;  /* 0x00000000580a7984 */ /* 0x000fe60000000a00 */
[----:B------:R-:W-:Y:S02]  /*16650*/  FFMA R77, R7, R6, R77 ;  /* 0x00000006074d7223 */ /* 0x000fe4000000004d */
[----:B------:R-:W1:Y:S01]  /*16660*/  LDS.64 R6, [R83] ;  /* 0x0000000053067984 */ /* 0x000e620000000a00 */
[----:B------:R-:W-:-:S02]  /*16670*/  IMAD.U32 R13, R13, 0x10000, RZ ;  /* 0x000100000d0d7824 */ /* 0x000fc400078e00ff */
[----:B------:R-:W-:Y:S02]  /*16680*/  IMAD.U32 R86, R86, 0x10000, RZ ;  /* 0x0001000056567824 */ /* 0x000fe400078e00ff */
[----:B------:R-:W-:Y:S01]  /*16690*/  FFMA R41, R41, R81, R13 ;  /* 0x0000005129297223 */ /* 0x000fe2000000000d */
[----:B------:R-:W-:Y:S01]  /*166a0*/  IMAD.U32 R39, R39, 0x10000, RZ ;  /* 0x0001000027277824 */ /* 0x000fe200078e00ff */
[----:B------:R-:W3:Y:S01]  /*166b0*/  LDS.64 R12, [R89] ;  /* 0x00000000590c7984 */ /* 0x000ee20000000a00 */
[----:B------:R-:W-:Y:S01]  /*166c0*/  IMAD.U32 R85, R85, 0x10000, RZ ;  /* 0x0001000055557824 */ /* 0x000fe200078e00ff */
[----:B------:R-:W-:-:S03]  /*166d0*/  FFMA R77, R155, R77, R86 ;  /* 0x0000004d9b4d7223 */ /* 0x000fc60000000056 */
[--C-:B------:R-:W-:Y:S01]  /*166e0*/  FFMA R38, R38, R39, R85.reuse ;  /* 0x0000002726267223 */ /* 0x100fe20000000055 */
[C---:B----4-:R-:W-:Y:S01]  /*166f0*/  IMAD.U32 R86, R246.reuse, 0x10000, RZ ;  /* 0x00010000f6567824 */ /* 0x050fe200078e00ff */
[----:B------:R-:W-:Y:S02]  /*16700*/  PRMT R85, R246, 0x7632, R85 ;  /* 0x00007632f6557816 */ /* 0x000fe40000000055 */
[----:B------:R-:W4:Y:S01]  /*16710*/  LDL.LU R246, [R1+0x370] ;  /* 0x0003700001f67983 */ /* 0x000f220000300800 */
[----:B------:R-:W-:Y:S01]  /*16720*/  IMAD.U32 R81, R231, 0x10000, RZ ;  /* 0x00010000e7517824 */ /* 0x000fe200078e00ff */
[----:B------:R-:W-:Y:S02]  /*16730*/  FFMA R4, R4, R5, R87 ;  /* 0x0000000504047223 */ /* 0x000fe40000000057 */
[----:B------:R-:W4:Y:S04]  /*16740*/  LDL.LU R191, [R1+0x560] ;  /* 0x0005600001bf7983 */ /* 0x000f280000300800 */
[----:B------:R-:W4:Y:S01]  /*16750*/  LDL.LU R194, [R1+0x260] ;  /* 0x0002600001c27983 */ /* 0x000f220000300800 */
[----:B------:R-:W-:-:S03]  /*16760*/  IMAD.U32 R85, R85, 0x10000, RZ ;  /* 0x0001000055557824 */ /* 0x000fc600078e00ff */
[----:B------:R-:W4:Y:S04]  /*16770*/  LDL.LU R196, [R1+0xe0] ;  /* 0x0000e00001c47983 */ /* 0x000f280000300800 */
[----:B------:R-:W4:Y:S01]  /*16780*/  LDL.LU R198, [R1+0x25c] ;  /* 0x00025c0001c67983 */ /* 0x000f220000300800 */
[----:B-1----:R-:W-:-:S03]  /*16790*/  FMUL R6, R215, R6 ;  /* 0x00000006d7067220 */ /* 0x002fc60000400000 */
[----:B------:R-:W4:Y:S01]  /*167a0*/  LDL.LU R200, [R1+0xdc] ;  /* 0x0000dc0001c87983 */ /* 0x000f220000300800 */
[----:B------:R-:W-:Y:S01]  /*167b0*/  FFMA R6, R6, R86, R81 ;  /* 0x0000005606067223 */ /* 0x000fe20000000051 */
[----:B------:R-:W-:Y:S01]  /*167c0*/  PRMT R86, R231, 0x7632, R86 ;  /* 0x00007632e7567816 */ /* 0x000fe20000000056 */
[----:B------:R-:W-:Y:S01]  /*167d0*/  FMUL R7, R241, R7 ;  /* 0x00000007f1077220 */ /* 0x000fe20000400000 */
[C---:B------:R-:W-:Y:S01]  /*167e0*/  IMAD.U32 R5, R244.reuse, 0x10000, RZ ;  /* 0x00010000f4057824 */ /* 0x040fe200078e00ff */
[----:B------:R-:W-:Y:S02]  /*167f0*/  PRMT R87, R244, 0x7632, R87 ;  /* 0x00007632f4577816 */ /* 0x000fe40000000057 */
[----:B------:R-:W-:Y:S01]  /*16800*/  IMAD.U32 R86, R86, 0x10000, RZ ;  /* 0x0001000056567824 */ /* 0x000fe200078e00ff */
[----:B------:R-:W-:Y:S02]  /*16810*/  FFMA R70, R70, R6, R5 ;  /* 0x0000000646467223 */ /* 0x000fe40000000005 */
[----:B------:R-:W-:Y:S01]  /*16820*/  IMAD.U32 R87, R87, 0x10000, RZ ;  /* 0x0001000057577824 */ /* 0x000fe200078e00ff */
[----:B------:R-:W-:Y:S01]  /*16830*/  FFMA R7, R7, R85, R86 ;  /* 0x0000005507077223 */ /* 0x000fe20000000056 */
[----:B------:R-:W-:-:S03]  /*16840*/  PRMT R39, R243, 0x7632, R39 ;  /* 0x00007632f3277816 */ /* 0x000fc60000000027 */
[----:B------:R-:W-:Y:S01]  /*16850*/  FFMA R7, R71, R7, R87 ;  /* 0x0000000747077223 */ /* 0x000fe20000000057 */
[----:B------:R-:W-:Y:S01]  /*16860*/  IMAD.U32 R81, R243, 0x10000, RZ ;  /* 0x00010000f3517824 */ /* 0x000fe200078e00ff */
[----:B------:R-:W-:-:S03]  /*16870*/  FMUL R10, R247, R10 ;  /* 0x0000000af70a7220 */ /* 0x000fc60000400000 */
[----:B------:R-:W-:Y:S01]  /*16880*/  F2FP.BF16.PACK_AB R70, R7, R70 ;  /* 0x000000460746723e */ /* 0x000fe200000010ff */
[----:B--2---:R-:W-:Y:S01]  /*16890*/  FMUL R11, R248, R11 ;  /* 0x0000000bf80b7220 */ /* 0x004fe20000400000 */
[----:B---3--:R-:W-:Y:S02]  /*168a0*/  FMUL R6, R250, R12 ;  /* 0x0000000cfa067220 */ /* 0x008fe40000400000 */
[----:B------:R-:W2:Y:S04]  /*168b0*/  LDL.LU R250, [R1+0x258] ;  /* 0x0002580001fa7983 */ /* 0x000ea80000300800 */
[----:B------:R-:W3:Y:S04]  /*168c0*/  LDL.LU R248, [R1+0xd8] ;  /* 0x0000d80001f87983 */ /* 0x000ee80000300800 */
[----:B------:R-:W3:Y:S04]  /*168d0*/  LDL.LU R202, [R1+0x254] ;  /* 0x0002540001ca7983 */ /* 0x000ee80000300800 */
[----:B------:R-:W3:Y:S04]  /*168e0*/  LDL.LU R204, [R1+0xd4] ;  /* 0x0000d40001cc7983 */ /* 0x000ee80000300800 */
[----:B------:R-:W3:Y:S04]  /*168f0*/  LDL.LU R206, [R1+0x250] ;  /* 0x0002500001ce7983 */ /* 0x000ee80000300800 */
[----:B------:R-:W3:Y:S04]  /*16900*/  LDL.LU R209, [R1+0xd0] ;  /* 0x0000d00001d17983 */ /* 0x000ee80000300800 */
[----:B------:R-:W3:Y:S04]  /*16910*/  LDL.LU R211, [R1+0x24c] ;  /* 0x00024c0001d37983 */ /* 0x000ee80000300800 */
[----:B------:R-:W3:Y:S04]  /*16920*/  LDL.LU R213, [R1+0xcc] ;  /* 0x0000cc0001d57983 */ /* 0x000ee80000300800 */
[----:B------:R-:W3:Y:S01]  /*16930*/  LDL.LU R215, [R1+0x244] ;  /* 0x0002440001d77983 */ /* 0x000ee20000300800 */
[----:B------:R-:W-:-:S03]  /*16940*/  PRMT R7, R251, 0x7632, R7 ;  /* 0x00007632fb077816 */ /* 0x000fc60000000007 */
[----:B------:R-:W3:Y:S01]  /*16950*/  LDL.LU R241, [R1+0xc8] ;  /* 0x0000c80001f17983 */ /* 0x000ee20000300800 */
[----:B------:R-:W-:-:S03]  /*16960*/  IMAD.U32 R12, R251, 0x10000, RZ ;  /* 0x00010000fb0c7824 */ /* 0x000fc600078e00ff */
[----:B------:R-:W3:Y:S04]  /*16970*/  LDL.LU R243, [R1+0x23c] ;  /* 0x00023c0001f37983 */ /* 0x000ee80000300800 */
[----:B------:R-:W3:Y:S04]  /*16980*/  LDL.LU R244, [R1+0xc4] ;  /* 0x0000c40001f47983 */ /* 0x000ee80000300800 */
[----:B------:R-:W3:Y:S04]  /*16990*/  LDL.LU R247, [R1+0x520] ;  /* 0x0005200001f77983 */ /* 0x000ee80000300800 */
[----:B------:R-:W3:Y:S01]  /*169a0*/  LDL.LU R251, [R1+0x524] ;  /* 0x0005240001fb7983 */ /* 0x000ee20000300800 */
[----:B------:R-:W-:Y:S01]  /*169b0*/  IMAD.U32 R39, R39, 0x10000, RZ ;  /* 0x0001000027277824 */ /* 0x000fe200078e00ff */
[----:B------:R-:W-:-:S03]  /*169c0*/  FFMA R4, R72, R4, R81 ;  /* 0x0000000448047223 */ /* 0x000fc60000000051 */
[----:B------:R-:W-:Y:S01]  /*169d0*/  FFMA R73, R73, R38, R39 ;  /* 0x0000002649497223 */ /* 0x000fe20000000027 */
[----:B------:R-:W-:-:S04]  /*169e0*/  F2FP.BF16.PACK_AB R39, R41, R40 ;  /* 0x000000282927723e */ /* 0x000fc800000010ff */
[----:B------:R-:W-:Y:S02]  /*169f0*/  F2FP.BF16.PACK_AB R41, R73, R4 ;  /* 0x000000044929723e */ /* 0x000fe400000010ff */
[----:B------:R-:W-:Y:S01]  /*16a00*/  PRMT R73, R233, 0x7632, R73 ;  /* 0x00007632e9497816 */ /* 0x000fe20000000049 */
[----:B------:R-:W-:Y:S01]  /*16a10*/  IMAD.U32 R7, R7, 0x10000, RZ ;  /* 0x0001000007077824 */ /* 0x000fe200078e00ff */
[----:B------:R-:W1:Y:S01]  /*16a20*/  LDS.64 R4, [R90] ;  /* 0x000000005a047984 */ /* 0x000e620000000a00 */
[----:B----4-:R-:W-:Y:S02]  /*16a30*/  IMAD.U32 R72, R246, 0x10000, RZ ;  /* 0x00010000f6487824 */ /* 0x010fe400078e00ff */
[----:B------:R-:W-:Y:S02]  /*16a40*/  IMAD.U32 R73, R73, 0x10000, RZ ;  /* 0x0001000049497824 */ /* 0x000fe400078e00ff */
[----:B------:R-:W-:Y:S02]  /*16a50*/  IMAD.U32 R71, R226, 0x10000, RZ ;  /* 0x00010000e2477824 */ /* 0x000fe400078e00ff */
[----:B------:R-:W-:-:S02]  /*16a60*/  FFMA R73, R11, R7, R73 ;  /* 0x000000070b497223 */ /* 0x000fc40000000049 */
[----:B------:R-:W-:Y:S02]  /*16a70*/  FFMA R71, R6, R72, R71 ;  /* 0x0000004806477223 */ /* 0x000fe40000000047 */
[----:B------:R-:W4:Y:S04]  /*16a80*/  LDS.64 R6, [R52] ;  /* 0x0000000034067984 */ /* 0x000f280000000a00 */
[----:B------:R-:W-:Y:S01]  /*16a90*/  BAR.SYNC.DEFER_BLOCKING 0x0 ;  /* 0x0000000000007b1d */ /* 0x000fe20000010000 */
[----:B------:R-:W-:-:S05]  /*16aa0*/  F2FP.BF16.PACK_AB R40, R79, R84 ;  /* 0x000000544f28723e */ /* 0x000fca00000010ff */
[----:B------:R-:W-:Y:S04]  /*16ab0*/  STS [R192], R194 ;  /* 0x000000c2c0007388 */ /* 0x000fe80000000800 */
[----:B------:R-:W-:Y:S04]  /*16ac0*/  STS [R193], R196 ;  /* 0x000000c4c1007388 */ /* 0x000fe80000000800 */
[----:B------:R-:W-:Y:S04]  /*16ad0*/  STS [R195], R198 ;  /* 0x000000c6c3007388 */ /* 0x000fe80000000800 */
[----:B------:R-:W-:Y:S04]  /*16ae0*/  STS [R197], R200 ;  /* 0x000000c8c5007388 */ /* 0x000fe80000000800 */
[----:B--2---:R2:W-:Y:S04]  /*16af0*/  STS [R199], R250 ;  /* 0x000000fac7007388 */ /* 0x0045e80000000800 */
[----:B---3--:R3:W-:Y:S04]  /*16b00*/  STS [R201], R248 ;  /* 0x000000f8c9007388 */ /* 0x0087e80000000800 */
[----:B--2---:R-:W2:Y:S04]  /*16b10*/  LDL.LU R250, [R1+0x3bc] ;  /* 0x0003bc0001fa7983 */ /* 0x004ea80000300800 */
[----:B---3--:R-:W3:Y:S01]  /*16b20*/  LDL.LU R248, [R1+0x2f4] ;  /* 0x0002f40001f87983 */ /* 0x008ee20000300800 */
[C---:B------:R-:W-:Y:S01]  /*16b30*/  PRMT R84, R251.reuse, 0x7632, R84 ;  /* 0x00007632fb547816 */ /* 0x040fe20000000054 */
[----:B------:R-:W-:-:S02]  /*16b40*/  IMAD.U32 R72, R251, 0x10000, RZ ;  /* 0x00010000fb487824 */ /* 0x000fc400078e00ff */
[----:B------:R-:W4:Y:S01]  /*16b50*/  LDL.LU R251, [R1+0x2f8] ;  /* 0x0002f80001fb7983 */ /* 0x000f220000300800 */
[----:B------:R-:W-:Y:S02]  /*16b60*/  F2FP.BF16.PACK_AB R38, R77, R76 ;  /* 0x0000004c4d26723e */ /* 0x000fe400000010ff */
[----:B------:R-:W-:Y:S02]  /*16b70*/  PRMT R79, R246, 0x7632, R79 ;  /* 0x00007632f64f7816 */ /* 0x000fe4000000004f */
[----:B------:R-:W-:Y:S02]  /*16b80*/  PRMT R81, R226, 0x7632, R81 ;  /* 0x00007632e2517816 */ /* 0x000fe40000000051 */
[----:B------:R-:W-:Y:S01]  /*16b90*/  PRMT R76, R247, 0x7632, R76 ;  /* 0x00007632f74c7816 */ /* 0x000fe2000000004c */
[----:B------:R-:W-:Y:S01]  /*16ba0*/  STS [R203], R202 ;  /* 0x000000cacb007388 */ /* 0x000fe20000000800 */
[----:B------:R-:W-:Y:S01]  /*16bb0*/  FMUL R13, R191, R13 ;  /* 0x0000000dbf0d7220 */ /* 0x000fe20000400000 */
[----:B------:R-:W-:-:S02]  /*16bc0*/  IMAD.U32 R79, R79, 0x10000, RZ ;  /* 0x000100004f4f7824 */ /* 0x000fc400078e00ff */
[----:B------:R-:W-:Y:S01]  /*16bd0*/  STS [R205], R204 ;  /* 0x000000cccd007388 */ /* 0x000fe20000000800 */
[----:B------:R-:W-:Y:S02]  /*16be0*/  IMAD.U32 R81, R81, 0x10000, RZ ;  /* 0x0001000051517824 */ /* 0x000fe400078e00ff */
[----:B------:R-:W-:Y:S01]  /*16bf0*/  IMAD.U32 R76, R76, 0x10000, RZ ;  /* 0x000100004c4c7824 */ /* 0x000fe200078e00ff */
[----:B------:R-:W-:Y:S04]  /*16c00*/  STS [R207], R206 ;  /* 0x000000cecf007388 */ /* 0x000fe80000000800 */
[----:B------:R-:W-:Y:S01]  /*16c10*/  STS [R208], R209 ;  /* 0x000000d1d0007388 */ /* 0x000fe20000000800 */
[----:B------:R-:W-:-:S03]  /*16c20*/  FFMA R13, R13, R79, R81 ;  /* 0x0000004f0d0d7223 */ /* 0x000fc60000000051 */
[----:B------:R-:W-:Y:S01]  /*16c30*/  STS [R249], R211 ;  /* 0x000000d3f9007388 */ /* 0x000fe20000000800 */
[----:B------:R-:W-:-:S03]  /*16c40*/  FFMA R73, R111, R73, R76 ;  /* 0x000000496f497223 */ /* 0x000fc6000000004c */
[----:B------:R1:W-:Y:S01]  /*16c50*/  STS [R210], R213 ;  /* 0x000000d5d2007388 */ /* 0x0003e20000000800 */
[----:B------:R-:W-:-:S03]  /*16c60*/  PRMT R79, R227, 0x7632, R79 ;  /* 0x00007632e34f7816 */ /* 0x000fc6000000004f */
[----:B------:R-:W-:Y:S01]  /*16c70*/  STS [R212], R215 ;  /* 0x000000d7d4007388 */ /* 0x000fe20000000800 */
[----:B------:R-:W-:-:S03]  /*16c80*/  IMAD.U32 R77, R247, 0x10000, RZ ;  /* 0x00010000f74d7824 */ /* 0x000fc600078e00ff */
[----:B------:R-:W-:Y:S01]  /*16c90*/  STS [R214], R241 ;  /* 0x000000f1d6007388 */ /* 0x000fe20000000800 */
[----:B------:R-:W-:-:S03]  /*16ca0*/  FFMA R72, R112, R71, R72 ;  /* 0x0000004770487223 */ /* 0x000fc60000000048 */
[----:B------:R1:W-:Y:S02]  /*16cb0*/  STS [R240], R243 ;  /* 0x000000f3f0007388 */ /* 0x0003e40000000800 */
[----:B-1----:R-:W-:Y:S02]  /*16cc0*/  FMUL R166, R166, R4 ;  /* 0x00000004a6a67220 */ /* 0x002fe40000400000 */
[----:B------:R-:W4:Y:S01]  /*16cd0*/  LDL.LU R213, [R1+0x598] ;  /* 0x0005980001d57983 */ /* 0x000f220000300800 */
[----:B------:R-:W-:Y:S01]  /*16ce0*/  IMAD.U32 R79, R79, 0x10000, RZ ;  /* 0x000100004f4f7824 */ /* 0x000fe200078e00ff */
[----:B------:R-:W-:Y:S02]  /*16cf0*/  FMUL R5, R168, R5 ;  /* 0x00000005a8057220 */ /* 0x000fe40000400000 */
[----:B------:R-:W4:Y:S04]  /*16d00*/  LDL.LU R243, [R1+0x594] ;  /* 0x0005940001f37983 */ /* 0x000f280000300800 */
[----:B------:R-:W4:Y:S04]  /*16d10*/  LDL.LU R246, [R1+0x3c4] ;  /* 0x0003c40001f67983 */ /* 0x000f280000300800 */
[----:B------:R-:W4:Y:S04]  /*16d20*/  LDL.LU R247, [R1+0x3a4] ;  /* 0x0003a40001f77983 */ /* 0x000f280000300800 */
[----:B------:R1:W-:Y:S01]  /*16d30*/  STS [R242], R244 ;  /* 0x000000f4f2007388 */ /* 0x0003e20000000800 */
[----:B--2---:R-:W-:-:S02]  /*16d40*/  PRMT R4, R250, 0x7632, R4 ;  /* 0x00007632fa047816 */ /* 0x004fc40000000004 */
[C---:B---3--:R-:W-:Y:S01]  /*16d50*/  PRMT R76, R248.reuse, 0x7632, R76 ;  /* 0x00007632f84c7816 */ /* 0x048fe2000000004c */
[----:B------:R-:W-:Y:S02]  /*16d60*/  IMAD.U32 R71, R248, 0x10000, RZ ;  /* 0x00010000f8477824 */ /* 0x000fe400078e00ff */
[----:B------:R-:W2:Y:S02]  /*16d70*/  LDL.LU R248, [R1+0x2c8] ;  /* 0x0002c80001f87983 */ /* 0x000ea40000300800 */
[----:B------:R-:W-:Y:S02]  /*16d80*/  IMAD.U32 R76, R76, 0x10000, RZ ;  /* 0x000100004c4c7824 */ /* 0x000fe400078e00ff */
[----:B-1----:R-:W3:Y:S01]  /*16d90*/  LDL.LU R244, [R1+0x528] ;  /* 0x0005280001f47983 */ /* 0x002ee20000300800 */
[----:B------:R-:W-:Y:S01]  /*16da0*/  IMAD.U32 R4, R4, 0x10000, RZ ;  /* 0x0001000004047824 */ /* 0x000fe200078e00ff */
[----:B------:R-:W-:Y:S01]  /*16db0*/  FFMA R5, R5, R76, R79 ;  /* 0x0000004c05057223 */ /* 0x000fe2000000004f */
[----:B------:R-:W-:Y:S01]  /*16dc0*/  IMAD.U32 R81, R250, 0x10000, RZ ;  /* 0x00010000fa517824 */ /* 0x000fe200078e00ff */
[----:B------:R-:W3:Y:S02]  /*16dd0*/  LDL.LU R215, [R1+0x5bc] ;  /* 0x0005bc0001d77983 */ /* 0x000ee40000300800 */
[----:B------:R-:W-:-:S02]  /*16de0*/  FFMA R4, R137, R5, R4 ;  /* 0x0000000589047223 */ /* 0x000fc40000000004 */
[----:B------:R-:W3:Y:S04]  /*16df0*/  LDL.LU R250, [R1+0x3a8] ;  /* 0x0003a80001fa7983 */ /* 0x000ee80000300800 */
[----:B------:R-:W3:Y:S01]  /*16e00*/  LDL.LU R241, [R1+0x2cc] ;  /* 0x0002cc0001f17983 */ /* 0x000ee20000300800 */
[C---:B----4-:R-:W-:Y:S01]  /*16e10*/  PRMT R76, R251.reuse, 0x7632, R76 ;  /* 0x00007632fb4c7816 */ /* 0x050fe2000000004c */
[----:B------:R-:W-:Y:S02]  /*16e20*/  IMAD.U32 R5, R251, 0x10000, RZ ;  /* 0x00010000fb057824 */ /* 0x000fe400078e00ff */
[----:B------:R-:W4:Y:S01]  /*16e30*/  LDL.LU R251, [R1+0x5c8] ;  /* 0x0005c80001fb7983 */ /* 0x000f220000300800 */
[----:B------:R-:W-:-:S04]  /*16e40*/  IMAD.U32 R233, R233, 0x10000, RZ ;  /* 0x00010000e9e97824 */ /* 0x000fc800078e00ff */
[----:B------:R-:W-:Y:S01]  /*16e50*/  FFMA R12, R10, R12, R233 ;  /* 0x0000000c0a0c7223 */ /* 0x000fe200000000e9 */
[----:B------:R-:W-:Y:S01]  /*16e60*/  BAR.SYNC.DEFER_BLOCKING 0x0 ;  /* 0x0000000000007b1d */ /* 0x000fe20000010000 */
[----:B------:R-:W-:Y:S02]  /*16e70*/  IMAD.U32 R84, R84, 0x10000, RZ ;  /* 0x0001000054547824 */ /* 0x000fe400078e00ff */
[----:B------:R-:W-:Y:S02]  /*16e80*/  FFMA R77, R110, R12, R77 ;  /* 0x0000000c6e4d7223 */ /* 0x000fe4000000004d */
[----:B------:R-:W-:Y:S01]  /*16e90*/  FFMA R84, R113, R13, R84 ;  /* 0x0000000d71547223 */ /* 0x000fe20000000054 */
[----:B------:R-:W1:Y:S04]  /*16ea0*/  LDS.64 R10, [R245] ;  /* 0x00000000f50a7984 */ /* 0x000e680000000a00 */
[----:B------:R-:W2:Y:S01]  /*16eb0*/  LDS.64 R12, [R8] ;  /* 0x00000000080c7984 */ /* 0x000ea20000000a00 */
[----:B------:R-:W-:-:S04]  /*16ec0*/  IMAD.U32 R227, R227, 0x10000, RZ ;  /* 0x00010000e3e37824 */ /* 0x000fc800078e00ff */
[----:B------:R-:W-:Y:S01]  /*16ed0*/  FFMA R166, R166, R71, R227 ;  /* 0x00000047a6a67223 */ /* 0x000fe200000000e3 */
[----:B------:R-:W-:Y:S02]  /*16ee0*/  F2FP.BF16.PACK_AB R71, R73, R77 ;  /* 0x0000004d4947723e */ /* 0x000fe400000010ff */
[----:B------:R-:W-:Y:S01]  /*16ef0*/  PRMT R77, R228, 0x7632, R77 ;  /* 0x00007632e44d7816 */ /* 0x000fe2000000004d */
[----:B------:R-:W-:Y:S01]  /*16f00*/  IMAD.U32 R76, R76, 0x10000, RZ ;  /* 0x000100004c4c7824 */ /* 0x000fe200078e00ff */
[----:B------:R-:W-:-:S03]  /*16f10*/  FMUL R7, R167, R7 ;  /* 0x00000007a7077220 */ /* 0x000fc60000400000 */
[----:B------:R-:W-:Y:S01]  /*16f20*/  IMAD.U32 R77, R77, 0x10000, RZ ;  /* 0x000100004d4d7824 */ /* 0x000fe200078e00ff */
[----:B------:R-:W-:-:S03]  /*16f30*/  F2FP.BF16.PACK_AB R72, R84, R72 ;  /* 0x000000485448723e */ /* 0x000fc600000010ff */
[----:B------:R-:W-:Y:S01]  /*16f40*/  FFMA R76, R7, R76, R77 ;  /* 0x0000004c074c7223 */ /* 0x000fe2000000004d */
[C---:B------:R-:W-:Y:S01]  /*16f50*/  IMAD.U32 R79, R247.reuse, 0x10000, RZ ;  /* 0x00010000f74f7824 */ /* 0x040fe200078e00ff */
[----:B------:R-:W-:Y:S01]  /*16f60*/  PRMT R85, R247, 0x7632, R85 ;  /* 0x00007632f7557816 */ /* 0x000fe20000000055 */
[--C-:B------:R-:W-:Y:S01]  /*16f70*/  FFMA R73, R136, R166, R81.reuse ;  /* 0x000000a688497223 */ /* 0x100fe20000000051 */
[----:B------:R-:W-:-:S03]  /*16f80*/  PRMT R81, R246, 0x7632, R81 ;  /* 0x00007632f6517816 */ /* 0x000fc60000000051 */
[----:B------:R-:W-:Y:S01]  /*16f90*/  IMAD.U32 R85, R85, 0x10000, RZ ;  /* 0x0001000055557824 */ /* 0x000fe200078e00ff */
[----:B-1----:R-:W-:Y:S01]  /*16fa0*/  FMUL R77, R243, R11 ;  /* 0x0000000bf34d7220 */ /* 0x002fe20000400000 */
[----:B------:R-:W-:Y:S01]  /*16fb0*/  FMUL R10, R213, R10 ;  /* 0x0000000ad50a7220 */ /* 0x000fe20000400000 */
[----:B------:R-:W4:Y:S01]  /*16fc0*/  LDL.LU R243, [R1+0x554] ;  /* 0x0005540001f37983 */ /* 0x000f220000300800 */
[----:B------:R-:W-:-:S03]  /*16fd0*/  IMAD.U32 R11, R246, 0x10000, RZ ;  /* 0x00010000f60b7824 */ /* 0x000fc600078e00ff */
[----:B------:R-:W4:Y:S04]  /*16fe0*/  LDL.LU R213, [R1+0x5a0] ;  /* 0x0005a00001d57983 */ /* 0x000f280000300800 */
[----:B------:R-:W4:Y:S04]  /*16ff0*/  LDL.LU R246, [R1+0x5a4] ;  /* 0x0005a40001f67983 */ /* 0x000f280000300800 */
[----:B------:R-:W4:Y:S01]  /*17000*/  LDL.LU R247, [R1+0x39c] ;  /* 0x00039c0001f77983 */ /* 0x000f220000300800 */
[C---:B--2---:R-:W-:Y:S01]  /*17010*/  IMAD.U32 R86, R248.reuse, 0x10000, RZ ;  /* 0x00010000f8567824 */ /* 0x044fe200078e00ff */
[----:B------:R-:W-:-:S02]  /*17020*/  PRMT R84, R248, 0x7632, R84 ;  /* 0x00007632f8547816 */ /* 0x000fc40000000054 */
[----:B------:R-:W2:Y:S01]  /*17030*/  LDL.LU R248, [R1+0x2b8] ;  /* 0x0002b80001f87983 */ /* 0x000ea20000300800 */
[----:B---3--:R-:W-:Y:S01]  /*17040*/  IMAD.U32 R87, R244, 0x10000, RZ ;  /* 0x00010000f4577824 */ /* 0x008fe200078e00ff */
[----:B------:R-:W-:Y:S01]  /*17050*/  FFMA R10, R10, R79, R86 ;  /* 0x0000004f0a0a7223 */ /* 0x000fe20000000056 */
[----:B------:R-:W-:-:S03]  /*17060*/  IMAD.U32 R84, R84, 0x10000, RZ ;  /* 0x0001000054547824 */ /* 0x000fc600078e00ff */
[----:B------:R-:W-:Y:S01]  /*17070*/  FFMA R36, R36, R10, R87 ;  /* 0x0000000a24247223 */ /* 0x000fe20000000057 */
[----:B------:R-:W-:Y:S01]  /*17080*/  FFMA R77, R77, R85, R84 ;  /* 0x000000554d4d7223 */ /* 0x000fe20000000054 */
[----:B------:R-:W-:Y:S01]  /*17090*/  FMUL R12, R215, R12 ;  /* 0x0000000cd70c7220 */ /* 0x000fe20000400000 */
[C---:B------:R-:W-:Y:S01]  /*170a0*/  IMAD.U32 R10, R250.reuse, 0x10000, RZ ;  /* 0x00010000fa0a7824 */ /* 0x040fe200078e00ff */
[----:B------:R-:W-:Y:S02]  /*170b0*/  PRMT R79, R250, 0x7632, R79 ;  /* 0x00007632fa4f7816 */ /* 0x000fe4000000004f */
[----:B------:R-:W3:Y:S04]  /*170c0*/  LDL.LU R250, [R1+0x380] ;  /* 0x0003800001fa7983 */ /* 0x000ee80000300800 */
[----:B------:R-:W3:Y:S01]  /*170d0*/  LDL.LU R215, [R1+0x28c] ;  /* 0x00028c0001d77983 */ /* 0x000ee20000300800 */
[----:B----4-:R-:W-:-:S03]  /*170e0*/  FMUL R84, R251, R13 ;  /* 0x0000000dfb547220 */ /* 0x010fc60000400000 */
[----:B------:R-:W4:Y:S01]  /*170f0*/  LDL.LU R251, [R1+0x5b8] ;  /* 0x0005b80001fb7983 */ /* 0x000f220000300800 */
[----:B------:R-:W-:Y:S01]  /*17100*/  FMUL R6, R169, R6 ;  /* 0x00000006a9067220 */ /* 0x000fe20000400000 */
[----:B------:R-:W-:Y:S01]  /*17110*/  IMAD.U32 R228, R228, 0x10000, RZ ;  /* 0x00010000e4e47824 */ /* 0x000fe200078e00ff */
[----:B------:R-:W-:-:S03]  /*17120*/  F2FP.BF16.PACK_AB R73, R4, R73 ;  /* 0x000000490449723e */ /* 0x000fc600000010ff */
[----:B------:R-:W-:Y:S02]  /*17130*/  FFMA R228, R6, R5, R228 ;  /* 0x0000000506e47223 */ /* 0x000fe400000000e4 */
[----:B------:R-:W1:Y:S04]  /*17140*/  LDS.64 R4, [R82] ;  /* 0x0000000052047984 */ /* 0x000e680000000a00 */
[----:B------:R-:W4:Y:S01]  /*17150*/  LDS.64 R6, [R83] ;  /* 0x0000000053067984 */ /* 0x000f220000000a00 */
[----:B------:R-:W-:-:S03]  /*17160*/  PRMT R13, R244, 0x7632, R13 ;  /* 0x00007632f40d7816 */ /* 0x000fc6000000000d */
[----:B------:R-:W4:Y:S01]  /*17170*/  LDL.LU R244, [R1+0x5c0] ;  /* 0x0005c00001f47983 */ /* 0x000f220000300800 */
[----:B------:R-:W-:Y:S01]  /*17180*/  IMAD.U32 R81, R81, 0x10000, RZ ;  /* 0x0001000051517824 */ /* 0x000fe200078e00ff */
[--C-:B------:R-:W-:Y:S01]  /*17190*/  FFMA R152, R152, R228, R11.reuse ;  /* 0x000000e498987223 */ /* 0x100fe2000000000b */
[----:B------:R-:W-:Y:S02]  /*171a0*/  PRMT R11, R241, 0x7632, R11 ;  /* 0x00007632f10b7816 */ /* 0x000fe4000000000b */
[----:B------:R-:W-:Y:S01]  /*171b0*/  FFMA R76, R153, R76, R81 ;  /* 0x0000004c994c7223 */ /* 0x000fe20000000051 */
[----:B------:R-:W-:Y:S02]  /*171c0*/  IMAD.U32 R81, R241, 0x10000, RZ ;  /* 0x00010000f1517824 */ /* 0x000fe400078e00ff */
[----:B------:R-:W4:Y:S02]  /*171d0*/  LDL.LU R241, [R1+0x568] ;  /* 0x0005680001f17983 */ /* 0x000f240000300800 */
[----:B------:R-:W-:Y:S01]  /*171e0*/  FFMA R12, R12, R10, R81 ;  /* 0x0000000a0c0c7223 */ /* 0x000fe20000000051 */
[----:B------:R-:W-:-:S02]  /*171f0*/  IMAD.U32 R79, R79, 0x10000, RZ ;  /* 0x000100004f4f7824 */ /* 0x000fc400078e00ff */
[----:B------:R-:W-:Y:S02]  /*17200*/  IMAD.U32 R11, R11, 0x10000, RZ ;  /* 0x000100000b0b7824 */ /* 0x000fe400078e00ff */
[----:B------:R-:W-:Y:S02]  /*17210*/  IMAD.U32 R13, R13, 0x10000, RZ ;  /* 0x000100000d0d7824 */ /* 0x000fe400078e00ff */
[----:B------:R-:W-:Y:S02]  /*17220*/  FFMA R79, R84, R79, R11 ;  /* 0x0000004f544f7223 */ /* 0x000fe4000000000b */
[----:B------:R-:W-:Y:S01]  /*17230*/  FFMA R37, R37, R77, R13 ;  /* 0x0000004d25257223 */ /* 0x000fe2000000000d */
[C---:B------:R-:W-:Y:S01]  /*17240*/  PRMT R10, R243.reuse, 0x7632, R10 ;  /* 0x00007632f30a7816 */ /* 0x040fe2000000000a */
[----:B------:R-:W-:Y:S02]  /*17250*/  IMAD.U32 R81, R243, 0x10000, RZ ;  /* 0x00010000f3517824 */ /* 0x000fe400078e00ff */
[----:B------:R-:W4:Y:S02]  /*17260*/  LDL.LU R243, [R1+0x56c] ;  /* 0x00056c0001f37983 */ /* 0x000f240000300800 */
[----:B------:R-:W-:Y:S01]  /*17270*/  IMAD.U32 R84, R10, 0x10000, RZ ;  /* 0x000100000a547824 */ /* 0x000fe200078e00ff */
[----:B------:R-:W-:Y:S01]  /*17280*/  FFMA R81, R30, R12, R81 ;  /* 0x0000000c1e517223 */ /* 0x000fe20000000051 */
[----:B-1----:R-:W-:-:S02]  /*17290*/  FMUL R5, R246, R5 ;  /* 0x00000005f6057220 */ /* 0x002fc40000400000 */
[----:B------:R-:W-:Y:S01]  /*172a0*/  FFMA R79, R31, R79, R84 ;  /* 0x0000004f1f4f7223 */ /* 0x000fe20000000054 */
[----:B------:R-:W4:Y:S01]  /*172b0*/  LDL.LU R246, [R1+0x5ac] ;  /* 0x0005ac0001f67983 */ /* 0x000f220000300800 */
[C---:B------:R-:W-:Y:S01]  /*172c0*/  PRMT R31, R247.reuse, 0x7632, R31 ;  /* 0x00007632f71f7816 */ /* 0x040fe2000000001f */
[----:B------:R-:W-:Y:S01]  /*172d0*/  IMAD.U32 R77, R247, 0x10000, RZ ;  /* 0x00010000f74d7824 */ /* 0x000fe200078e00ff */
[----:B------:R-:W-:Y:S01]  /*172e0*/  FMUL R4, R213, R4 ;  /* 0x00000004d5047220 */ /* 0x000fe20000400000 */
[----:B------:R-:W4:Y:S04]  /*172f0*/  LDL.LU R247, [R1+0x5a8] ;  /* 0x0005a80001f77983 */ /* 0x000f280000300800 */
[----:B------:R-:W-:Y:S04]  /*17300*/  LDS.64 R12, [R89] ;  /* 0x00000000590c7984 */ /* 0x000fe80000000a00 */
[----:B------:R-:W1:Y:S01]  /*17310*/  LDS.64 R10, [R88] ;  /* 0x00000000580a7984 */ /* 0x000e620000000a00 */
[C---:B--2---:R-:W-:Y:S01]  /*17320*/  PRMT R30, R248.reuse, 0x7632, R30 ;  /* 0x00007632f81e7816 */ /* 0x044fe2000000001e */
[----:B------:R-:W-:-:S02]  /*17330*/  IMAD.U32 R84, R248, 0x10000, RZ ;  /* 0x00010000f8547824 */ /* 0x000fc400078e00ff */
[----:B------:R-:W2:Y:S02]  /*17340*/  LDL.LU R248, [R1+0x390] ;  /* 0x0003900001f87983 */ /* 0x000ea40000300800 */
[--C-:B------:R-:W-:Y:S01]  /*17350*/  FFMA R4, R4, R77, R84.reuse ;  /* 0x0000004d04047223 */ /* 0x100fe20000000054 */
[C---:B---3--:R-:W-:Y:S01]  /*17360*/  IMAD.U32 R86, R250.reuse, 0x10000, RZ ;  /* 0x00010000fa567824 */ /* 0x048fe200078e00ff */
[----:B------:R-:W-:Y:S01]  /*17370*/  PRMT R84, R250, 0x7632, R84 ;  /* 0x00007632fa547816 */ /* 0x000fe20000000054 */
[----:B----4-:R-:W-:Y:S02]  /*17380*/  FMUL R6, R251, R6 ;  /* 0x00000006fb067220 */ /* 0x010fe40000400000 */
[----:B------:R-:W3:Y:S04]  /*17390*/  LDL.LU R251, [R1+0x5b0] ;  /* 0x0005b00001fb7983 */ /* 0x000ee80000300800 */
[----:B------:R-:W4:Y:S01]  /*173a0*/  LDL.LU R250, [R1+0x290] ;  /* 0x0002900001fa7983 */ /* 0x000f220000300800 */
[----:B------:R-:W-:-:S03]  /*173b0*/  FMUL R7, R244, R7 ;  /* 0x00000007f4077220 */ /* 0x000fc60000400000 */
[----:B------:R-:W4:Y:S01]  /*173c0*/  LDL.LU R244, [R1+0x378] ;  /* 0x0003780001f47983 */ /* 0x000f220000300800 */
[----:B------:R-:W-:Y:S02]  /*173d0*/  IMAD.U32 R31, R31, 0x10000, RZ ;  /* 0x000100001f1f7824 */ /* 0x000fe400078e00ff */
[----:B------:R-:W-:Y:S01]  /*173e0*/  IMAD.U32 R85, R30, 0x10000, RZ ;  /* 0x000100001e557824 */ /* 0x000fe200078e00ff */
[----:B------:R-:W4:Y:S01]  /*173f0*/  LDL.LU R191, [R1+0x5cc] ;  /* 0x0005cc0001bf7983 */ /* 0x000f220000300800 */
[----:B------:R-:W-:Y:S02]  /*17400*/  IMAD.U32 R30, R215, 0x10000, RZ ;  /* 0x00010000d71e7824 */ /* 0x000fe400078e00ff */
[--C-:B------:R-:W-:Y:S01]  /*17410*/  FFMA R5, R5, R31, R85.reuse ;  /* 0x0000001f05057223 */ /* 0x100fe20000000055 */
[----:B------:R-:W-:Y:S01]  /*17420*/  PRMT R85, R215, 0x7632, R85 ;  /* 0x00007632d7557816 */ /* 0x000fe20000000055 */
[----:B------:R-:W-:Y:S01]  /*17430*/  FFMA R6, R6, R86, R30 ;  /* 0x0000005606067223 */ /* 0x000fe2000000001e */
[----:B------:R-:W-:Y:S01]  /*17440*/  IMAD.U32 R84, R84, 0x10000, RZ ;  /* 0x0001000054547824 */ /* 0x000fe200078e00ff */
[----:B------:R-:W4:Y:S02]  /*17450*/  LDL.LU R194, [R1+0x274] ;  /* 0x0002740001c27983 */ /* 0x000f240000300800 */
[----:B------:R-:W-:-:S02]  /*17460*/  IMAD.U32 R85, R85, 0x10000, RZ ;  /* 0x0001000055557824 */ /* 0x000fc400078e00ff */
[----:B------:R-:W4:Y:S02]  /*17470*/  LDL.LU R196, [R1+0xc0] ;  /* 0x0000c00001c47983 */ /* 0x000f240000300800 */
[----:B------:R-:W-:Y:S02]  /*17480*/  FFMA R7, R7, R84, R85 ;  /* 0x0000005407077223 */ /* 0x000fe40000000055 */
[----:B------:R-:W4:Y:S04]  /*17490*/  LDL.LU R198, [R1+0x270] ;  /* 0x0002700001c67983 */ /* 0x000f280000300800 */
[----:B------:R-:W4:Y:S04]  /*174a0*/  LDL.LU R200, [R1+0xbc] ;  /* 0x0000bc0001c87983 */ /* 0x000f280000300800 */
[----:B------:R-:W4:Y:S01]  /*174b0*/  LDL.LU R202, [R1+0x26c] ;  /* 0x00026c0001ca7983 */ /* 0x000f220000300800 */
[C---:B------:R-:W-:Y:S01]  /*174c0*/  PRMT R31, R241.reuse, 0x7632, R31 ;  /* 0x00007632f11f7816 */ /* 0x040fe2000000001f */
[----:B------:R-:W-:Y:S01]  /*174d0*/  IMAD.U32 R77, R241, 0x10000, RZ ;  /* 0x00010000f14d7824 */ /* 0x000fe200078e00ff */
[C---:B------:R-:W-:Y:S01]  /*174e0*/  PRMT R86, R243.reuse, 0x7632, R86 ;  /* 0x00007632f3567816 */ /* 0x040fe20000000056 */
[----:B------:R-:W-:-:S04]  /*174f0*/  IMAD.U32 R30, R243, 0x10000, RZ ;  /* 0x00010000f31e7824 */ /* 0x000fc800078e00ff */
[----:B------:R-:W-:Y:S01]  /*17500*/  IMAD.U32 R86, R86, 0x10000, RZ ;  /* 0x0001000056567824 */ /* 0x000fe200078e00ff */
[----:B------:R-:W-:-:S03]  /*17510*/  FFMA R66, R66, R6, R30 ;  /* 0x0000000642427223 */ /* 0x000fc6000000001e */
[----:B------:R-:W-:Y:S01]  /*17520*/  FFMA R7, R67, R7, R86 ;  /* 0x0000000743077223 */ /* 0x000fe20000000056 */
[----:B-1----:R-:W-:-:S04]  /*17530*/  FMUL R11, R247, R11 ;  /* 0x0000000bf70b7220 */ /* 0x002fc80000400000 */
[----:B------:R-:W-:Y:S01]  /*17540*/  F2FP.BF16.PACK_AB R66, R7, R66 ;  /* 0x000000420742723e */ /* 0x000fe200000010ff */
[----:B------:R-:W-:Y:S01]  /*17550*/  IMAD.U32 R31, R31, 0x10000, RZ ;  /* 0x000100001f1f7824 */ /* 0x000fe200078e00ff */
[----:B------:R-:W-:Y:S01]  /*17560*/  F2FP.BF16.PACK_AB R30, R76, R152 ;  /* 0x000000984c1e723e */ /* 0x000fe200000010ff */
[----:B------:R-:W-:Y:S02]  /*17570*/  FMUL R10, R246, R10 ;  /* 0x0000000af60a7220 */ /* 0x000fe40000400000 */
[----:B------:R-:W-:Y:S01]  /*17580*/  FFMA R5, R69, R5, R31 ;  /* 0x0000000545057223 */ /* 0x000fe2000000001f */
[C---:B--2---:R-:W-:Y:S01]  /*17590*/  PRMT R7, R248.reuse, 0x7632, R7 ;  /* 0x00007632f8077816 */ /* 0x044fe20000000007 */
[----:B---3--:R-:W-:Y:S01]  /*175a0*/  FMUL R6, R251, R12 ;  /* 0x0000000cfb067220 */ /* 0x008fe20000400000 */
[----:B------:R-:W-:Y:S01]  /*175b0*/  IMAD.U32 R12, R248, 0x10000, RZ ;  /* 0x00010000f80c7824 */ /* 0x000fe200078e00ff */
[----:B------:R-:W2:Y:S04]  /*175c0*/  LDL.LU R251, [R1+0xb8] ;  /* 0x0000b80001fb7983 */ /* 0x000ea80000300800 */
[----:B------:R-:W3:Y:S04]  /*175d0*/  LDL.LU R247, [R1+0x268] ;  /* 0x0002680001f77983 */ /* 0x000ee80000300800 */
[----:B------:R-:W3:Y:S04]  /*175e0*/  LDL.LU R248, [R1+0xb4] ;  /* 0x0000b40001f87983 */ /* 0x000ee80000300800 */
[----:B------:R-:W3:Y:S04]  /*175f0*/  LDL.LU R204, [R1+0x264] ;  /* 0x0002640001cc7983 */ /* 0x000ee80000300800 */
[----:B------:R-:W3:Y:S04]  /*17600*/  LDL.LU R206, [R1+0xb0] ;  /* 0x0000b00001ce7983 */ /* 0x000ee80000300800 */
[----:B------:R-:W3:Y:S04]  /*17610*/  LDL.LU R209, [R1+0x248] ;  /* 0x0002480001d17983 */ /* 0x000ee80000300800 */
[----:B------:R-:W3:Y:S04]  /*17620*/  LDL.LU R211, [R1+0xac] ;  /* 0x0000ac0001d37983 */ /* 0x000ee80000300800 */
[----:B------:R-:W3:Y:S01]  /*17630*/  LDL.LU R213, [R1+0x20c] ;  /* 0x00020c0001d57983 */ /* 0x000ee20000300800 */
[----:B----4-:R-:W-:-:S03]  /*17640*/  PRMT R69, R250, 0x7632, R69 ;  /* 0x00007632fa457816 */ /* 0x010fc60000000045 */
[----:B------:R-:W4:Y:S01]  /*17650*/  LDL.LU R215, [R1+0xa8] ;  /* 0x0000a80001d77983 */ /* 0x000f220000300800 */
[----:B------:R-:W-:-:S03]  /*17660*/  IMAD.U32 R76, R250, 0x10000, RZ ;  /* 0x00010000fa4c7824 */ /* 0x000fc600078e00ff */
[----:B------:R-:W4:Y:S04]  /*17670*/  LDL.LU R241, [R1+0x204] ;  /* 0x0002040001f17983 */ /* 0x000f280000300800 */
[----:B------:R-:W4:Y:S04]  /*17680*/  LDL.LU R243, [R1+0xa4] ;  /* 0x0000a40001f37983 */ /* 0x000f280000300800 */
[----:B------:R-:W4:Y:S04]  /*17690*/  LDL.LU R246, [R1+0x574] ;  /* 0x0005740001f67983 */ /* 0x000f280000300800 */
[----:B------:R-:W4:Y:S01]  /*176a0*/  LDL.LU R250, [R1+0x570] ;  /* 0x0005700001fa7983 */ /* 0x000f220000300800 */
[----:B------:R-:W-:Y:S01]  /*176b0*/  FFMA R4, R68, R4, R77 ;  /* 0x0000000444047223 */ /* 0x000fe2000000004d */
[----:B------:R-:W-:-:S02]  /*176c0*/  IMAD.U32 R7, R7, 0x10000, RZ ;  /* 0x0001000007077824 */ /* 0x000fc400078e00ff */
[----:B------:R-:W-:Y:S02]  /*176d0*/  IMAD.U32 R69, R69, 0x10000, RZ ;  /* 0x0001000045457824 */ /* 0x000fe400078e00ff */
[----:B------:R-:W-:Y:S02]  /*176e0*/  IMAD.U32 R68, R244, 0x10000, RZ ;  /* 0x00010000f4447824 */ /* 0x000fe400078e00ff */
[----:B------:R-:W-:Y:S01]  /*176f0*/  IMAD.U32 R67, R238, 0x10000, RZ ;  /* 0x00010000ee437824 */ /* 0x000fe200078e00ff */
[----:B------:R-:W-:Y:S01]  /*17700*/  F2FP.BF16.PACK_AB R31, R37, R36 ;  /* 0x00000024251f723e */ /* 0x000fe200000010ff */
[----:B------:R-:W-:Y:S01]  /*17710*/  FFMA R69, R11, R7, R69 ;  /* 0x000000070b457223 */ /* 0x000fe20000000045 */
[----:B------:R-:W-:Y:S01]  /*17720*/  F2FP.BF16.PACK_AB R37, R5, R4 ;  /* 0x000000040525723e */ /* 0x000fe200000010ff */
[----:B------:R-:W-:Y:S01]  /*17730*/  FFMA R67, R6, R68, R67 ;  /* 0x0000004406437223 */ /* 0x000fe20000000043 */
[----:B------:R-:W1:Y:S04]  /*17740*/  LDS.64 R4, [R90] ;  /* 0x000000005a047984 */ /* 0x000e680000000a00 */
[----:B------:R-:W1:Y:S04]  /*17750*/  LDS.64 R6, [R52] ;  /* 0x0000000034067984 */ /* 0x000e680000000a00 */
[----:B------:R-:W-:Y:S06]  /*17760*/  BAR.SYNC.DEFER_BLOCKING 0x0 ;  /* 0x0000000000007b1d */ /* 0x000fec0000010000 */
[----:B------:R-:W-:Y:S04]  /*17770*/  STS [R192], R194 ;  /* 0x000000c2c0007388 */ /* 0x000fe80000000800 */
[----:B------:R-:W-:Y:S04]  /*17780*/  STS [R193], R196 ;  /* 0x000000c4c1007388 */ /* 0x000fe80000000800 */
[----:B------:R-:W-:Y:S04]  /*17790*/  STS [R195], R198 ;  /* 0x000000c6c3007388 */ /* 0x000fe80000000800 */
[----:B------:R-:W-:Y:S04]  /*177a0*/  STS [R197], R200 ;  /* 0x000000c8c5007388 */ /* 0x000fe80000000800 */
[----:B------:R-:W-:Y:S04]  /*177b0*/  STS [R199], R202 ;  /* 0x000000cac7007388 */ /* 0x000fe80000000800 */
[----:B--2---:R2:W-:Y:S04]  /*177c0*/  STS [R201], R251 ;  /* 0x000000fbc9007388 */ /* 0x0045e80000000800 */
[----:B---3--:R3:W-:Y:S04]  /*177d0*/  STS [R203], R247 ;  /* 0x000000f7cb007388 */ /* 0x0087e80000000800 */
[----:B------:R1:W-:Y:S04]  /*177e0*/  STS [R205], R248 ;  /* 0x000000f8cd007388 */ /* 0x0003e80000000800 */
[----:B--2---:R-:W2:Y:S04]  /*177f0*/  LDL.LU R251, [R1+0x3e4] ;  /* 0x0003e40001fb7983 */ /* 0x004ea80000300800 */
[----:B---3--:R-:W3:Y:S04]  /*17800*/  LDL.LU R247, [R1+0x324] ;  /* 0x0003240001f77983 */ /* 0x008ee80000300800 */
[----:B-1----:R-:W3:Y:S04]  /*17810*/  LDL.LU R248, [R1+0x284] ;  /* 0x0002840001f87983 */ /* 0x002ee80000300800 */
[----:B------:R-:W-:Y:S04]  /*17820*/  STS [R207], R204 ;  /* 0x000000cccf007388 */ /* 0x000fe80000000800 */
[----:B------:R-:W-:Y:S04]  /*17830*/  STS [R208], R206 ;  /* 0x000000ced0007388 */ /* 0x000fe80000000800 */
[----:B------:R-:W-:Y:S04]  /*17840*/  STS [R249], R209 ;  /* 0x000000d1f9007388 */ /* 0x000fe80000000800 */
[----:B------:R-:W-:Y:S04]  /*17850*/  STS [R210], R211 ;  /* 0x000000d3d2007388 */ /* 0x000fe80000000800 */
[----:B------:R-:W-:Y:S04]  /*17860*/  STS [R212], R213 ;  /* 0x000000d5d4007388 */ /* 0x000fe80000000800 */
[----:B----4-:R-:W-:Y:S04]  /*17870*/  STS [R214], R215 ;  /* 0x000000d7d6007388 */ /* 0x010fe80000000800 */
[----:B------:R-:W-:Y:S01]  /*17880*/  STS [R240], R241 ;  /* 0x000000f1f0007388 */ /* 0x000fe20000000800 */
[C---:B------:R-:W-:Y:S01]  /*17890*/  PRMT R68, R250.reuse, 0x7632, R68 ;  /* 0x00007632fa447816 */ /* 0x040fe20000000044 */
[----:B------:R-:W-:-:S02]  /*178a0*/  IMAD.U32 R84, R250, 0x10000, RZ ;  /* 0x00010000fa547824 */ /* 0x000fc400078e00ff */
[----:B------:R1:W-:Y:S04]  /*178b0*/  STS [R242], R243 ;  /* 0x000000f3f2007388 */ /* 0x0003e80000000800 */
[----:B-1----:R-:W4:Y:S04]  /*178c0*/  LDL.LU R243, [R1+0x328] ;  /* 0x0003280001f37983 */ /* 0x002f280000300800 */
[----:B------:R-:W4:Y:S01]  /*178d0*/  LDL.LU R250, [R1+0x288] ;  /* 0x0002880001fa7983 */ /* 0x000f220000300800 */
[----:B------:R-:W-:Y:S01]  /*178e0*/  FFMA R12, R10, R12, R76 ;  /* 0x0000000c0a0c7223 */ /* 0x000fe2000000004c */
[----:B------:R-:W-:-:S02]  /*178f0*/  PRMT R77, R244, 0x7632, R77 ;  /* 0x00007632f44d7816 */ /* 0x000fc4000000004d */
[----:B------:R-:W-:Y:S01]  /*17900*/  PRMT R76, R238, 0x7632, R76 ;  /* 0x00007632ee4c7816 */ /* 0x000fe2000000004c */
[----:B------:R-:W-:Y:S01]  /*17910*/  FMUL R13, R191, R13 ;  /* 0x0000000dbf0d7220 */ /* 0x000fe20000400000 */
[----:B------:R-:W-:Y:S01]  /*17920*/  F2FP.BF16.PACK_AB R36, R79, R81 ;  /* 0x000000514f24723e */ /* 0x000fe200000010ff */
[----:B------:R-:W-:Y:S01]  /*17930*/  IMAD.U32 R77, R77, 0x10000, RZ ;  /* 0x000100004d4d7824 */ /* 0x000fe200078e00ff */
[----:B------:R-:W-:Y:S01]  /*17940*/  PRMT R79, R246, 0x7632, R79 ;  /* 0x00007632f64f7816 */ /* 0x000fe2000000004f */
[----:B------:R-:W-:Y:S01]  /*17950*/  IMAD.U32 R76, R76, 0x10000, RZ ;  /* 0x000100004c4c7824 */ /* 0x000fe200078e00ff */
[----:B------:R-:W-:Y:S01]  /*17960*/  FFMA R84, R116, R67, R84 ;  /* 0x0000004374547223 */ /* 0x000fe20000000054 */
[----:B------:R-:W-:Y:S01]  /*17970*/  IMAD.U32 R81, R246, 0x10000, RZ ;  /* 0x00010000f6517824 */ /* 0x000fe200078e00ff */
[----:B------:R-:W4:Y:S01]  /*17980*/  LDL.LU R213, [R1+0x614] ;  /* 0x0006140001d57983 */ /* 0x000f220000300800 */
[----:B------:R-:W-:Y:S01]  /*17990*/  FFMA R13, R13, R77, R76 ;  /* 0x0000004d0d0d7223 */ /* 0x000fe2000000004c */
[----:B------:R-:W-:Y:S01]  /*179a0*/  IMAD.U32 R79, R79, 0x10000, RZ ;  /* 0x000100004f4f7824 */ /* 0x000fe200078e00ff */
[----:B------:R-:W-:Y:S01]  /*179b0*/  FFMA R81, R114, R12, R81 ;  /* 0x0000000c72517223 */ /* 0x000fe20000000051 */
[----:B------:R-:W-:Y:S01]  /*179c0*/  FMUL R176, R176, R4 ;  /* 0x00000004b0b07220 */ /* 0x000fe20000400000 */
[----:B------:R-:W4:Y:S01]  /*179d0*/  LDL.LU R244, [R1+0x610] ;  /* 0x0006100001f47983 */ /* 0x000f220000300800 */
[----:B------:R-:W-:Y:S01]  /*179e0*/  FFMA R69, R115, R69, R79 ;  /* 0x0000004573457223 */ /* 0x000fe2000000004f */
[----:B------:R-:W-:-:S02]  /*179f0*/  FMUL R5, R177, R5 ;  /* 0x00000005b1057220 */ /* 0x000fc40000400000 */
[----:B------:R-:W-:Y:S01]  /*17a00*/  BAR.SYNC.DEFER_BLOCKING 0x0 ;  /* 0x0000000000007b1d */ /* 0x000fe20000010000 */
[----:B--2---:R-:W-:Y:S01]  /*17a10*/  IMAD.U32 R85, R251, 0x10000, RZ ;  /* 0x00010000fb557824 */ /* 0x004fe200078e00ff */
[C---:B---3--:R-:W-:Y:S01]  /*17a20*/  PRMT R77, R247.reuse, 0x7632, R77 ;  /* 0x00007632f74d7816 */ /* 0x048fe2000000004d */
[----:B------:R-:W-:Y:S01]  /*17a30*/  IMAD.U32 R67, R247, 0x10000, RZ ;  /* 0x00010000f7437824 */ /* 0x000fe200078e00ff */
[C---:B------:R-:W-:Y:S01]  /*17a40*/  PRMT R12, R248.reuse, 0x7632, R12 ;  /* 0x00007632f80c7816 */ /* 0x040fe2000000000c */
[----:B------:R-:W-:Y:S01]  /*17a50*/  IMAD.U32 R76, R248, 0x10000, RZ ;  /* 0x00010000f84c7824 */ /* 0x000fe200078e00ff */
[----:B------:R-:W-:Y:S01]  /*17a60*/  PRMT R4, R251, 0x7632, R4 ;  /* 0x00007632fb047816 */ /* 0x000fe20000000004 */
[----:B------:R-:W2:Y:S01]  /*17a70*/  LDL.LU R247, [R1+0x3ec] ;  /* 0x0003ec0001f77983 */ /* 0x000ea20000300800 */
[----:B------:R-:W-:Y:S02]  /*17a80*/  IMAD.U32 R77, R77, 0x10000, RZ ;  /* 0x000100004d4d7824 */ /* 0x000fe400078e00ff */
[----:B------:R-:W-:Y:S01]  /*17a90*/  IMAD.U32 R79, R12, 0x10000, RZ ;  /* 0x000100000c4f7824 */ /* 0x000fe200078e00ff */
[----:B------:R-:W3:Y:S01]  /*17aa0*/  LDL.LU R248, [R1+0x3cc] ;  /* 0x0003cc0001f87983 */ /* 0x000ee20000300800 */
[----:B------:R-:W-:-:S03]  /*17ab0*/  IMAD.U32 R4, R4, 0x10000, RZ ;  /* 0x0001000004047824 */ /* 0x000fc600078e00ff */
[----:B------:R-:W2:Y:S01]  /*17ac0*/  LDL.LU R251, [R1+0x2fc] ;  /* 0x0002fc0001fb7983 */ /* 0x000ea20000300800 */
[----:B------:R-:W-:-:S03]  /*17ad0*/  FFMA R5, R5, R77, R79 ;  /* 0x0000004d05057223 */ /* 0x000fc6000000004f */
[----:B------:R-:W3:Y:S01]  /*17ae0*/  LDL.LU R246, [R1+0x564] ;  /* 0x0005640001f67983 */ /* 0x000ee20000300800 */
[----:B------:R-:W-:-:S03]  /*17af0*/  FFMA R4, R135, R5, R4 ;  /* 0x0000000587047223 */ /* 0x000fc60000000004 */
[----:B------:R-:W3:Y:S04]  /*17b00*/  LDL.LU R215, [R1+0x634] ;  /* 0x0006340001d77983 */ /* 0x000ee80000300800 */
[----:B------:R-:W3:Y:S04]  /*17b10*/  LDL.LU R241, [R1+0x630] ;  /* 0x0006300001f17983 */ /* 0x000ee80000300800 */
[----:B------:R-:W1:Y:S01]  /*17b20*/  LDS.64 R10, [R245] ;  /* 0x00000000f50a7984 */ /* 0x000e620000000a00 */
[C---:B----4-:R-:W-:Y:S01]  /*17b30*/  PRMT R5, R250.reuse, 0x7632, R5 ;  /* 0x00007632fa057816 */ /* 0x050fe20000000005 */
[----:B------:R-:W-:-:S02]  /*17b40*/  IMAD.U32 R79, R250, 0x10000, RZ ;  /* 0x00010000fa4f7824 */ /* 0x000fc400078e00ff */
[----:B------:R-:W4:Y:S01]  /*17b50*/  LDL.LU R250, [R1+0x3d4] ;  /* 0x0003d40001fa7983 */ /* 0x000f220000300800 */
[----:B------:R-:W-:-:S04]  /*17b60*/  IMAD.U32 R68, R68, 0x10000, RZ ;  /* 0x0001000044447824 */ /* 0x000fc800078e00ff */
[----:B------:R-:W-:Y:S02]  /*17b70*/  FFMA R68, R117, R13, R68 ;  /* 0x0000000d75447223 */ /* 0x000fe40000000044 */
[----:B------:R-:W2:Y:S01]  /*17b80*/  LDS.64 R12, [R8] ;  /* 0x00000000080c7984 */ /* 0x000ea20000000a00 */
[----:B------:R-:W-:Y:S01]  /*17b90*/  FFMA R76, R176, R67, R76 ;  /* 0x00000043b04c7223 */ /* 0x000fe2000000004c */
[----:B------:R-:W-:Y:S02]  /*17ba0*/  F2FP.BF16.PACK_AB R67, R69, R81 ;  /* 0x000000514543723e */ /* 0x000fe400000010ff */
[----:B------:R-:W-:Y:S01]  /*17bb0*/  PRMT R77, R243, 0x7632, R77 ;  /* 0x00007632f34d7816 */ /* 0x000fe2000000004d */
[----:B------:R-:W-:Y:S01]  /*17bc0*/  FFMA R69, R134, R76, R85 ;  /* 0x0000004c86457223 */ /* 0x000fe20000000055 */
[----:B------:R-:W-:Y:S01]  /*17bd0*/  FMUL R6, R171, R6 ;  /* 0x00000006ab067220 */ /* 0x000fe20000400000 */
[----:B------:R-:W-:Y:S02]  /*17be0*/  IMAD.U32 R76, R243, 0x10000, RZ ;  /* 0x00010000f34c7824 */ /* 0x000fe400078e00ff */
[----:B------:R-:W4:Y:S01]  /*17bf0*/  LDL.LU R243, [R1+0x314] ;  /* 0x0003140001f37983 */ /* 0x000f220000300800 */
[----:B------:R-:W-:Y:S01]  /*17c00*/  IMAD.U32 R77, R77, 0x10000, RZ ;  /* 0x000100004d4d7824 */ /* 0x000fe200078e00ff */
[----:B------:R-:W-:Y:S01]  /*17c10*/  FMUL R7, R170, R7 ;  /* 0x00000007aa077220 */ /* 0x000fe20000400000 */
[----:B------:R-:W-:Y:S01]  /*17c20*/  IMAD.U32 R81, R5, 0x10000, RZ ;  /* 0x0001000005517824 */ /* 0x000fe200078e00ff */
[----:B------:R-:W-:Y:S01]  /*17c30*/  FFMA R76, R6, R76, R79 ;  /* 0x0000004c064c7223 */ /* 0x000fe2000000004f */
[----:B-1----:R-:W-:-:S02]  /*17c40*/  FMUL R79, R244, R11 ;  /* 0x0000000bf44f7220 */ /* 0x002fc40000400000 */
[----:B------:R-:W4:Y:S01]  /*17c50*/  LDL.LU R244, [R1+0x59c] ;  /* 0x00059c0001f47983 */ /* 0x000f220000300800 */
[----:B------:R-:W-:Y:S01]  /*17c60*/  FFMA R77, R7, R77, R81 ;  /* 0x0000004d074d7223 */ /* 0x000fe20000000051 */
[----:B------:R-:W-:Y:S01]  /*17c70*/  FMUL R10, R213, R10 ;  /* 0x0000000ad50a7220 */ /* 0x000fe20000400000 */
[----:B------:R-:W-:Y:S01]  /*17c80*/  F2FP.BF16.PACK_AB R68, R68, R84 ;  /* 0x000000544444723e */ /* 0x000fe200000010ff */
[----:B------:R-:W4:Y:S01]  /*17c90*/  LDL.LU R213, [R1+0x620] ;  /* 0x0006200001d57983 */ /* 0x000f220000300800 */
[----:B--2---:R-:W-:Y:S01]  /*17ca0*/  IMAD.U32 R87, R251, 0x10000, RZ ;  /* 0x00010000fb577824 */ /* 0x004fe200078e00ff */
[C---:B---3--:R-:W-:Y:S01]  /*17cb0*/  PRMT R86, R248.reuse, 0x7632, R86 ;  /* 0x00007632f8567816 */ /* 0x048fe20000000056 */
[----:B------:R-:W-:Y:S01]  /*17cc0*/  IMAD.U32 R81, R248, 0x10000, RZ ;  /* 0x00010000f8517824 */ /* 0x000fe200078e00ff */
[C---:B------:R-:W-:Y:S01]  /*17cd0*/  PRMT R84, R247.reuse, 0x7632, R84 ;  /* 0x00007632f7547816 */ /* 0x040fe20000000054 */
[----:B------:R-:W-:Y:S02]  /*17ce0*/  IMAD.U32 R11, R247, 0x10000, RZ ;  /* 0x00010000f70b7824 */ /* 0x000fe400078e00ff */
[----:B------:R-:W-:Y:S01]  /*17cf0*/  IMAD.U32 R91, R246, 0x10000, RZ ;  /* 0x00010000f65b7824 */ /* 0x000fe200078e00ff */
[----:B------:R-:W-:Y:S01]  /*17d00*/  FFMA R10, R10, R81, R87 ;  /* 0x000000510a0a7223 */ /* 0x000fe20000000057 */
[----:B------:R-:W2:Y:S01]  /*17d10*/  LDL.LU R247, [R1+0x628] ;  /* 0x0006280001f77983 */ /* 0x000ea20000300800 */
[----:B------:R-:W-:Y:S01]  /*17d20*/  PRMT R85, R251, 0x7632, R85 ;  /* 0x00007632fb557816 */ /* 0x000fe20000000055 */
[----:B------:R-:W-:-:S02]  /*17d30*/  FMUL R12, R215, R12 ;  /* 0x0000000cd70c7220 */ /* 0x000fc40000400000 */
[----:B------:R-:W3:Y:S01]  /*17d40*/  LDL.LU R248, [R1+0x3c0] ;  /* 0x0003c00001f87983 */ /* 0x000ee20000300800 */
[----:B------:R-:W-:Y:S01]  /*17d50*/  FFMA R76, R150, R76, R11 ;  /* 0x0000004c964c7223 */ /* 0x000fe2000000000b */
[----:B------:R-:W-:Y:S01]  /*17d60*/  FFMA R28, R28, R10, R91 ;  /* 0x0000000a1c1c7223 */ /* 0x000fe2000000005b */
[----:B------:R-:W-:Y:S01]  /*17d70*/  FMUL R13, R241, R13 ;  /* 0x0000000df10d7220 */ /* 0x000fe20000400000 */
[----:B------:R-:W2:Y:S04]  /*17d80*/  LDL.LU R251, [R1+0x2dc] ;  /* 0x0002dc0001fb7983 */ /* 0x000ea80000300800 */
[----:B------:R-:W3:Y:S04]  /*17d90*/  LDL.LU R215, [R1+0x38c] ;  /* 0x00038c0001d77983 */ /* 0x000ee80000300800 */
[----:B------:R-:W3:Y:S01]  /*17da0*/  LDL.LU R241, [R1+0x2a0] ;  /* 0x0002a00001f17983 */ /* 0x000ee20000300800 */
[----:B------:R-:W-:Y:S01]  /*17db0*/  F2FP.BF16.PACK_AB R69, R4, R69 ;  /* 0x000000450445723e */ /* 0x000fe200000010ff */
[----:B------:R-:W-:-:S02]  /*17dc0*/  IMAD.U32 R86, R86, 0x10000, RZ ;  /* 0x0001000056567824 */ /* 0x000fc400078e00ff */
[----:B------:R-:W-:Y:S01]  /*17dd0*/  IMAD.U32 R85, R85, 0x10000, RZ ;  /* 0x0001000055557824 */ /* 0x000fe200078e00ff */
[----:B------:R-:W1:Y:S04]  /*17de0*/  LDS.64 R4, [R82] ;  /* 0x0000000052047984 */ /* 0x000e680000000a00 */
[----:B------:R-:W1:Y:S01]  /*17df0*/  LDS.64 R6, [R83] ;  /* 0x0000000053067984 */ /* 0x000e620000000a00 */
[C---:B----4-:R-:W-:Y:S01]  /*17e00*/  IMAD.U32 R10, R250.reuse, 0x10000, RZ ;  /* 0x00010000fa0a7824 */ /* 0x050fe200078e00ff */
[----:B------:R-:W-:Y:S02]  /*17e10*/  PRMT R11, R250, 0x7632, R11 ;  /* 0x00007632fa0b7816 */ /* 0x000fe4000000000b */
[----:B------:R-:W4:Y:S01]  /*17e20*/  LDL.LU R250, [R1+0x62c] ;  /* 0x00062c0001fa7983 */ /* 0x000f220000300800 */
[----:B------:R-:W-:Y:S01]  /*17e30*/  FFMA R79, R79, R86, R85 ;  /* 0x000000564f4f7223 */ /* 0x000fe20000000055 */
[----:B------:R-:W-:-:S02]  /*17e40*/  PRMT R86, R246, 0x7632, R86 ;  /* 0x00007632f6567816 */ /* 0x000fc40000000056 */
[----:B------:R-:W3:Y:S01]  /*17e50*/  LDL.LU R246, [R1+0x63c] ;  /* 0x00063c0001f67983 */ /* 0x000ee20000300800 */
[----:B------:R-:W-:-:S04]  /*17e60*/  IMAD.U32 R84, R84, 0x10000, RZ ;  /* 0x0001000054547824 */ /* 0x000fc800078e00ff */
[--C-:B------:R-:W-:Y:S01]  /*17e70*/  FFMA R77, R151, R77, R84.reuse ;  /* 0x0000004d974d7223 */ /* 0x100fe20000000054 */
[C---:B------:R-:W-:Y:S01]  /*17e80*/  IMAD.U32 R81, R243.reuse, 0x10000, RZ ;  /* 0x00010000f3517824 */ /* 0x040fe200078e00ff */
[----:B------:R-:W-:Y:S01]  /*17e90*/  PRMT R84, R243, 0x7632, R84 ;  /* 0x00007632f3547816 */ /* 0x000fe20000000054 */
[----:B------:R-:W-:Y:S01]  /*17ea0*/  IMAD.U32 R11, R11, 0x10000, RZ ;  /* 0x000100000b0b7824 */ /* 0x000fe200078e00ff */
[----:B------:R-:W3:Y:S01]  /*17eb0*/  LDL.LU R243, [R1+0x584] ;  /* 0x0005840001f37983 */ /* 0x000ee20000300800 */
[----:B------:R-:W-:Y:S02]  /*17ec0*/  FFMA R12, R12, R10, R81 ;  /* 0x0000000a0c0c7223 */ /* 0x000fe40000000051 */
[----:B------:R-:W-:Y:S01]  /*17ed0*/  IMAD.U32 R84, R84, 0x10000, RZ ;  /* 0x0001000054547824 */ /* 0x000fe200078e00ff */
[C---:B------:R-:W-:Y:S01]  /*17ee0*/  PRMT R85, R244.reuse, 0x7632, R85 ;  /* 0x00007632f4557816 */ /* 0x040fe20000000055 */
[----:B------:R-:W-:Y:S02]  /*17ef0*/  IMAD.U32 R81, R244, 0x10000, RZ ;  /* 0x00010000f4517824 */ /* 0x000fe400078e00ff */
[----:B------:R-:W3:Y:S01]  /*17f00*/  LDL.LU R244, [R1+0x580] ;  /* 0x0005800001f47983 */ /* 0x000ee20000300800 */
[----:B------:R-:W-:Y:S01]  /*17f10*/  FFMA R13, R13, R11, R84 ;  /* 0x0000000b0d0d7223 */ /* 0x000fe20000000054 */
[----:B------:R-:W-:-:S02]  /*17f20*/  IMAD.U32 R85, R85, 0x10000, RZ ;  /* 0x0001000055557824 */ /* 0x000fc400078e00ff */
[----:B--2---:R-:W-:Y:S02]  /*17f30*/  IMAD.U32 R87, R251, 0x10000, RZ ;  /* 0x00010000fb577824 */ /* 0x004fe400078e00ff */
[--C-:B------:R-:W-:Y:S01]  /*17f40*/  FFMA R13, R27, R13, R85.reuse ;  /* 0x0000000d1b0d7223 */ /* 0x100fe20000000055 */
[----:B-1----:R-:W-:Y:S01]  /*17f50*/  FMUL R27, R247, R5 ;  /* 0x00000005f71b7220 */ /* 0x002fe20000400000 */
[----:B------:R-:W-:Y:S01]  /*17f60*/  PRMT R85, R251, 0x7632, R85 ;  /* 0x00007632fb557816 */ /* 0x000fe20000000055 */
[----:B------:R-:W2:Y:S04]  /*17f70*/  LDL.LU R247, [R1+0x5fc] ;  /* 0x0005fc0001f77983 */ /* 0x000ea80000300800 */
[----:B------:R-:W2:Y:S01]  /*17f80*/  LDL.LU R251, [R1+0x398] ;  /* 0x0003980001fb7983 */ /* 0x000ea20000300800 */
[----:B----4-:R-:W-:Y:S01]  /*17f90*/  FMUL R6, R250, R6 ;  /* 0x00000006fa067220 */ /* 0x010fe20000400000 */
[----:B------:R-:W-:-:S02]  /*17fa0*/  IMAD.U32 R86, R86, 0x10000, RZ ;  /* 0x0001000056567824 */ /* 0x000fc400078e00ff */
[----:B------:R-:W4:Y:S01]  /*17fb0*/  LDL.LU R250, [R1+0x5f0] ;  /* 0x0005f00001fa7983 */ /* 0x000f220000300800 */
[--C-:B------:R-:W-:Y:S01]  /*17fc0*/  FFMA R26, R26, R12, R81.reuse ;  /* 0x0000000c1a1a7223 */ /* 0x100fe20000000051 */
[C---:B---3--:R-:W-:Y:S01]  /*17fd0*/  PRMT R81, R248.reuse, 0x7632, R81 ;  /* 0x00007632f8517816 */ /* 0x048fe20000000051 */
[----:B------:R-:W-:Y:S01]  /*17fe0*/  FFMA R29, R29, R79, R86 ;  /* 0x0000004f1d1d7223 */ /* 0x000fe20000000056 */
[----:B------:R-:W-:Y:S01]  /*17ff0*/  IMAD.U32 R79, R248, 0x10000, RZ ;  /* 0x00010000f84f7824 */ /* 0x000fe200078e00ff */
[----:B------:R-:W4:Y:S01]  /*18000*/  LDS.64 R10, [R88] ;  /* 0x00000000580a7984 */ /* 0x000f220000000a00 */
[----:B------:R-:W-:-:S03]  /*18010*/  FMUL R7, R246, R7 ;  /* 0x00000007f6077220 */ /* 0x000fc60000400000 */
[----:B------:R-:W3:Y:S04]  /*18020*/  LDL.LU R248, [R1+0x2b4] ;  /* 0x0002b40001f87983 */ /* 0x000ee80000300800 */
[----:B------:R-:W3:Y:S04]  /*18030*/  LDL.LU R246, [R1+0x384] ;  /* 0x0003840001f67983 */ /* 0x000ee80000300800 */
[----:B------:R-:W3:Y:S04]  /*18040*/  LDL.LU R190, [R1+0x5ec] ;  /* 0x0005ec0001be7983 */ /* 0x000ee80000300800 */
[----:B------:R-:W3:Y:S01]  /*18050*/  LDL.LU R191, [R1+0x5e8] ;  /* 0x0005e80001bf7983 */ /* 0x000ee20000300800 */
[----:B------:R-:W-:-:S02]  /*18060*/  IMAD.U32 R81, R81, 0x10000, RZ ;  /* 0x0001000051517824 */ /* 0x000fc400078e00ff */
[----:B------:R-:W-:Y:S02]  /*18070*/  IMAD.U32 R85, R85, 0x10000, RZ ;  /* 0x0001000055557824 */ /* 0x000fe400078e00ff */
[----:B------:R-:W-:Y:S01]  /*18080*/  IMAD.U32 R84, R241, 0x10000, RZ ;  /* 0x00010000f1547824 */ /* 0x000fe200078e00ff */
[----:B------:R-:W-:Y:S01]  /*18090*/  FMUL R12, R213, R4 ;  /* 0x00000004d50c7220 */ /* 0x000fe20000400000 */
[----:B------:R-:W-:Y:S01]  /*180a0*/  IMAD.U32 R86, R215, 0x10000, RZ ;  /* 0x00010000d7567824 */ /* 0x000fe200078e00ff */
[----:B------:R-:W-:Y:S01]  /*180b0*/  FFMA R27, R27, R81, R85 ;  /* 0x000000511b1b7223 */ /* 0x000fe20000000055 */
[----:B------:R-:W-:Y:S01]  /*180c0*/  PRMT R81, R241, 0x7632, R81 ;  /* 0x00007632f1517816 */ /* 0x000fe20000000051 */
[----:B------:R-:W3:Y:S01]  /*180d0*/  LDL.LU R194, [R1+0x1fc] ;  /* 0x0001fc0001c27983 */ /* 0x000ee20000300800 */
[--C-:B------:R-:W-:Y:S01]  /*180e0*/  FFMA R6, R6, R86, R84.reuse ;  /* 0x0000005606067223 */ /* 0x100fe20000000054 */
[----:B------:R-:W-:Y:S01]  /*180f0*/  PRMT R84, R215, 0x7632, R84 ;  /* 0x00007632d7547816 */ /* 0x000fe20000000054 */
[----:B------:R-:W-:Y:S01]  /*18100*/  FFMA R12, R12, R79, R87 ;  /* 0x0000004f0c0c7223 */ /* 0x000fe20000000057 */
[----:B------:R-:W-:Y:S01]  /*18110*/  PRMT R85, R243, 0x7632, R85 ;  /* 0x00007632f3557816 */ /* 0x000fe20000000055 */
[----:B------:R-:W-:Y:S01]  /*18120*/  IMAD.U32 R81, R81, 0x10000, RZ ;  /* 0x0001000051517824 */ /* 0x000fe200078e00ff */
[----:B------:R-:W-:Y:S01]  /*18130*/  PRMT R79, R244, 0x7632, R79 ;  /* 0x00007632f44f7816 */ /* 0x000fe2000000004f */
[----:B------:R-:W-:Y:S01]  /*18140*/  IMAD.U32 R84, R84, 0x10000, RZ ;  /* 0x0001000054547824 */ /* 0x000fe200078e00ff */
[----:B------:R-:W3:Y:S01]  /*18150*/  LDL.LU R196, [R1+0xa0] ;  /* 0x0000a00001c47983 */ /* 0x000ee20000300800 */
[----:B------:R-:W-:-:S02]  /*18160*/  IMAD.U32 R86, R243, 0x10000, RZ ;  /* 0x00010000f3567824 */ /* 0x000fc400078e00ff */
[----:B------:R-:W-:Y:S01]  /*18170*/  IMAD.U32 R85, R85, 0x10000, RZ ;  /* 0x0001000055557824 */ /* 0x000fe200078e00ff */
[----:B------:R-:W-:Y:S01]  /*18180*/  FFMA R7, R7, R84, R81 ;  /* 0x0000005407077223 */ /* 0x000fe20000000051 */
[----:B------:R-:W-:Y:S01]  /*18190*/  IMAD.U32 R87, R244, 0x10000, RZ ;  /* 0x00010000f4577824 */ /* 0x000fe200078e00ff */
[----:B------:R-:W-:Y:S01]  /*181a0*/  F2FP.BF16.PACK_AB R28, R29, R28 ;  /* 0x0000001c1d1c723e */ /* 0x000fe200000010ff */
[----:B------:R-:W-:Y:S01]  /*181b0*/  IMAD.U32 R79, R79, 0x10000, RZ ;  /* 0x000100004f4f7824 */ /* 0x000fe200078e00ff */
[----:B------:R-:W-:Y:S01]  /*181c0*/  FFMA R12, R64, R12, R86 ;  /* 0x0000000c400c7223 */ /* 0x000fe20000000056 */
[----:B------:R-:W-:Y:S01]  /*181d0*/  FFMA R27, R65, R27, R85 ;  /* 0x0000001b411b7223 */ /* 0x000fe20000000055 */
[----:B------:R-:W-:Y:S01]  /*181e0*/  FFMA R6, R62, R6, R87 ;  /* 0x000000063e067223 */ /* 0x000fe20000000057 */
[----:B------:R-:W-:Y:S01]  /*181f0*/  FFMA R7, R63, R7, R79 ;  /* 0x000000073f077223 */ /* 0x000fe2000000004f */
[----:B------:R-:W3:Y:S04]  /*18200*/  LDL.LU R198, [R1+0x1f4] ;  /* 0x0001f40001c67983 */ /* 0x000ee80000300800 */
[----:B------:R-:W3:Y:S01]  /*18210*/  LDL.LU R200, [R1+0x9c] ;  /* 0x00009c0001c87983 */ /* 0x000ee20000300800 */
[----:B------:R-:W-:-:S03]  /*18220*/  F2FP.BF16.PACK_AB R27, R27, R12 ;  /* 0x0000000c1b1b723e */ /* 0x000fc600000010ff */
[----:B------:R-:W3:Y:S01]  /*18230*/  LDL.LU R202, [R1+0x1ec] ;  /* 0x0001ec0001ca7983 */ /* 0x000ee20000300800 */
[----:B------:R-:W-:-:S03]  /*18240*/  F2FP.BF16.PACK_AB R29, R7, R6 ;  /* 0x00000006071d723e */ /* 0x000fc600000010ff */
[----:B------:R-:W3:Y:S04]  /*18250*/  LDL.LU R204, [R1+0x98] ;  /* 0x0000980001cc7983 */ /* 0x000ee80000300800 */
[----:B------:R-:W1:Y:S01]  /*18260*/  LDS.64 R4, [R89] ;  /* 0x0000000059047984 */ /* 0x000e620000000a00 */
[C---:B--2---:R-:W-:Y:S01]  /*18270*/  PRMT R6, R251.reuse, 0x7632, R6 ;  /* 0x00007632fb067816 */ /* 0x044fe20000000006 */
[----:B------:R-:W-:Y:S01]  /*18280*/  IMAD.U32 R12, R251, 0x10000, RZ ;  /* 0x00010000fb0c7824 */ /* 0x000fe200078e00ff */
[----:B----4-:R-:W-:Y:S02]  /*18290*/  FMUL R11, R250, R11 ;  /* 0x0000000bfa0b7220 */ /* 0x010fe40000400000 */
[----:B------:R-:W2:Y:S04]  /*182a0*/  LDL.LU R250, [R1+0x1e4] ;  /* 0x0001e40001fa7983 */ /* 0x000ea80000300800 */
[----:B------:R-:W4:Y:S04]  /*182b0*/  LDL.LU R206, [R1+0x94] ;  /* 0x0000940001ce7983 */ /* 0x000f280000300800 */
[----:B------:R-:W4:Y:S04]  /*182c0*/  LDL.LU R209, [R1+0x1dc] ;  /* 0x0001dc0001d17983 */ /* 0x000f280000300800 */
[----:B------:R-:W4:Y:S01]  /*182d0*/  LDL.LU R251, [R1+0x90] ;  /* 0x0000900001fb7983 */ /* 0x000f220000300800 */
[----:B------:R-:W-:-:S02]  /*182e0*/  F2FP.BF16.PACK_AB R26, R13, R26 ;  /* 0x0000001a0d1a723e */ /* 0x000fc400000010ff */
[----:B---3--:R-:W-:Y:S01]  /*182f0*/  PRMT R13, R248, 0x7632, R13 ;  /* 0x00007632f80d7816 */ /* 0x008fe2000000000d */
[----:B------:R-:W-:Y:S01]  /*18300*/  FMUL R10, R247, R10 ;  /* 0x0000000af70a7220 */ /* 0x000fe20000400000 */
[----:B------:R-:W-:Y:S01]  /*18310*/  IMAD.U32 R6, R6, 0x10000, RZ ;  /* 0x0001000006067824 */ /* 0x000fe200078e00ff */
[----:B-1----:R-:W-:Y:S01]  /*18320*/  FMUL R4, R190, R4 ;  /* 0x00000004be047220 */ /* 0x002fe20000400000 */
[----:B------:R-:W-:Y:S01]  /*18330*/  IMAD.U32 R63, R248, 0x10000, RZ ;  /* 0x00010000f83f7824 */ /* 0x000fe200078e00ff */
[----:B------:R-:W3:Y:S01]  /*18340*/  LDL.LU R211, [R1+0x1c0] ;  /* 0x0001c00001d37983 */ /* 0x000ee20000300800 */
[----:B------:R-:W-:Y:S02]  /*18350*/  IMAD.U32 R7, R237, 0x10000, RZ ;  /* 0x00010000ed077824 */ /* 0x000fe400078e00ff */
[----:B------:R-:W-:Y:S02]  /*18360*/  IMAD.U32 R13, R13, 0x10000, RZ ;  /* 0x000100000d0d7824 */ /* 0x000fe400078e00ff */
[----:B------:R-:W-:Y:S01]  /*18370*/  IMAD.U32 R62, R246, 0x10000, RZ ;  /* 0x00010000f63e7824 */ /* 0x000fe200078e00ff */
[----:B------:R-:W-:Y:S01]  /*18380*/  FFMA R12, R10, R12, R63 ;  /* 0x0000000c0a0c7223 */ /* 0x000fe2000000003f */
[----:B------:R-:W-:Y:S01]  /*18390*/  FFMA R13, R11, R6, R13 ;  /* 0x000000060b0d7223 */ /* 0x000fe2000000000d */
[----:B------:R-:W-:Y:S01]  /*183a0*/  FMUL R63, R191, R5 ;  /* 0x00000005bf3f7220 */ /* 0x000fe20000400000 */
[----:B------:R-:W-:Y:S01]  /*183b0*/  FFMA R62, R4, R62, R7 ;  /* 0x0000003e043e7223 */ /* 0x000fe20000000007 */
[----:B------:R-:W3:Y:S04]  /*183c0*/  LDL.LU R213, [R1+0x88] ;  /* 0x0000880001d57983 */ /* 0x000ee80000300800 */
[----:B------:R-:W1:Y:S04]  /*183d0*/  LDS.64 R4, [R90] ;  /* 0x000000005a047984 */ /* 0x000e680000000a00 */
[----:B------:R-:W1:Y:S04]  /*183e0*/  LDS.64 R6, [R52] ;  /* 0x0000000034067984 */ /* 0x000e680000000a00 */
[----:B------:R-:W-:Y:S06]  /*183f0*/  BAR.SYNC.DEFER_BLOCKING 0x0 ;  /* 0x0000000000007b1d */ /* 0x000fec0000010000 */
[----:B------:R-:W3:Y:S04]  /*18400*/  LDL.LU R215, [R1+0x1a8] ;  /* 0x0001a80001d77983 */ /* 0x000ee80000300800 */
[----:B------:R-:W3:Y:S04]  /*18410*/  LDL.LU R241, [R1+0x84] ;  /* 0x0000840001f17983 */ /* 0x000ee80000300800 */
[----:B------:R-:W3:Y:S04]  /*18420*/  LDL.LU R243, [R1+0x1a4] ;  /* 0x0001a40001f37983 */ /* 0x000ee80000300800 */
[----:B------:R-:W3:Y:S04]  /*18430*/  LDL.LU R244, [R1+0x80] ;  /* 0x0000800001f47983 */ /* 0x000ee80000300800 */
[----:B------:R-:W3:Y:S04]  /*18440*/  LDL.LU R247, [R1+0x57c] ;  /* 0x00057c0001f77983 */ /* 0x000ee80000300800 */
[----:B------:R-:W3:Y:S04]  /*18450*/  LDL.LU R248, [R1+0x578] ;  /* 0x0005780001f87983 */ /* 0x000ee80000300800 */
[----:B------:R-:W-:Y:S04]  /*18460*/  STS [R192], R194 ;  /* 0x000000c2c0007388 */ /* 0x000fe80000000800 */
[----:B------:R-:W-:Y:S04]  /*18470*/  STS [R193], R196 ;  /* 0x000000c4c1007388 */ /* 0x000fe80000000800 */
[----:B------:R-:W-:Y:S04]  /*18480*/  STS [R195], R198 ;  /* 0x000000c6c3007388 */ /* 0x000fe80000000800 */
[----:B------:R-:W-:Y:S04]  /*18490*/  STS [R197], R200 ;  /* 0x000000c8c5007388 */ /* 0x000fe80000000800 */
[----:B------:R-:W-:Y:S04]  /*184a0*/  STS [R199], R202 ;  /* 0x000000cac7007388 */ /* 0x000fe80000000800 */
[----:B------:R-:W-:Y:S04]  /*184b0*/  STS [R201], R204 ;  /* 0x000000ccc9007388 */ /* 0x000fe80000000800 */
[----:B--2---:R2:W-:Y:S04]  /*184c0*/  STS [R203], R250 ;  /* 0x000000facb007388 */ /* 0x0045e80000000800 */
[----:B----4-:R-:W-:Y:S04]  /*184d0*/  STS [R205], R206 ;  /* 0x000000cecd007388 */ /* 0x010fe80000000800 */
[----:B------:R-:W-:Y:S04]  /*184e0*/  STS [R207], R209 ;  /* 0x000000d1cf007388 */ /* 0x000fe80000000800 */
[----:B--2---:R-:W2:Y:S04]  /*184f0*/  LDL.LU R250, [R1+0x338] ;  /* 0x0003380001fa7983 */ /* 0x004ea80000300800 */
[----:B------:R4:W-:Y:S04]  /*18500*/  STS [R208], R251 ;  /* 0x000000fbd0007388 */ /* 0x0009e80000000800 */
[----:B----4-:R-:W4:Y:S04]  /*18510*/  LDL.LU R251, [R1+0x280] ;  /* 0x0002800001fb7983 */ /* 0x010f280000300800 */
[----:B---3--:R-:W-:Y:S04]  /*18520*/  STS [R249], R211 ;  /* 0x000000d3f9007388 */ /* 0x008fe80000000800 */
[----:B------:R-:W-:Y:S04]  /*18530*/  STS [R210], R213 ;  /* 0x000000d5d2007388 */ /* 0x000fe80000000800 */
[----:B------:R-:W-:Y:S04]  /*18540*/  STS [R212], R215 ;  /* 0x000000d7d4007388 */ /* 0x000fe80000000800 */
[----:B------:R3:W-:Y:S04]  /*18550*/  STS [R214], R241 ;  /* 0x000000f1d6007388 */ /* 0x0007e80000000800 */
[----:B------:R1:W-:Y:S04]  /*18560*/  STS [R240], R243 ;  /* 0x000000f3f0007388 */ /* 0x0003e80000000800 */
[----:B---3--:R-:W3:Y:S04]  /*18570*/  LDL.LU R241, [R1+0x30c] ;  /* 0x00030c0001f17983 */ /* 0x008ee80000300800 */
[----:B-1----:R-:W3:Y:S01]  /*18580*/  LDL.LU R243, [R1+0x3f8] ;  /* 0x0003f80001f37983 */ /* 0x002ee20000300800 */
[----:B------:R-:W-:Y:S01]  /*18590*/  F2FP.BF16.PACK_AB R76, R77, R76 ;  /* 0x0000004c4d4c723e */ /* 0x000fe200000010ff */
[C---:B------:R-:W-:Y:S01]  /*185a0*/  IMAD.U32 R84, R248.reuse, 0x10000, RZ ;  /* 0x00010000f8547824 */ /* 0x040fe200078e00ff */
[----:B------:R-:W-:Y:S01]  /*185b0*/  PRMT R64, R248, 0x7632, R64 ;  /* 0x00007632f8407816 */ /* 0x000fe20000000040 */
[----:B------:R1:W-:Y:S01]  /*185c0*/  STS [R242], R244 ;  /* 0x000000f4f2007388 */ /* 0x0003e20000000800 */
[----:B------:R-:W-:-:S02]  /*185d0*/  PRMT R77, R246, 0x7632, R77 ;  /* 0x00007632f64d7816 */ /* 0x000fc4000000004d */
[----:B------:R-:W-:Y:S01]  /*185e0*/  PRMT R65, R237, 0x7632, R65 ;  /* 0x00007632ed417816 */ /* 0x000fe20000000041 */
[----:B------:R-:W3:Y:S02]  /*185f0*/  LDL.LU R248, [R1+0x3c8] ;  /* 0x0003c80001f87983 */ /* 0x000ee40000300800 */
[----:B------:R-:W-:Y:S02]  /*18600*/  IMAD.U32 R77, R77, 0x10000, RZ ;  /* 0x000100004d4d7824 */ /* 0x000fe400078e00ff */
[----:B------:R-:W-:Y:S01]  /*18610*/  IMAD.U32 R64, R64, 0x10000, RZ ;  /* 0x0001000040407824 */ /* 0x000fe200078e00ff */
[----:B------:R-:W-:Y:S01]  /*18620*/  PRMT R79, R247, 0x7632, R79 ;  /* 0x00007632f74f7816 */ /* 0x000fe2000000004f */
[----:B-1----:R-:W3:Y:S01]  /*18630*/  LDL.LU R244, [R1+0x6a0] ;  /* 0x0006a00001f47983 */ /* 0x002ee20000300800 */
[----:B------:R-:W-:Y:S02]  /*18640*/  IMAD.U32 R65, R65, 0x10000, RZ ;  /* 0x0001000041417824 */ /* 0x000fe400078e00ff */
[----:B------:R-:W-:Y:S01]  /*18650*/  IMAD.U32 R81, R247, 0x10000, RZ ;  /* 0x00010000f7517824 */ /* 0x000fe200078e00ff */
[----:B------:R-:W3:Y:S01]  /*18660*/  LDL.LU R246, [R1+0x698] ;  /* 0x0006980001f67983 */ /* 0x000ee20000300800 */
[----:B------:R-:W-:-:S03]  /*18670*/  FFMA R63, R63, R77, R65 ;  /* 0x0000004d3f3f7223 */ /* 0x000fc60000000041 */
[----:B------:R-:W3:Y:S01]  /*18680*/  LDL.LU R247, [R1+0x3e8] ;  /* 0x0003e80001f77983 */ /* 0x000ee20000300800 */
[----:B------:R-:W-:-:S03]  /*18690*/  FFMA R63, R121, R63, R64 ;  /* 0x0000003f793f7223 */ /* 0x000fc60000000040 */
[----:B------:R-:W-:Y:S01]  /*186a0*/  BAR.SYNC.DEFER_BLOCKING 0x0 ;  /* 0x0000000000007b1d */ /* 0x000fe20000010000 */
[----:B------:R-:W-:Y:S01]  /*186b0*/  IMAD.U32 R79, R79, 0x10000, RZ ;  /* 0x000100004f4f7824 */ /* 0x000fe200078e00ff */
[C---:B----4-:R-:W-:Y:S01]  /*186c0*/  PRMT R64, R251.reuse, 0x7632, R64 ;  /* 0x00007632fb407816 */ /* 0x050fe20000000040 */
[----:B------:R-:W-:-:S03]  /*186d0*/  IMAD.U32 R65, R251, 0x10000, RZ ;  /* 0x00010000fb417824 */ /* 0x000fc600078e00ff */
[----:B------:R-:W1:Y:S04]  /*186e0*/  LDS.64 R10, [R245] ;  /* 0x00000000f50a7984 */ /* 0x000e680000000a00 */
[----:B------:R-:W4:Y:S01]  /*186f0*/  LDL.LU R251, [R1+0x320] ;  /* 0x0003200001fb7983 */ /* 0x000f220000300800 */
[--C-:B------:R-:W-:Y:S01]  /*18700*/  FFMA R13, R119, R13, R79.reuse ;  /* 0x0000000d770d7223 */ /* 0x100fe2000000004f */
[C---:B--2---:R-:W-:Y:S01]  /*18710*/  PRMT R79, R250.reuse, 0x7632, R79 ;  /* 0x00007632fa4f7816 */ /* 0x044fe2000000004f */
[----:B------:R-:W-:Y:S01]  /*18720*/  IMAD.U32 R77, R250, 0x10000, RZ ;  /* 0x00010000fa4d7824 */ /* 0x000fe200078e00ff */
[----:B------:R-:W-:Y:S01]  /*18730*/  FMUL R4, R182, R4 ;  /* 0x00000004b6047220 */ /* 0x000fe20000400000 */
[----:B------:R-:W-:Y:S01]  /*18740*/  FFMA R62, R120, R62, R84 ;  /* 0x0000003e783e7223 */ /* 0x000fe20000000054 */
[----:B------:R-:W-:Y:S01]  /*18750*/  FMUL R6, R178, R6 ;  /* 0x00000006b2067220 */ /* 0x000fe20000400000 */
[----:B------:R-:W-:Y:S01]  /*18760*/  IMAD.U32 R84, R79, 0x10000, RZ ;  /* 0x000100004f547824 */ /* 0x000fe200078e00ff */
[----:B------:R-:W-:Y:S01]  /*18770*/  FFMA R65, R4, R77, R65 ;  /* 0x0000004d04417223 */ /* 0x000fe20000000041 */
[----:B------:R-:W-:Y:S01]  /*18780*/  IMAD.U32 R77, R225, 0x10000, RZ ;  /* 0x00010000e14d7824 */ /* 0x000fe200078e00ff */
[----:B------:R-:W2:Y:S01]  /*18790*/  LDL.LU R250, [R1+0x5d8] ;  /* 0x0005d80001fa7983 */ /* 0x000ea20000300800 */
[----:B------:R-:W-:Y:S01]  /*187a0*/  FMUL R5, R180, R5 ;  /* 0x00000005b4057220 */ /* 0x000fe20000400000 */
[----:B------:R-:W-:Y:S01]  /*187b0*/  IMAD.U32 R64, R64, 0x10000, RZ ;  /* 0x0001000040407824 */ /* 0x000fe200078e00ff */
[----:B------:R-:W-:Y:S01]  /*187c0*/  FFMA R12, R118, R12, R81 ;  /* 0x0000000c760c7223 */ /* 0x000fe20000000051 */
[----:B------:R-:W2:Y:S02]  /*187d0*/  LDL.LU R213, [R1+0x69c] ;  /* 0x00069c0001d57983 */ /* 0x000ea40000300800 */
[----:B------:R-:W-:-:S02]  /*187e0*/  FFMA R84, R5, R84, R64 ;  /* 0x0000005405547223 */ /* 0x000fc40000000040 */
[----:B------:R-:W2:Y:S01]  /*187f0*/  LDS.64 R4, [R8] ;  /* 0x0000000008047984 */ /* 0x000ea20000000a00 */
[----:B---3--:R-:W-:-:S04]  /*18800*/  IMAD.U32 R79, R241, 0x10000, RZ ;  /* 0x00010000f14f7824 */ /* 0x008fc800078e00ff */
[----:B------:R-:W-:Y:S01]  /*18810*/  FFMA R77, R6, R79, R77 ;  /* 0x0000004f064d7223 */ /* 0x000fe2000000004d */
[----:B------:R-:W-:-:S05]  /*18820*/  PRMT R6, R243, 0x7632, R6 ;  /* 0x00007632f3067816 */ /* 0x000fca0000000006 */
[----:B------:R-:W-:Y:S02]  /*18830*/  IMAD.U32 R86, R6, 0x10000, RZ ;  /* 0x0001000006567824 */ /* 0x000fe400078e00ff */
[----:B------:R-:W-:Y:S02]  /*18840*/  IMAD.U32 R81, R248, 0x10000, RZ ;  /* 0x00010000f8517824 */ /* 0x000fe400078e00ff */
[----:B------:R-:W-:Y:S01]  /*18850*/  FFMA R84, R133, R84, R86 ;  /* 0x0000005485547223 */ /* 0x000fe20000000056 */
[----:B-1----:R-:W-:Y:S02]  /*18860*/  FMUL R86, R244, R10 ;  /* 0x0000000af4567220 */ /* 0x002fe40000400000 */
[----:B------:R-:W3:Y:S01]  /*18870*/  LDL.LU R244, [R1+0x3f0] ;  /* 0x0003f00001f47983 */ /* 0x000ee20000300800 */
[--C-:B------:R-:W-:Y:S01]  /*18880*/  FFMA R148, R148, R77, R81.reuse ;  /* 0x0000004d94947223 */ /* 0x100fe20000000051 */
[----:B------:R-:W-:Y:S02]  /*18890*/  PRMT R81, R248, 0x7632, R81 ;  /* 0x00007632f8517816 */ /* 0x000fe40000000051 */
[----:B------:R-:W3:Y:S04]  /*188a0*/  LDL.LU R215, [R1+0x694] ;  /* 0x0006940001d77983 */ /* 0x000ee80000300800 */
[----:B------:R-:W3:Y:S01]  /*188b0*/  LDL.LU R248, [R1+0x31c] ;  /* 0x00031c0001f87983 */ /* 0x000ee20000300800 */
[----:B------:R-:W-:Y:S01]  /*188c0*/  IMAD.U32 R79, R243, 0x10000, RZ ;  /* 0x00010000f34f7824 */ /* 0x000fe200078e00ff */
[----:B------:R-:W-:-:S02]  /*188d0*/  FMUL R77, R246, R11 ;  /* 0x0000000bf64d7220 */ /* 0x000fc40000400000 */
[----:B------:R-:W3:Y:S01]  /*188e0*/  LDL.LU R243, [R1+0x394] ;  /* 0x0003940001f37983 */ /* 0x000ee20000300800 */
[C---:B----4-:R-:W-:Y:S01]  /*188f0*/  PRMT R10, R251.reuse, 0x7632, R10 ;  /* 0x00007632fb0a7816 */ /* 0x050fe2000000000a */
[----:B------:R-:W-:Y:S02]  /*18900*/  IMAD.U32 R11, R251, 0x10000, RZ ;  /* 0x00010000fb0b7824 */ /* 0x000fe400078e00ff */
[----:B------:R-:W4:Y:S01]  /*18910*/  LDL.LU R251, [R1+0x674] ;  /* 0x0006740001fb7983 */ /* 0x000f220000300800 */
[----:B------:R-:W-:Y:S01]  /*18920*/  FMUL R64, R179, R7 ;  /* 0x00000007b3407220 */ /* 0x000fe20000400000 */
[----:B------:R-:W-:Y:S02]  /*18930*/  PRMT R7, R241, 0x7632, R7 ;  /* 0x00007632f1077816 */ /* 0x000fe40000000007 */
[----:B------:R-:W-:Y:S02]  /*18940*/  PRMT R225, R225, 0x7632, R225 ;  /* 0x00007632e1e17816 */ /* 0x000fe400000000e1 */
[----:B------:R-:W-:Y:S01]  /*18950*/  PRMT R87, R247, 0x7632, R87 ;  /* 0x00007632f7577816 */ /* 0x000fe20000000057 */
[----:B------:R-:W-:Y:S01]  /*18960*/  IMAD.U32 R85, R7, 0x10000, RZ ;  /* 0x0001000007557824 */ /* 0x000fe200078e00ff */
[----:B------:R-:W-:Y:S01]  /*18970*/  FFMA R65, R132, R65, R79 ;  /* 0x0000004184417223 */ /* 0x000fe2000000004f */
[----:B------:R-:W4:Y:S01]  /*18980*/  LDS.64 R6, [R82] ;  /* 0x0000000052067984 */ /* 0x000f220000000a00 */
[----:B------:R-:W-:-:S02]  /*18990*/  IMAD.U32 R225, R225, 0x10000, RZ ;  /* 0x00010000e1e17824 */ /* 0x000fc400078e00ff */
[----:B------:R-:W-:Y:S01]  /*189a0*/  IMAD.U32 R79, R247, 0x10000, RZ ;  /* 0x00010000f74f7824 */ /* 0x000fe200078e00ff */
[----:B------:R-:W4:Y:S01]  /*189b0*/  LDL.LU R246, [R1+0x29c] ;  /* 0x00029c0001f67983 */ /* 0x000f220000300800 */
[----:B------:R-:W-:Y:S01]  /*189c0*/  FFMA R64, R64, R85, R225 ;  /* 0x0000005540407223 */ /* 0x000fe200000000e1 */
[----:B--2---:R-:W-:Y:S01]  /*189d0*/  PRMT R85, R250, 0x7632, R85 ;  /* 0x00007632fa557816 */ /* 0x004fe20000000055 */
[----:B------:R-:W-:Y:S02]  /*189e0*/  IMAD.U32 R87, R87, 0x10000, RZ ;  /* 0x0001000057577824 */ /* 0x000fe400078e00ff */
[----:B------:R-:W-:Y:S01]  /*189f0*/  IMAD.U32 R10, R10, 0x10000, RZ ;  /* 0x000100000a0a7824 */ /* 0x000fe200078e00ff */
[----:B------:R-:W-:Y:S01]  /*18a00*/  FFMA R79, R86, R79, R11 ;  /* 0x0000004f564f7223 */ /* 0x000fe2000000000b */
[----:B------:R-:W-:Y:S01]  /*18a10*/  IMAD.U32 R94, R81, 0x10000, RZ ;  /* 0x00010000515e7824 */ /* 0x000fe200078e00ff */
[----:B------:R-:W2:Y:S01]  /*18a20*/  LDL.LU R241, [R1+0x66c] ;  /* 0x00066c0001f17983 */ /* 0x000ea20000300800 */
[----:B------:R-:W-:Y:S01]  /*18a30*/  IMAD.U32 R92, R85, 0x10000, RZ ;  /* 0x00010000555c7824 */ /* 0x000fe200078e00ff */
[----:B------:R-:W-:Y:S01]  /*18a40*/  FFMA R86, R77, R87, R10 ;  /* 0x000000574d567223 */ /* 0x000fe2000000000a */
[----:B------:R-:W-:Y:S01]  /*18a50*/  IMAD.U32 R81, R250, 0x10000, RZ ;  /* 0x00010000fa517824 */ /* 0x000fe200078e00ff */
[----:B------:R-:W2:Y:S02]  /*18a60*/  LDL.LU R247, [R1+0x5dc] ;  /* 0x0005dc0001f77983 */ /* 0x000ea40000300800 */
[----:B------:R-:W-:Y:S01]  /*18a70*/  FFMA R86, R25, R86, R92 ;  /* 0x0000005619567223 */ /* 0x000fe2000000005c */
[----:B------:R-:W-:Y:S01]  /*18a80*/  FFMA R77, R24, R79, R81 ;  /* 0x0000004f184d7223 */ /* 0x000fe20000000051 */
[----:B------:R-:W-:Y:S01]  /*18a90*/  F2FP.BF16.PACK_AB R25, R13, R12 ;  /* 0x0000000c0d19723e */ /* 0x000fe200000010ff */
[----:B------:R-:W-:Y:S01]  /*18aa0*/  FFMA R149, R149, R64, R94 ;  /* 0x0000004095957223 */ /* 0x000fe2000000005e */
[----:B------:R-:W-:Y:S01]  /*18ab0*/  F2FP.BF16.PACK_AB R64, R63, R62 ;  /* 0x0000003e3f40723e */ /* 0x000fe200000010ff */
[----:B------:R-:W2:Y:S01]  /*18ac0*/  LDL.LU R250, [R1+0x5b4] ;  /* 0x0005b40001fa7983 */ /* 0x000ea20000300800 */
[----:B------:R-:W-:Y:S01]  /*18ad0*/  F2FP.BF16.PACK_AB R77, R86, R77 ;  /* 0x0000004d564d723e */ /* 0x000fe200000010ff */
[----:B------:R-:W-:-:S02]  /*18ae0*/  FMUL R63, R213, R4 ;  /* 0x00000004d53f7220 */ /* 0x000fc40000400000 */
[----:B------:R-:W1:Y:S01]  /*18af0*/  LDS.64 R10, [R83] ;  /* 0x00000000530a7984 */ /* 0x000e620000000a00 */
[----:B---3--:R-:W-:-:S05]  /*18b00*/  PRMT R12, R244, 0x7632, R12 ;  /* 0x00007632f40c7816 */ /* 0x008fca000000000c */
[----:B------:R-:W-:Y:S01]  /*18b10*/  IMAD.U32 R86, R12, 0x10000, RZ ;  /* 0x000100000c567824 */ /* 0x000fe200078e00ff */
[C---:B------:R-:W-:Y:S01]  /*18b20*/  PRMT R4, R248.reuse, 0x7632, R4 ;  /* 0x00007632f8047816 */ /* 0x040fe20000000004 */
[----:B------:R-:W-:Y:S02]  /*18b30*/  IMAD.U32 R12, R248, 0x10000, RZ ;  /* 0x00010000f80c7824 */ /* 0x000fe400078e00ff */
[----:B------:R-:W1:Y:S01]  /*18b40*/  LDL.LU R248, [R1+0x670] ;  /* 0x0006700001f87983 */ /* 0x000e620000300800 */
[----:B------:R-:W-:-:S03]  /*18b50*/  IMAD.U32 R81, R244, 0x10000, RZ ;  /* 0x00010000f4517824 */ /* 0x000fc600078e00ff */
[----:B------:R-:W3:Y:S01]  /*18b60*/  LDL.LU R244, [R1+0x5c4] ;  /* 0x0005c40001f47983 */ /* 0x000ee20000300800 */
[----:B----4-:R-:W-:-:S03]  /*18b70*/  FMUL R79, R251, R6 ;  /* 0x00000006fb4f7220 */ /* 0x010fc60000400000 */
[----:B------:R-:W4:Y:S01]  /*18b80*/  LDL.LU R251, [R1+0x3e0] ;  /* 0x0003e00001fb7983 */ /* 0x000f220000300800 */
[----:B------:R-:W-:-:S03]  /*18b90*/  IMAD.U32 R85, R243, 0x10000, RZ ;  /* 0x00010000f3557824 */ /* 0x000fc600078e00ff */
[----:B------:R-:W4:Y:S01]  /*18ba0*/  LDL.LU R211, [R1+0x2e4] ;  /* 0x0002e40001d37983 */ /* 0x000f220000300800 */
[----:B------:R-:W-:Y:S01]  /*18bb0*/  F2FP.BF16.PACK_AB R65, R84, R65 ;  /* 0x000000415441723e */ /* 0x000fe200000010ff */
[----:B------:R-:W-:Y:S01]  /*18bc0*/  FMUL R84, R215, R5 ;  /* 0x00000005d7547220 */ /* 0x000fe20000400000 */
[----:B------:R-:W-:Y:S01]  /*18bd0*/  IMAD.U32 R62, R246, 0x10000, RZ ;  /* 0x00010000f63e7824 */ /* 0x000fe200078e00ff */
[----:B------:R-:W4:Y:S01]  /*18be0*/  LDL.LU R213, [R1+0x67c] ;  /* 0x00067c0001d57983 */ /* 0x000f220000300800 */
[----:B------:R-:W-:Y:S02]  /*18bf0*/  IMAD.U32 R13, R4, 0x10000, RZ ;  /* 0x00010000040d7824 */ /* 0x000fe400078e00ff */
[----:B------:R-:W-:Y:S01]  /*18c00*/  FFMA R79, R79, R85, R62 ;  /* 0x000000554f4f7223 */ /* 0x000fe2000000003e */
[--C-:B------:R-:W-:Y:S01]  /*18c10*/  FFMA R63, R63, R81, R12.reuse ;  /* 0x000000513f3f7223 */ /* 0x100fe2000000000c */
[----:B------:R-:W-:Y:S01]  /*18c20*/  PRMT R81, R243, 0x7632, R81 ;  /* 0x00007632f3517816 */ /* 0x000fe20000000051 */
[----:B------:R-:W-:Y:S01]  /*18c30*/  FFMA R84, R84, R86, R13 ;  /* 0x0000005654547223 */ /* 0x000fe2000000000d */
[----:B------:R-:W-:Y:S01]  /*18c40*/  PRMT R12, R246, 0x7632, R12 ;  /* 0x00007632f60c7816 */ /* 0x000fe2000000000c */
[----:B------:R-:W4:Y:S01]  /*18c50*/  LDL.LU R215, [R1+0x658] ;  /* 0x0006580001d77983 */ /* 0x000f220000300800 */
[----:B--2---:R-:W-:Y:S01]  /*18c60*/  PRMT R62, R247, 0x7632, R62 ;  /* 0x00007632f73e7816 */ /* 0x004fe2000000003e */
[----:B------:R-:W-:-:S02]  /*18c70*/  FMUL R13, R241, R7 ;  /* 0x00000007f10d7220 */ /* 0x000fc40000400000 */
[----:B------:R-:W2:Y:S02]  /*18c80*/  LDS.64 R4, [R88] ;  /* 0x0000000058047984 */ /* 0x000ea40000000a00 */
[----:B------:R-:W-:Y:S02]  /*18c90*/  IMAD.U32 R62, R62, 0x10000, RZ ;  /* 0x000100003e3e7824 */ /* 0x000fe400078e00ff */
[----:B------:R-:W2:Y:S01]  /*18ca0*/  LDL.LU R241, [R1+0x654] ;  /* 0x0006540001f17983 */ /* 0x000ea20000300800 */
[C---:B------:R-:W-:Y:S01]  /*18cb0*/  PRMT R86, R250.reuse, 0x7632, R86 ;  /* 0x00007632fa567816 */ /* 0x040fe20000000056 */
[----:B------:R-:W-:Y:S02]  /*18cc0*/  IMAD.U32 R87, R81, 0x10000, RZ ;  /* 0x0001000051577824 */ /* 0x000fe400078e00ff */
[----:B------:R-:W2:Y:S01]  /*18cd0*/  LDL.LU R243, [R1+0x3b8] ;  /* 0x0003b80001f37983 */ /* 0x000ea20000300800 */
[----:B------:R-:W-:Y:S01]  /*18ce0*/  IMAD.U32 R85, R250, 0x10000, RZ ;  /* 0x00010000fa557824 */ /* 0x000fe200078e00ff */
[----:B------:R-:W-:Y:S01]  /*18cf0*/  FFMA R84, R23, R84, R62 ;  /* 0x0000005417547223 */ /* 0x000fe2000000003e */
[----:B------:R-:W-:Y:S01]  /*18d00*/  IMAD.U32 R12, R12, 0x10000, RZ ;  /* 0x000100000c0c7824 */ /* 0x000fe200078e00ff */
[----:B------:R-:W2:Y:S01]  /*18d10*/  LDL.LU R246, [R1+0x2c4] ;  /* 0x0002c40001f67983 */ /* 0x000ea20000300800 */
[----:B------:R-:W-:-:S03]  /*18d20*/  IMAD.U32 R81, R247, 0x10000, RZ ;  /* 0x00010000f7517824 */ /* 0x000fc600078e00ff */
[----:B------:R-:W2:Y:S01]  /*18d30*/  LDL.LU R250, [R1+0x388] ;  /* 0x0003880001fa7983 */ /* 0x000ea20000300800 */
[----:B------:R-:W-:-:S03]  /*18d40*/  IMAD.U32 R86, R86, 0x10000, RZ ;  /* 0x0001000056567824 */ /* 0x000fc600078e00ff */
[----:B------:R-:W2:Y:S01]  /*18d50*/  LDL.LU R247, [R1+0x650] ;  /* 0x0006500001f77983 */ /* 0x000ea20000300800 */
[----:B------:R-:W-:Y:S01]  /*18d60*/  FFMA R12, R13, R87, R12 ;  /* 0x000000570d0c7223 */ /* 0x000fe2000000000c */
[----:B------:R-:W-:Y:S01]  /*18d70*/  FFMA R79, R60, R79, R85 ;  /* 0x0000004f3c4f7223 */ /* 0x000fe20000000055 */
[----:B------:R-:W-:Y:S01]  /*18d80*/  FFMA R63, R22, R63, R81 ;  /* 0x0000003f163f7223 */ /* 0x000fe20000000051 */
[----:B------:R-:W2:Y:S01]  /*18d90*/  LDS.64 R6, [R89] ;  /* 0x0000000059067984 */ /* 0x000ea20000000a00 */
[----:B-1----:R-:W-:-:S03]  /*18da0*/  FMUL R23, R248, R10 ;  /* 0x0000000af8177220 */ /* 0x002fc60000400000 */
[----:B------:R-:W2:Y:S01]  /*18db0*/  LDL.LU R248, [R1+0x640] ;  /* 0x0006400001f87983 */ /* 0x000ea20000300800 */
[----:B------:R-:W-:Y:S01]  /*18dc0*/  FFMA R60, R61, R12, R86 ;  /* 0x0000000c3d3c7223 */ /* 0x000fe20000000056 */
[----:B---3--:R-:W-:Y:S02]  /*18dd0*/  PRMT R62, R244, 0x7632, R62 ;  /* 0x00007632f43e7816 */ /* 0x008fe4000000003e */
[----:B------:R-:W1:Y:S01]  /*18de0*/  LDS.64 R12, [R90] ;  /* 0x000000005a0c7984 */ /* 0x000e620000000a00 */
[C---:B----4-:R-:W-:Y:S01]  /*18df0*/  IMAD.U32 R61, R251.reuse, 0x10000, RZ ;  /* 0x00010000fb3d7824 */ /* 0x050fe200078e00ff */
[----:B------:R-:W-:Y:S02]  /*18e00*/  PRMT R81, R251, 0x7632, R81 ;  /* 0x00007632fb517816 */ /* 0x000fe40000000051 */
[----:B------:R-:W3:Y:S01]  /*18e10*/  LDL.LU R251, [R1+0x588] ;  /* 0x0005880001fb7983 */ /* 0x000ee20000300800 */
[----:B------:R-:W-:Y:S02]  /*18e20*/  PRMT R10, R211, 0x7632, R10 ;  /* 0x00007632d30a7816 */ /* 0x000fe4000000000a */
[----:B------:R-:W-:-:S03]  /*18e30*/  IMAD.U32 R81, R81, 0x10000, RZ ;  /* 0x0001000051517824 */ /* 0x000fc600078e00ff */
[----:B------:R-:W-:Y:S01]  /*18e40*/  IMAD.U32 R10, R10, 0x10000, RZ ;  /* 0x000100000a0a7824 */ /* 0x000fe200078e00ff */
[----:B------:R-:W-:Y:S01]  /*18e50*/  FMUL R11, R213, R11 ;  /* 0x0000000bd50b7220 */ /* 0x000fe20000400000 */
[----:B------:R-:W-:Y:S02]  /*18e60*/  IMAD.U32 R22, R211, 0x10000, RZ ;  /* 0x00010000d3167824 */ /* 0x000fe400078e00ff */
[----:B------:R-:W-:Y:S01]  /*18e70*/  IMAD.U32 R62, R62, 0x10000, RZ ;  /* 0x000100003e3e7824 */ /* 0x000fe200078e00ff */
[----:B------:R-:W-:Y:S01]  /*18e80*/  FFMA R10, R11, R81, R10 ;  /* 0x000000510b0a7223 */ /* 0x000fe2000000000a */
[----:B------:R-:W-:Y:S01]  /*18e90*/  FFMA R23, R23, R61, R22 ;  /* 0x0000003d17177223 */ /* 0x000fe20000000016 */
[----:B------:R-:W-:Y:S02]  /*18ea0*/  IMAD.U32 R61, R244, 0x10000, RZ ;  /* 0x00010000f43d7824 */ /* 0x000fe400078e00ff */
[----:B------:R-:W-:Y:S01]  /*18eb0*/  FFMA R59, R59, R10, R62 ;  /* 0x0000000a3b3b7223 */ /* 0x000fe2000000003e */
[----:B--2---:R-:W-:Y:S01]  /*18ec0*/  FMUL R22, R215, R4 ;  /* 0x00000004d7167220 */ /* 0x004fe20000400000 */
[----:B------:R-:W2:Y:S01]  /*18ed0*/  LDL.LU R244, [R1+0x55c] ;  /* 0x00055c0001f47983 */ /* 0x000ea20000300800 */
[----:B------:R-:W-:Y:S01]  /*18ee0*/  FFMA R58, R58, R23, R61 ;  /* 0x000000173a3a7223 */ /* 0x000fe2000000003d */
[----:B------:R-:W-:-:S02]  /*18ef0*/  PRMT R10, R243, 0x7632, R10 ;  /* 0x00007632f30a7816 */ /* 0x000fc4000000000a */
[----:B------:R-:W-:Y:S01]  /*18f00*/  PRMT R4, R246, 0x7632, R4 ;  /* 0x00007632f6047816 */ /* 0x000fe20000000004 */
[----:B------:R-:W-:Y:S02]  /*18f10*/  FMUL R11, R241, R5 ;  /* 0x00000005f10b7220 */ /* 0x000fe40000400000 */
[----:B------:R-:W-:Y:S02]  /*18f20*/  IMAD.U32 R62, R10, 0x10000, RZ ;  /* 0x000100000a3e7824 */ /* 0x000fe400078e00ff */
[----:B------:R-:W-:Y:S02]  /*18f30*/  IMAD.U32 R4, R4, 0x10000, RZ ;  /* 0x0001000004047824 */ /* 0x000fe400078e00ff */
[----:B------:R-:W-:Y:S01]  /*18f40*/  IMAD.U32 R61, R243, 0x10000, RZ ;  /* 0x00010000f33d7824 */ /* 0x000fe200078e00ff */
[----:B------:R-:W-:Y:S01]  /*18f50*/  FMUL R23, R247, R6 ;  /* 0x00000006f7177220 */ /* 0x000fe20000400000 */
[----:B------:R-:W-:Y:S01]  /*18f60*/  IMAD.U32 R5, R246, 0x10000, RZ ;  /* 0x00010000f6057824 */ /* 0x000fe200078e00ff */
[----:B------:R-:W-:Y:S01]  /*18f70*/  FFMA R6, R11, R62, R4 ;  /* 0x0000003e0b067223 */ /* 0x000fe20000000004 */
[----:B------:R-:W-:Y:S01]  /*18f80*/  F2FP.BF16.PACK_AB R79, R60, R79 ;  /* 0x0000004f3c4f723e */ /* 0x000fe200000010ff */
[----:B------:R-:W-:-:S02]  /*18f90*/  FMUL R7, R248, R7 ;  /* 0x00000007f8077220 */ /* 0x000fc40000400000 */
[----:B------:R-:W4:Y:S04]  /*18fa0*/  LDL.LU R248, [R1+0x1a0] ;  /* 0x0001a00001f87983 */ /* 0x000f280000300800 */
[----:B------:R-:W2:Y:S04]  /*18fb0*/  LDL.LU R194, [R1+0x7c] ;  /* 0x00007c0001c27983 */ /* 0x000ea80000300800 */
[----:B------:R-:W2:Y:S04]  /*18fc0*/  LDL.LU R196, [R1+0x19c] ;  /* 0x00019c0001c47983 */ /* 0x000ea80000300800 */
[----:B------:R-:W2:Y:S04]  /*18fd0*/  LDL.LU R198, [R1+0x78] ;  /* 0x0000780001c67983 */ /* 0x000ea80000300800 */
[----:B------:R-:W2:Y:S01]  /*18fe0*/  LDL.LU R200, [R1+0x198] ;  /* 0x0001980001c87983 */ /* 0x000ea20000300800 */
[----:B------:R-:W-:-:S03]  /*18ff0*/  FFMA R61, R22, R61, R5 ;  /* 0x0000003d163d7223 */ /* 0x000fc60000000005 */
[----:B------:R-:W2:Y:S01]  /*19000*/  LDL.LU R202, [R1+0x74] ;  /* 0x0000740001ca7983 */ /* 0x000ea20000300800 */
[----:B------:R-:W-:-:S03]  /*19010*/  IMAD.U32 R60, R250, 0x10000, RZ ;  /* 0x00010000fa3c7824 */ /* 0x000fc600078e00ff */
[----:B------:R-:W2:Y:S01]  /*19020*/  LDL.LU R204, [R1+0x190] ;  /* 0x0001900001cc7983 */ /* 0x000ea20000300800 */
[----:B------:R-:W-:-:S03]  /*19030*/  PRMT R5, R250, 0x7632, R5 ;  /* 0x00007632fa057816 */ /* 0x000fc60000000005 */
[----:B------:R-:W2:Y:S01]  /*19040*/  LDL.LU R206, [R1+0x70] ;  /* 0x0000700001ce7983 */ /* 0x000ea20000300800 */
[C---:B---3--:R-:W-:Y:S01]  /*19050*/  PRMT R4, R251.reuse, 0x7632, R4 ;  /* 0x00007632fb047816 */ /* 0x048fe20000000004 */
[----:B------:R-:W-:Y:S02]  /*19060*/  IMAD.U32 R11, R251, 0x10000, RZ ;  /* 0x00010000fb0b7824 */ /* 0x000fe400078e00ff */
[----:B------:R-:W3:Y:S04]  /*19070*/  LDL.LU R251, [R1+0x188] ;  /* 0x0001880001fb7983 */ /* 0x000ee80000300800 */
[----:B------:R-:W3:Y:S04]  /*19080*/  LDL.LU R209, [R1+0x6c] ;  /* 0x00006c0001d17983 */ /* 0x000ee80000300800 */
[----:B------:R-:W3:Y:S01]  /*19090*/  LDL.LU R250, [R1+0x170] ;  /* 0x0001700001fa7983 */ /* 0x000ee20000300800 */
[----:B------:R-:W-:-:S02]  /*190a0*/  IMAD.U32 R10, R236, 0x10000, RZ ;  /* 0x00010000ec0a7824 */ /* 0x000fc400078e00ff */
[----:B------:R-:W-:Y:S01]  /*190b0*/  IMAD.U32 R22, R4, 0x10000, RZ ;  /* 0x0001000004167824 */ /* 0x000fe200078e00ff */
[----:B------:R-:W3:Y:S01]  /*190c0*/  LDL.LU R211, [R1+0x68] ;  /* 0x0000680001d37983 */ /* 0x000ee20000300800 */
[----:B------:R-:W-:Y:S01]  /*190d0*/  FFMA R23, R23, R60, R10 ;  /* 0x0000003c17177223 */ /* 0x000fe2000000000a */
[----:B------:R-:W-:Y:S02]  /*190e0*/  IMAD.U32 R10, R5, 0x10000, RZ ;  /* 0x00010000050a7824 */ /* 0x000fe400078e00ff */
        /* <DEDUP_REMOVED lines=8> */
[----:B----4-:R4:W-:Y:S04]  /*19170*/  STS [R192], R248 ;  /* 0x000000f8c0007388 */ /* 0x0109e80000000800 */
[----:B--2---:R-:W-:Y:S04]  /*19180*/  STS [R193], R194 ;  /* 0x000000c2c1007388 */ /* 0x004fe80000000800 */
[----:B------:R-:W-:Y:S04]  /*19190*/  STS [R195], R196 ;  /* 0x000000c4c3007388 */ /* 0x000fe80000000800 */
[----:B------:R-:W-:Y:S04]  /*191a0*/  STS [R197], R198 ;  /* 0x000000c6c5007388 */ /* 0x000fe80000000800 */
[----:B------:R-:W-:Y:S04]  /*191b0*/  STS [R199], R200 ;  /* 0x000000c8c7007388 */ /* 0x000fe80000000800 */
[----:B------:R-:W-:Y:S04]  /*191c0*/  STS [R201], R202 ;  /* 0x000000cac9007388 */ /* 0x000fe80000000800 */
[----:B------:R-:W-:Y:S04]  /*191d0*/  STS [R203], R204 ;  /* 0x000000cccb007388 */ /* 0x000fe80000000800 */
[----:B------:R-:W-:Y:S04]  /*191e0*/  STS [R205], R206 ;  /* 0x000000cecd007388 */ /* 0x000fe80000000800 */
[----:B----4-:R-:W2:Y:S04]  /*191f0*/  LDL.LU R248, [R1+0x3d0] ;  /* 0x0003d00001f87983 */ /* 0x010ea80000300800 */
[----:B---3--:R3:W-:Y:S04]  /*19200*/  STS [R207], R251 ;  /* 0x000000fbcf007388 */ /* 0x0087e80000000800 */
[----:B------:R-:W-:Y:S04]  /*19210*/  STS [R208], R209 ;  /* 0x000000d1d0007388 */ /* 0x000fe80000000800 */
[----:B------:R4:W-:Y:S04]  /*19220*/  STS [R249], R250 ;  /* 0x000000faf9007388 */ /* 0x0009e80000000800 */
[----:B---3--:R-:W3:Y:S04]  /*19230*/  LDL.LU R251, [R1+0x404] ;  /* 0x0004040001fb7983 */ /* 0x008ee80000300800 */
[----:B----4-:R-:W4:Y:S04]  /*19240*/  LDL.LU R249, [R1+0x330] ;  /* 0x0003300001f97983 */ /* 0x010f280000300800 */
[----:B------:R-:W3:Y:S04]  /*19250*/  LDL.LU R250, [R1+0x8c] ;  /* 0x00008c0001fa7983 */ /* 0x000ee80000300800 */
[----:B------:R-:W-:Y:S04]  /*19260*/  STS [R210], R211 ;  /* 0x000000d3d2007388 */ /* 0x000fe80000000800 */
[----:B------:R-:W-:Y:S04]  /*19270*/  STS [R212], R213 ;  /* 0x000000d5d4007388 */ /* 0x000fe80000000800 */
[----:B------:R-:W-:Y:S04]  /*19280*/  STS [R214], R215 ;  /* 0x000000d7d6007388 */ /* 0x000fe80000000800 */
[----:B------:R-:W-:Y:S01]  /*19290*/  STS [R240], R241 ;  /* 0x000000f1f0007388 */ /* 0x000fe20000000800 */
[----:B------:R-:W-:-:S03]  /*192a0*/  PRMT R236, R236, 0x7632, R236 ;  /* 0x00007632ecec7816 */ /* 0x000fc600000000ec */
[----:B------:R1:W-:Y:S04]  /*192b0*/  STS [R242], R243 ;  /* 0x000000f3f2007388 */ /* 0x0003e80000000800 */
[----:B------:R-:W-:Y:S01]  /*192c0*/  BAR.SYNC.DEFER_BLOCKING 0x0 ;  /* 0x0000000000007b1d */ /* 0x000fe20000010000 */
[----:B------:R-:W-:Y:S01]  /*192d0*/  IMAD.U32 R236, R236, 0x10000, RZ ;  /* 0x00010000ecec7824 */ /* 0x000fe200078e00ff */
[----:B------:R-:W-:Y:S01]  /*192e0*/  F2FP.BF16.PACK_AB R84, R84, R63 ;  /* 0x0000003f5454723e */ /* 0x000fe200000010ff */
[----:B-1----:R-:W-:Y:S01]  /*192f0*/  FMUL R188, R188, R12 ;  /* 0x0000000cbcbc7220 */ /* 0x002fe20000400000 */
[C---:B------:R-:W-:Y:S01]  /*19300*/  IMAD.U32 R63, R244.reuse, 0x10000, RZ ;  /* 0x00010000f43f7824 */ /* 0x040fe200078e00ff */
[----:B------:R-:W-:Y:S01]  /*19310*/  FFMA R236, R7, R10, R236 ;  /* 0x0000000a07ec7223 */ /* 0x000fe200000000ec */
[----:B------:R-:W-:Y:S01]  /*19320*/  PRMT R12, R244, 0x7632, R12 ;  /* 0x00007632f40c7816 */ /* 0x000fe2000000000c */
[----:B------:R-:W3:Y:S01]  /*19330*/  LDL.LU R243, [R1+0x3f4] ;  /* 0x0003f40001f37983 */ /* 0x000ee20000300800 */
[----:B------:R-:W-:-:S02]  /*19340*/  PRMT R62, R246, 0x7632, R62 ;  /* 0x00007632f63e7816 */ /* 0x000fc4000000003e */
[----:B------:R-:W-:Y:S01]  /*19350*/  PRMT R10, R247, 0x7632, R10 ;  /* 0x00007632f70a7816 */ /* 0x000fe2000000000a */
[----:B------:R-:W-:Y:S01]  /*19360*/  FFMA R61, R122, R61, R11 ;  /* 0x0000003d7a3d7223 */ /* 0x000fe2000000000b */
[----:B------:R-:W-:Y:S01]  /*19370*/  FFMA R124, R124, R23, R63 ;  /* 0x000000177c7c7223 */ /* 0x000fe2000000003f */
[----:B------:R-:W3:Y:S01]  /*19380*/  LDL.LU R244, [R1+0x318] ;  /* 0x0003180001f47983 */ /* 0x000ee20000300800 */
[----:B------:R-:W-:Y:S01]  /*19390*/  IMAD.U32 R23, R246, 0x10000, RZ ;  /* 0x00010000f6177824 */ /* 0x000fe200078e00ff */
[----:B------:R-:W-:Y:S01]  /*193a0*/  FMUL R13, R187, R13 ;  /* 0x0000000dbb0d7220 */ /* 0x000fe20000400000 */
[----:B------:R-:W-:Y:S01]  /*193b0*/  IMAD.U32 R11, R247, 0x10000, RZ ;  /* 0x00010000f70b7824 */ /* 0x000fe200078e00ff */
[----:B------:R-:W3:Y:S01]  /*193c0*/  LDL.LU R242, [R1+0x6b0] ;  /* 0x0006b00001f27983 */ /* 0x000ee20000300800 */
[----:B------:R-:W-:Y:S02]  /*193d0*/  IMAD.U32 R60, R12, 0x10000, RZ ;  /* 0x000100000c3c7824 */ /* 0x000fe400078e00ff */
[----:B------:R-:W-:Y:S01]  /*193e0*/  IMAD.U32 R62, R62, 0x10000, RZ ;  /* 0x000100003e3e7824 */ /* 0x000fe200078e00ff */
[----:B------:R-:W-:Y:S01]  /*193f0*/  FFMA R23, R188, R23, R11 ;  /* 0x00000017bc177223 */ /* 0x000fe2000000000b */
[----:B------:R-:W-:Y:S01]  /*19400*/  IMAD.U32 R12, R10, 0x10000, RZ ;  /* 0x000100000a0c7824 */ /* 0x000fe200078e00ff */
[----:B------:R-:W-:Y:S01]  /*19410*/  FFMA R125, R125, R236, R60 ;  /* 0x000000ec7d7d7223 */ /* 0x000fe2000000003c */
[----:B------:R-:W-:Y:S01]  /*19420*/  FMUL R186, R186, R4 ;  /* 0x00000004baba7220 */ /* 0x000fe20000400000 */
[----:B------:R-:W-:Y:S01]  /*19430*/  FMUL R185, R185, R5 ;  /* 0x00000005b9b97220 */ /* 0x000fe20000400000 */
[----:B------:R-:W-:Y:S01]  /*19440*/  FFMA R12, R13, R62, R12 ;  /* 0x0000003e0d0c7223 */ /* 0x000fe2000000000c */
[----:B------:R-:W3:Y:S01]  /*19450*/  LDL.LU R247, [R1+0x6ac] ;  /* 0x0006ac0001f77983 */ /* 0x000ee20000300800 */
[----:B------:R-:W-:-:S03]  /*19460*/  FFMA R22, R123, R6, R22 ;  /* 0x000000067b167223 */ /* 0x000fc60000000016 */
[----:B------:R1:W1:Y:S04]  /*19470*/  LDS.64 R6, [R245] ;  /* 0x00000000f5067984 */ /* 0x0002680000000a00 */
[----:B------:R1:W1:Y:S01]  /*19480*/  LDS.64 R10, [R8] ;  /* 0x00000000080a7984 */ /* 0x0002620000000a00 */
[----:B------:R-:W-:-:S03]  /*19490*/  F2FP.BF16.PACK_AB R92, R59, R58 ;  /* 0x0000003a3b5c723e */ /* 0x000fc600000010ff */
[----:B------:R-:W-:Y:S01]  /*194a0*/  LDS.64 R90, [R90] ;  /* 0x000000005a5a7984 */ /* 0x000fe20000000a00 */
[----:B--2---:R-:W-:-:S04]  /*194b0*/  IMAD.U32 R63, R248, 0x10000, RZ ;  /* 0x00010000f83f7824 */ /* 0x004fc800078e00ff */
[----:B------:R-:W-:Y:S01]  /*194c0*/  FFMA R13, R130, R23, R63 ;  /* 0x00000017820d7223 */ /* 0x000fe2000000003f */
[----:B------:R-:W-:Y:S02]  /*194d0*/  PRMT R23, R248, 0x7632, R23 ;  /* 0x00007632f8177816 */ /* 0x000fe40000000017 */
[C---:B----4-:R-:W-:Y:S01]  /*194e0*/  PRMT R62, R249.reuse, 0x7632, R62 ;  /* 0x00007632f93e7816 */ /* 0x050fe2000000003e */
[----:B------:R-:W-:Y:S02]  /*194f0*/  IMAD.U32 R60, R249, 0x10000, RZ ;  /* 0x00010000f93c7824 */ /* 0x000fe400078e00ff */
[----:B------:R-:W2:Y:S01]  /*19500*/  LDL.LU R249, [R1+0x3a0] ;  /* 0x0003a00001f97983 */ /* 0x000ea20000300800 */
[C---:B---3--:R-:W-:Y:S01]  /*19510*/  PRMT R4, R250.reuse, 0x7632, R4 ;  /* 0x00007632fa047816 */ /* 0x048fe20000000004 */
[----:B------:R-:W-:Y:S02]  /*19520*/  IMAD.U32 R5, R250, 0x10000, RZ ;  /* 0x00010000fa057824 */ /* 0x000fe400078e00ff */
[----:B------:R-:W3:Y:S04]  /*19530*/  LDL.LU R250, [R1+0x2d0] ;  /* 0x0002d00001fa7983 */ /* 0x000ee80000300800 */
[----:B-1----:R-:W4:Y:S04]  /*19540*/  LDL.LU R245, [R1+0x6a8] ;  /* 0x0006a80001f57983 */ /* 0x002f280000300800 */
[----:B------:R-:W4:Y:S01]  /*19550*/  LDL.LU R248, [R1+0x6a4] ;  /* 0x0006a40001f87983 */ /* 0x000f220000300800 */
[----:B------:R-:W-:-:S03]  /*19560*/  IMAD.U32 R8, R62, 0x10000, RZ ;  /* 0x000100003e087824 */ /* 0x000fc600078e00ff */
[----:B------:R-:W4:Y:S01]  /*19570*/  LDL.LU R246, [R1+0x5e4] ;  /* 0x0005e40001f67983 */ /* 0x000f220000300800 */
[----:B------:R-:W-:Y:S01]  /*19580*/  IMAD.U32 R62, R23, 0x10000, RZ ;  /* 0x00010000173e7824 */ /* 0x000fe200078e00ff */
[C---:B------:R-:W-:Y:S01]  /*19590*/  PRMT R63, R251.reuse, 0x7632, R63 ;  /* 0x00007632fb3f7816 */ /* 0x040fe2000000003f */
[----:B------:R-:W-:Y:S02]  /*195a0*/  IMAD.U32 R23, R251, 0x10000, RZ ;  /* 0x00010000fb177824 */ /* 0x000fe400078e00ff */
[----:B------:R-:W4:Y:S01]  /*195b0*/  LDL.LU R251, [R1+0x5e0] ;  /* 0x0005e00001fb7983 */ /* 0x000f220000300800 */
[----:B------:R-:W-:Y:S01]  /*195c0*/  FFMA R5, R186, R60, R5 ;  /* 0x0000003cba057223 */ /* 0x000fe20000000005 */
[----:B------:R-:W-:Y:S02]  /*195d0*/  F2FP.BF16.PACK_AB R93, R22, R61 ;  /* 0x0000003d165d723e */ /* 0x000fe400000010ff */
[----:B------:R-:W4:Y:S01]  /*195e0*/  LDL.LU R241, [R1+0x690] ;  /* 0x0006900001f17983 */ /* 0x000f220000300800 */
[----:B------:R-:W-:Y:S01]  /*195f0*/  FFMA R146, R146, R5, R23 ;  /* 0x0000000592927223 */ /* 0x000fe20000000017 */
[----:B------:R-:W-:Y:S01]  /*19600*/  FFMA R60, R131, R12, R62 ;  /* 0x0000000c833c7223 */ /* 0x000fe2000000003e */
[----:B------:R-:W-:Y:S01]  /*19610*/  IMAD.U32 R22, R244, 0x10000, RZ ;  /* 0x00010000f4167824 */ /* 0x000fe200078e00ff */
[----:B------:R-:W-:Y:S01]  /*19620*/  FMUL R23, R242, R6 ;  /* 0x00000006f2177220 */ /* 0x000fe20000400000 */
[----:B------:R-:W-:-:S02]  /*19630*/  PRMT R6, R244, 0x7632, R6 ;  /* 0x00007632f4067816 */ /* 0x000fc40000000006 */
[----:B------:R-:W4:Y:S01]  /*19640*/  LDL.LU R244, [R1+0x3dc] ;  /* 0x0003dc0001f47983 */ /* 0x000f220000300800 */
[----:B------:R-:W-:Y:S01]  /*19650*/  IMAD.U32 R59, R243, 0x10000, RZ ;  /* 0x00010000f33b7824 */ /* 0x000fe200078e00ff */
[----:B------:R-:W-:Y:S01]  /*19660*/  F2FP.BF16.PACK_AB R13, R60, R13 ;  /* 0x0000000d3c0d723e */ /* 0x000fe200000010ff */
[----:B------:R-:W-:Y:S02]  /*19670*/  FMUL R7, R247, R7 ;  /* 0x00000007f7077220 */ /* 0x000fe40000400000 */
[----:B------:R-:W4:Y:S01]  /*19680*/  LDL.LU R247, [R1+0x2e0] ;  /* 0x0002e00001f77983 */ /* 0x000f220000300800 */
[----:B------:R-:W-:Y:S01]  /*19690*/  FFMA R59, R23, R59, R22 ;  /* 0x0000003b173b7223 */ /* 0x000fe20000000016 */
[----:B------:R-:W-:Y:S01]  /*196a0*/  PRMT R58, R243, 0x7632, R58 ;  /* 0x00007632f33a7816 */ /* 0x000fe2000000003a */
[----:B------:R-:W-:Y:S02]  /*196b0*/  IMAD.U32 R86, R63, 0x10000, RZ ;  /* 0x000100003f567824 */ /* 0x000fe400078e00ff */
[C---:B--2---:R-:W-:Y:S01]  /*196c0*/  IMAD.U32 R60, R249.reuse, 0x10000, RZ ;  /* 0x00010000f93c7824 */ /* 0x044fe200078e00ff */
[----:B------:R-:W-:Y:S01]  /*196d0*/  PRMT R61, R249, 0x7632, R61 ;  /* 0x00007632f93d7816 */ /* 0x000fe2000000003d */
[----:B---3--:R-:W-:Y:S01]  /*196e0*/  IMAD.U32 R22, R250, 0x10000, RZ ;  /* 0x00010000fa167824 */ /* 0x008fe200078e00ff */
[----:B----4-:R-:W-:Y:S01]  /*196f0*/  FMUL R23, R245, R10 ;  /* 0x0000000af5177220 */ /* 0x010fe20000400000 */
[----:B------:R-:W-:-:S02]  /*19700*/  FMUL R11, R248, R11 ;  /* 0x0000000bf80b7220 */ /* 0x000fc40000400000 */
[----:B------:R-:W2:Y:S01]  /*19710*/  LDL.LU R248, [R1+0x68c] ;  /* 0x00068c0001f87983 */ /* 0x000ea20000300800 */
[----:B------:R-:W-:-:S03]  /*19720*/  PRMT R10, R250, 0x7632, R10 ;  /* 0x00007632fa0a7816 */ /* 0x000fc6000000000a */
[----:B------:R-:W3:Y:S04]  /*19730*/  LDL.LU R249, [R1+0x5d4] ;  /* 0x0005d40001f97983 */ /* 0x000ee80000300800 */
[----:B------:R-:W4:Y:S04]  /*19740*/  LDL.LU R245, [R1+0x3d8] ;  /* 0x0003d80001f57983 */ /* 0x000f280000300800 */
[----:B------:R-:W4:Y:S04]  /*19750*/  LDL.LU R250, [R1+0x298] ;  /* 0x0002980001fa7983 */ /* 0x000f280000300800 */
[----:B------:R-:W4:Y:S01]  /*19760*/  LDL.LU R242, [R1+0x688] ;  /* 0x0006880001f27983 */ /* 0x000f220000300800 */
[--C-:B------:R-:W-:Y:S01]  /*19770*/  FFMA R23, R23, R60, R22.reuse ;  /* 0x0000003c17177223 */ /* 0x100fe20000000016 */
[----:B------:R-:W-:Y:S01]  /*19780*/  IMAD.U32 R62, R61, 0x10000, RZ ;  /* 0x000100003d3e7824 */ /* 0x000fe200078e00ff */
[C---:B------:R-:W-:Y:S01]  /*19790*/  PRMT R22, R246.reuse, 0x7632, R22 ;  /* 0x00007632f6167816 */ /* 0x040fe20000000016 */
[----:B------:R-:W-:Y:S01]  /*197a0*/  IMAD.U32 R61, R246, 0x10000, RZ ;  /* 0x00010000f63d7824 */ /* 0x000fe200078e00ff */
[----:B------:R-:W4:Y:S04]  /*197b0*/  LDL.LU R243, [R1+0x678] ;  /* 0x0006780001f37983 */ /* 0x000f280000300800 */
[----:B------:R-:W4:Y:S01]  /*197c0*/  LDL.LU R246, [R1+0x64c] ;  /* 0x00064c0001f67983 */ /* 0x000f220000300800 */
[C---:B------:R-:W-:Y:S01]  /*197d0*/  PRMT R60, R251.reuse, 0x7632, R60 ;  /* 0x00007632fb3c7816 */ /* 0x040fe2000000003c */
[----:B------:R-:W-:-:S02]  /*197e0*/  IMAD.U32 R63, R251, 0x10000, RZ ;  /* 0x00010000fb3f7824 */ /* 0x000fc400078e00ff */
[----:B------:R-:W4:Y:S01]  /*197f0*/  LDL.LU R251, [R1+0x3b4] ;  /* 0x0003b40001fb7983 */ /* 0x000f220000300800 */
[----:B------:R-:W-:-:S04]  /*19800*/  IMAD.U32 R4, R4, 0x10000, RZ ;  /* 0x0001000004047824 */ /* 0x000fc800078e00ff */
[----:B------:R-:W-:Y:S02]  /*19810*/  FFMA R8, R185, R8, R4 ;  /* 0x00000008b9087223 */ /* 0x000fe40000000004 */
[----:B------:R-:W1:Y:S01]  /*19820*/  LDS.64 R4, [R82] ;  /* 0x0000000052047984 */ /* 0x000e620000000a00 */
[----:B------:R-:W-:-:S03]  /*19830*/  IMAD.U32 R6, R6, 0x10000, RZ ;  /* 0x0001000006067824 */ /* 0x000fc600078e00ff */
[----:B------:R-:W2:Y:S01]  /*19840*/  LDS.64 R82, [R83] ;  /* 0x0000000053527984 */ /* 0x000ea20000000a00 */
[----:B------:R-:W-:-:S04]  /*19850*/  IMAD.U32 R58, R58, 0x10000, RZ ;  /* 0x000100003a3a7824 */ /* 0x000fc800078e00ff */
[----:B------:R-:W-:Y:S02]  /*19860*/  FFMA R58, R7, R58, R6 ;  /* 0x0000003a073a7223 */ /* 0x000fe40000000006 */
[----:B------:R-:W2:Y:S01]  /*19870*/  LDS.64 R6, [R88] ;  /* 0x0000000058067984 */ /* 0x000ea20000000a00 */
[----:B------:R-:W-:Y:S02]  /*19880*/  IMAD.U32 R10, R10, 0x10000, RZ ;  /* 0x000100000a0a7824 */ /* 0x000fe400078e00ff */
[----:B------:R-:W-:Y:S02]  /*19890*/  IMAD.U32 R22, R22, 0x10000, RZ ;  /* 0x0001000016167824 */ /* 0x000fe400078e00ff */
[----:B------:R-:W-:Y:S01]  /*198a0*/  IMAD.U32 R60, R60, 0x10000, RZ ;  /* 0x000100003c3c7824 */ /* 0x000fe200078e00ff */
[----:B------:R-:W-:Y:S01]  /*198b0*/  FFMA R10, R11, R62, R10 ;  /* 0x0000003e0b0a7223 */ /* 0x000fe2000000000a */
[----:B------:R-:W-:Y:S01]  /*198c0*/  FFMA R21, R21, R58, R22 ;  /* 0x0000003a15157223 */ /* 0x000fe20000000016 */
[----:B------:R-:W-:Y:S01]  /*198d0*/  FFMA R20, R20, R59, R61 ;  /* 0x0000003b14147223 */ /* 0x000fe2000000003d */
[----:B------:R-:W-:Y:S01]  /*198e0*/  FFMA R23, R18, R23, R63 ;  /* 0x0000001712177223 */ /* 0x000fe2000000003f */
[----:B------:R-:W-:Y:S01]  /*198f0*/  FFMA R22, R19, R10, R60 ;  /* 0x0000000a13167223 */ /* 0x000fe2000000003c */
[C---:B------:R-:W-:Y:S01]  /*19900*/  PRMT R10, R244.reuse, 0x7632, R10 ;  /* 0x00007632f40a7816 */ /* 0x040fe2000000000a */
[----:B------:R-:W-:Y:S01]  /*19910*/  IMAD.U32 R18, R244, 0x10000, RZ ;  /* 0x00010000f4127824 */ /* 0x000fe200078e00ff */
[----:B------:R-:W2:Y:S03]  /*19920*/  LDS.64 R88, [R89] ;  /* 0x0000000059587984 */ /* 0x000ea60000000a00 */
[----:B------:R-:W-:Y:S01]  /*19930*/  IMAD.U32 R59, R10, 0x10000, RZ ;  /* 0x000100000a3b7824 */ /* 0x000fe200078e00ff */
[----:B------:R-:W4:Y:S01]  /*19940*/  LDL.LU R244, [R1+0x2c0] ;  /* 0x0002c00001f47983 */ /* 0x000f220000300800 */
[----:B------:R-:W-:Y:S01]  /*19950*/  IMAD.U32 R10, R247, 0x10000, RZ ;  /* 0x00010000f70a7824 */ /* 0x000fe200078e00ff */
[----:B-1----:R-:W-:Y:S01]  /*19960*/  FMUL R11, R241, R4 ;  /* 0x00000004f10b7220 */ /* 0x002fe20000400000 */
[----:B------:R-:W-:-:S02]  /*19970*/  PRMT R4, R247, 0x7632, R4 ;  /* 0x00007632f7047816 */ /* 0x000fc40000000004 */
[----:B------:R-:W4:Y:S01]  /*19980*/  LDL.LU R247, [R1+0x61c] ;  /* 0x00061c0001f77983 */ /* 0x000f220000300800 */
[----:B------:R-:W-:Y:S02]  /*19990*/  FFMA R11, R11, R18, R10 ;  /* 0x000000120b0b7223 */ /* 0x000fe4000000000a */
[----:B------:R-:W-:Y:S01]  /*199a0*/  IMAD.U32 R4, R4, 0x10000, RZ ;  /* 0x0001000004047824 */ /* 0x000fe200078e00ff */
[----:B--2---:R-:W-:Y:S02]  /*199b0*/  FMUL R5, R248, R5 ;  /* 0x00000005f8057220 */ /* 0x004fe40000400000 */
[----:B------:R-:W2:Y:S01]  /*199c0*/  LDL.LU R248, [R1+0x5d0] ;  /* 0x0005d00001f87983 */ /* 0x000ea20000300800 */
[C---:B---3--:R-:W-:Y:S01]  /*199d0*/  IMAD.U32 R19, R249.reuse, 0x10000, RZ ;  /* 0x00010000f9137824 */ /* 0x048fe200078e00ff */
[----:B------:R-:W-:Y:S01]  /*199e0*/  PRMT R58, R249, 0x7632, R58 ;  /* 0x00007632f93a7816 */ /* 0x000fe2000000003a */
[----:B------:R-:W-:Y:S01]  /*199f0*/  FFMA R10, R5, R59, R4 ;  /* 0x0000003b050a7223 */ /* 0x000fe20000000004 */
[----:B------:R-:W3:Y:S01]  /*19a00*/  LDL.LU R249, [R1+0x590] ;  /* 0x0005900001f97983 */ /* 0x000ee20000300800 */
[----:B------:R-:W-:Y:S01]  /*19a10*/  FFMA R56, R56, R11, R19 ;  /* 0x0000000b38387223 */ /* 0x000fe20000000013 */
[----:B----4-:R-:W-:-:S02]  /*19a20*/  IMAD.U32 R19, R245, 0x10000, RZ ;  /* 0x00010000f5137824 */ /* 0x010fc400078e00ff */
[----:B------:R-:W-:Y:S02]  /*19a30*/  IMAD.U32 R58, R58, 0x10000, RZ ;  /* 0x000100003a3a7824 */ /* 0x000fe400078e00ff */
[----:B------:R-:W-:Y:S01]  /*19a40*/  IMAD.U32 R4, R250, 0x10000, RZ ;  /* 0x00010000fa047824 */ /* 0x000fe200078e00ff */
[----:B------:R-:W-:Y:S01]  /*19a50*/  FMUL R5, R242, R82 ;  /* 0x00000052f2057220 */ /* 0x000fe20000400000 */
[----:B------:R-:W-:Y:S01]  /*19a60*/  FFMA R57, R57, R10, R58 ;  /* 0x0000000a39397223 */ /* 0x000fe2000000003a */
[----:B------:R-:W-:Y:S02]  /*19a70*/  PRMT R10, R245, 0x7632, R10 ;  /* 0x00007632f50a7816 */ /* 0x000fe4000000000a */
[--C-:B------:R-:W-:Y:S01]  /*19a80*/  FFMA R19, R5, R19, R4.reuse ;  /* 0x0000001305137223 */ /* 0x100fe20000000004 */
[----:B------:R-:W-:Y:S02]  /*19a90*/  PRMT R4, R250, 0x7632, R4 ;  /* 0x00007632fa047816 */ /* 0x000fe40000000004 */
[----:B------:R-:W4:Y:S01]  /*19aa0*/  LDL.LU R250, [R1+0x618] ;  /* 0x0006180001fa7983 */ /* 0x000f220000300800 */
[----:B------:R-:W-:-:S03]  /*19ab0*/  FMUL R11, R246, R6 ;  /* 0x00000006f60b7220 */ /* 0x000fc60000400000 */
[----:B------:R-:W4:Y:S04]  /*19ac0*/  LDL.LU R245, [R1+0x60c] ;  /* 0x00060c0001f57983 */ /* 0x000f280000300800 */
[----:B------:R-:W4:Y:S01]  /*19ad0*/  LDL.LU R246, [R1+0x3b0] ;  /* 0x0003b00001f67983 */ /* 0x000f220000300800 */
[----:B------:R-:W-:Y:S01]  /*19ae0*/  IMAD.U32 R18, R10, 0x10000, RZ ;  /* 0x000100000a127824 */ /* 0x000fe200078e00ff */
[C---:B------:R-:W-:Y:S01]  /*19af0*/  PRMT R10, R251.reuse, 0x7632, R10 ;  /* 0x00007632fb0a7816 */ /* 0x040fe2000000000a */
[----:B------:R-:W-:Y:S02]  /*19b00*/  IMAD.U32 R58, R251, 0x10000, RZ ;  /* 0x00010000fb3a7824 */ /* 0x000fe400078e00ff */
[----:B------:R-:W4:Y:S02]  /*19b10*/  LDL.LU R251, [R1+0x2b0] ;  /* 0x0002b00001fb7983 */ /* 0x000f240000300800 */
[----:B------:R-:W-:Y:S01]  /*19b20*/  IMAD.U32 R59, R10, 0x10000, RZ ;  /* 0x000100000a3b7824 */ /* 0x000fe200078e00ff */
[----:B------:R-:W-:Y:S01]  /*19b30*/  FMUL R83, R243, R83 ;  /* 0x00000053f3537220 */ /* 0x000fe20000400000 */
[----:B------:R-:W-:-:S04]  /*19b40*/  IMAD.U32 R4, R4, 0x10000, RZ ;  /* 0x0001000004047824 */ /* 0x000fc800078e00ff */
[----:B------:R-:W-:Y:S01]  /*19b50*/  FFMA R18, R83, R18, R4 ;  /* 0x0000001253127223 */ /* 0x000fe20000000004 */
[C---:B------:R-:W-:Y:S01]  /*19b60*/  PRMT R5, R244.reuse, 0x7632, R5 ;  /* 0x00007632f4057816 */ /* 0x040fe20000000005 */
[----:B------:R-:W-:-:S04]  /*19b70*/  IMAD.U32 R6, R244, 0x10000, RZ ;  /* 0x00010000f4067824 */ /* 0x000fc800078e00ff */
[----:B------:R-:W-:Y:S01]  /*19b80*/  IMAD.U32 R5, R5, 0x10000, RZ ;  /* 0x0001000005057824 */ /* 0x000fe200078e00ff */
[----:B------:R-:W-:Y:S02]  /*19b90*/  FMUL R10, R247, R7 ;  /* 0x00000007f70a7220 */ /* 0x000fe40000400000 */
[----:B------:R-:W4:Y:S02]  /*19ba0*/  LDL.LU R247, [R1+0x304] ;  /* 0x0003040001f77983 */ /* 0x000f240000300800 */
[--C-:B------:R-:W-:Y:S01]  /*19bb0*/  FFMA R10, R10, R59, R5.reuse ;  /* 0x0000003b0a0a7223 */ /* 0x100fe20000000005 */
[----:B------:R-:W-:Y:S01]  /*19bc0*/  FFMA R11, R11, R58, R6 ;  /* 0x0000003a0b0b7223 */ /* 0x000fe20000000006 */
[C---:B--2---:R-:W-:Y:S01]  /*19bd0*/  PRMT R4, R248.reuse, 0x7632, R4 ;  /* 0x00007632f8047816 */ /* 0x044fe20000000004 */
[----:B------:R-:W-:Y:S02]  /*19be0*/  IMAD.U32 R7, R248, 0x10000, RZ ;  /* 0x00010000f8077824 */ /* 0x000fe400078e00ff */
[----:B------:R-:W2:Y:S01]  /*19bf0*/  LDL.LU R248, [R1+0x58c] ;  /* 0x00058c0001f87983 */ /* 0x000ea20000300800 */
[C---:B---3--:R-:W-:Y:S01]  /*19c00*/  PRMT R5, R249.reuse, 0x7632, R5 ;  /* 0x00007632f9057816 */ /* 0x048fe20000000005 */
[----:B------:R-:W-:Y:S01]  /*19c10*/  IMAD.U32 R59, R249, 0x10000, RZ ;  /* 0x00010000f93b7824 */ /* 0x000fe200078e00ff */
[----:B------:R-:W-:Y:S01]  /*19c20*/  FFMA R19, R54, R19, R7 ;  /* 0x0000001336137223 */ /* 0x000fe20000000007 */
[----:B------:R-:W3:Y:S01]  /*19c30*/  LDL.LU R249, [R1+0x400] ;  /* 0x0004000001f97983 */ /* 0x000ee20000300800 */
[----:B------:R-:W-:Y:S01]  /*19c40*/  IMAD.U32 R6, R4, 0x10000, RZ ;  /* 0x0001000004067824 */ /* 0x000fe200078e00ff */
[----:B------:R-:W-:-:S03]  /*19c50*/  F2FP.BF16.PACK_AB R54, R22, R23 ;  /* 0x000000171636723e */ /* 0x000fc600000010ff */
[----:B------:R-:W-:Y:S01]  /*19c60*/  FFMA R18, R55, R18, R6 ;  /* 0x0000001237127223 */ /* 0x000fe20000000006 */
[----:B----4-:R-:W-:Y:S02]  /*19c70*/  FMUL R88, R250, R88 ;  /* 0x00000058fa587220 */ /* 0x010fe40000400000 */
[----:B------:R-:W4:Y:S01]  /*19c80*/  LDL.LU R250, [R1+0x32c] ;  /* 0x00032c0001fa7983 */ /* 0x000f220000300800 */
[----:B------:R-:W-:-:S05]  /*19c90*/  PRMT R7, R246, 0x7632, R7 ;  /* 0x00007632f6077816 */ /* 0x000fca0000000007 */
[----:B------:R-:W-:Y:S01]  /*19ca0*/  IMAD.U32 R22, R7, 0x10000, RZ ;  /* 0x0001000007167824 */ /* 0x000fe200078e00ff */
[C---:B------:R-:W-:Y:S01]  /*19cb0*/  PRMT R6, R251.reuse, 0x7632, R6 ;  /* 0x00007632fb067816 */ /* 0x040fe20000000006 */
[----:B------:R-:W-:Y:S02]  /*19cc0*/  IMAD.U32 R7, R251, 0x10000, RZ ;  /* 0x00010000fb077824 */ /* 0x000fe400078e00ff */
[----:B------:R-:W4:Y:S01]  /*19cd0*/  LDL.LU R251, [R1+0x3fc] ;  /* 0x0003fc0001fb7983 */ /* 0x000f220000300800 */
[----:B------:R-:W-:-:S03]  /*19ce0*/  FMUL R89, R245, R89 ;  /* 0x00000059f5597220 */ /* 0x000fc60000400000 */
[----:B------:R-:W4:Y:S04]  /*19cf0*/  LDL.LU R243, [R1+0x14] ;  /* 0x0000140001f37983 */ /* 0x000f280000300800 */
[----:B------:R-:W4:Y:S04]  /*19d00*/  LDL.LU R244, [R1+0x10] ;  /* 0x0000100001f47983 */ /* 0x000f280000300800 */
[----:B------:R-:W4:Y:S01]  /*19d10*/  LDL.LU R245, [R1+0xc] ;  /* 0x00000c0001f57983 */ /* 0x000f220000300800 */
[----:B------:R-:W-:Y:S01]  /*19d20*/  IMAD.U32 R58, R5, 0x10000, RZ ;  /* 0x00010000053a7824 */ /* 0x000fe200078e00ff */
[----:B------:R-:W-:Y:S01]  /*19d30*/  FFMA R11, R126, R11, R59 ;  /* 0x0000000b7e0b7223 */ /* 0x000fe2000000003b */
[----:B------:R-:W-:-:S02]  /*19d40*/  F2FP.BF16.PACK_AB R18, R18, R19 ;  /* 0x000000131212723e */ /* 0x000fc400000010ff */
[----:B------:R-:W-:Y:S01]  /*19d50*/  F2FP.BF16.PACK_AB R55, R21, R20 ;  /* 0x000000141537723e */ /* 0x000fe200000010ff */
[----:B------:R-:W-:Y:S01]  /*19d60*/  FFMA R10, R127, R10, R58 ;  /* 0x0000000a7f0a7223 */ /* 0x000fe2000000003a */
[----:B------:R-:W-:Y:S01]  /*19d70*/  IMAD.U32 R6, R6, 0x10000, RZ ;  /* 0x0001000006067824 */ /* 0x000fe200078e00ff */
[----:B------:R-:W-:Y:S01]  /*19d80*/  FMUL R91, R183, R91 ;  /* 0x0000005bb75b7220 */ /* 0x000fe20000400000 */
[----:B------:R-:W1:Y:S02]  /*19d90*/  LDS.64 R4, [R52] ;  /* 0x0000000034047984 */ /* 0x000e640000000a00 */
[----:B------:R-:W-:Y:S01]  /*19da0*/  F2FP.BF16.PACK_AB R19, R10, R11 ;  /* 0x0000000b0a13723e */ /* 0x000fe200000010ff */
[----:B------:R-:W-:Y:S01]  /*19db0*/  IMAD.U32 R10, R224, 0x10000, RZ ;  /* 0x00010000e00a7824 */ /* 0x000fe200078e00ff */
[----:B------:R-:W-:Y:S01]  /*19dc0*/  FMUL R11, R184, R90 ;  /* 0x0000005ab80b7220 */ /* 0x000fe20000400000 */
[----:B------:R-:W-:Y:S01]  /*19dd0*/  IMAD.U32 R20, R246, 0x10000, RZ ;  /* 0x00010000f6147824 */ /* 0x000fe200078e00ff */
[----:B------:R-:W-:Y:S01]  /*19de0*/  FFMA R6, R89, R22, R6 ;  /* 0x0000001659067223 */ /* 0x000fe20000000006 */
[----:B------:R-:W-:Y:S01]  /*19df0*/  PRMT R224, R224, 0x7632, R224 ;  /* 0x00007632e0e07816 */ /* 0x000fe200000000e0 */
[----:B------:R-:W-:Y:S01]  /*19e00*/  BAR.SYNC.DEFER_BLOCKING 0x0 ;  /* 0x0000000000007b1d */ /* 0x000fe20000010000 */
[----:B------:R-:W-:Y:S01]  /*19e10*/  FFMA R7, R88, R20, R7 ;  /* 0x0000001458077223 */ /* 0x000fe20000000007 */
[----:B------:R-:W-:-:S04]  /*19e20*/  IMAD.U32 R21, R247, 0x10000, RZ ;  /* 0x00010000f7157824 */ /* 0x000fc800078e00ff */
[----:B------:R-:W-:Y:S01]  /*19e30*/  FFMA R11, R11, R21, R10 ;  /* 0x000000150b0b7223 */ /* 0x000fe2000000000a */
[----:B------:R-:W-:-:S05]  /*19e40*/  PRMT R21, R247, 0x7632, R21 ;  /* 0x00007632f7157816 */ /* 0x000fca0000000015 */
[----:B------:R-:W-:Y:S02]  /*19e50*/  IMAD.U32 R22, R21, 0x10000, RZ ;  /* 0x0001000015167824 */ /* 0x000fe400078e00ff */
[----:B------:R-:W-:-:S04]  /*19e60*/  IMAD.U32 R224, R224, 0x10000, RZ ;  /* 0x00010000e0e07824 */ /* 0x000fc800078e00ff */
[----:B------:R-:W-:Y:S01]  /*19e70*/  FFMA R224, R91, R22, R224 ;  /* 0x000000165be07223 */ /* 0x000fe200000000e0 */
[----:B------:R-:W-:Y:S04]  /*19e80*/  STS [R2], R50 ;  /* 0x0000003202007388 */ /* 0x000fe80000000800 */
[----:B------:R-:W-:Y:S04]  /*19e90*/  STS [R3+0x1000], R51 ;  /* 0x0010003303007388 */ /* 0x000fe80000000800 */
        /* <DEDUP_REMOVED lines=8> */
[----:B------:R1:W-:Y:S04]  /*19f20*/  STS [R2+0x140], R28 ;  /* 0x0001401c02007388 */ /* 0x0003e80000000800 */
[----:B------:R-:W-:Y:S04]  /*19f30*/  STS [R3+0x1140], R26 ;  /* 0x0011401a03007388 */ /* 0x000fe80000000800 */
[----:B------:R-:W-:Y:S04]  /*19f40*/  STS [R2+0x180], R77 ;  /* 0x0001804d02007388 */ /* 0x000fe80000000800 */
[----:B------:R-:W-:Y:S04]  /*19f50*/  STS [R3+0x1180], R84 ;  /* 0x0011805403007388 */ /* 0x000fe80000000800 */
[----:B------:R-:W-:Y:S04]  /*19f60*/  STS [R2+0x1c0], R55 ;  /* 0x0001c03702007388 */ /* 0x000fe80000000800 */
[----:B------:R-:W-:Y:S04]  /*19f70*/  STS [R3+0x11c0], R54 ;  /* 0x0011c03603007388 */ /* 0x000fe80000000800 */
[----:B------:R-:W-:Y:S01]  /*19f80*/  BAR.SYNC.DEFER_BLOCKING 0x0 ;  /* 0x0000000000007b1d */ /* 0x000fe20000010000 */
[----:B-1----:R-:W-:Y:S01]  /*19f90*/  FMUL R5, R159, R5 ;  /* 0x000000059f057220 */ /* 0x002fe20000400000 */
[----:B------:R-:W-:-:S04]  /*19fa0*/  F2FP.BF16.PACK_AB R81, R57, R56 ;  /* 0x000000383951723e */ /* 0x000fc800000010ff */
[----:B------:R-:W-:Y:S01]  /*19fb0*/  LDS.128 R60, [R252] ;  /* 0x00000000fc3c7984 */ /* 0x000fe20000000c00 */
[----:B--2---:R-:W-:-:S04]  /*19fc0*/  IMAD.U32 R21, R248, 0x10000, RZ ;  /* 0x00010000f8157824 */ /* 0x004fc800078e00ff */
[----:B------:R-:W-:Y:S01]  /*19fd0*/  FFMA R7, R128, R7, R21 ;  /* 0x0000000780077223 */ /* 0x000fe20000000015 */
[----:B---3--:R-:W-:-:S04]  /*19fe0*/  IMAD.U32 R23, R249, 0x10000, RZ ;  /* 0x00010000f9177824 */ /* 0x008fc800078e00ff */
[----:B------:R-:W-:Y:S01]  /*19ff0*/  FFMA R11, R144, R11, R23 ;  /* 0x0000000b900b7223 */ /* 0x000fe20000000017 */
[----:B----4-:R-:W-:-:S05]  /*1a000*/  PRMT R21, R250, 0x7632, R21 ;  /* 0x00007632fa157816 */ /* 0x010fca0000000015 */
[----:B------:R-:W-:Y:S01]  /*1a010*/  IMAD.U32 R23, R21, 0x10000, RZ ;  /* 0x0001000015177824 */ /* 0x000fe200078e00ff */
[C---:B------:R-:W-:Y:S01]  /*1a020*/  PRMT R22, R251.reuse, 0x7632, R22 ;  /* 0x00007632fb167816 */ /* 0x040fe20000000016 */
[----:B------:R-:W-:Y:S02]  /*1a030*/  IMAD.U32 R21, R251, 0x10000, RZ ;  /* 0x00010000fb157824 */ /* 0x000fe400078e00ff */
[----:B------:R-:W2:Y:S01]  /*1a040*/  LDL.LU R251, [R1+0x684] ;  /* 0x0006840001fb7983 */ /* 0x000ea20000300800 */
[----:B------:R-:W-:Y:S02]  /*1a050*/  PRMT R10, R248, 0x7632, R10 ;  /* 0x00007632f80a7816 */ /* 0x000fe4000000000a */
[----:B------:R-:W-:Y:S01]  /*1a060*/  PRMT R20, R249, 0x7632, R20 ;  /* 0x00007632f9147816 */ /* 0x000fe20000000014 */
[----:B------:R-:W-:Y:S01]  /*1a070*/  IMAD.U32 R22, R22, 0x10000, RZ ;  /* 0x0001000016167824 */ /* 0x000fe200078e00ff */
[----:B------:R-:W-:Y:S01]  /*1a080*/  FFMA R147, R147, R8, R86 ;  /* 0x0000000893937223 */ /* 0x000fe20000000056 */
[----:B------:R-:W-:Y:S01]  /*1a090*/  IMAD.U32 R10, R10, 0x10000, RZ ;  /* 0x000100000a0a7824 */ /* 0x000fe200078e00ff */
[----:B------:R-:W-:Y:S01]  /*1a0a0*/  F2FP.BF16.PACK_AB R12, R125, R124 ;  /* 0x0000007c7d0c723e */ /* 0x000fe200000010ff */
[----:B------:R-:W3:Y:S02]  /*1a0b0*/  LDL.LU R212, [R1+0x680] ;  /* 0x0006800001d47983 */ /* 0x000ee40000300800 */
[----:B------:R-:W-:Y:S01]  /*1a0c0*/  FFMA R10, R129, R6, R10 ;  /* 0x00000006810a7223 */ /* 0x000fe2000000000a */
[----:B------:R-:W-:Y:S01]  /*1a0d0*/  FMUL R6, R181, R4 ;  /* 0x00000004b5067220 */ /* 0x000fe20000400000 */
[C---:B------:R-:W-:Y:S01]  /*1a0e0*/  PRMT R4, R239.reuse, 0x7632, R4 ;  /* 0x00007632ef047816 */ /* 0x040fe20000000004 */
[----:B------:R-:W-:Y:S01]  /*1a0f0*/  IMAD.U32 R20, R20, 0x10000, RZ ;  /* 0x0001000014147824 */ /* 0x000fe200078e00ff */
[----:B------:R-:W-:Y:S01]  /*1a100*/  LDS.128 R56, [R245] ;  /* 0x00000000f5387984 */ /* 0x000fe20000000c00 */
[----:B------:R-:W-:-:S02]  /*1a110*/  IMAD.U32 R239, R239, 0x10000, RZ ;  /* 0x00010000efef7824 */ /* 0x000fc400078e00ff */
[----:B------:R-:W-:Y:S01]  /*1a120*/  FFMA R224, R145, R224, R20 ;  /* 0x000000e091e07223 */ /* 0x000fe20000000014 */
[----:B------:R-:W-:Y:S01]  /*1a130*/  IMAD.U32 R4, R4, 0x10000, RZ ;  /* 0x0001000004047824 */ /* 0x000fe200078e00ff */
[----:B------:R-:W4:Y:S01]  /*1a140*/  LDL.LU R213, [R1+0x668] ;  /* 0x0006680001d57983 */ /* 0x000f220000300800 */
[----:B------:R-:W-:Y:S02]  /*1a150*/  IMAD.U32 R20, R250, 0x10000, RZ ;  /* 0x00010000fa147824 */ /* 0x000fe400078e00ff */
[----:B------:R-:W-:Y:S01]  /*1a160*/  FFMA R4, R5, R23, R4 ;  /* 0x0000001705047223 */ /* 0x000fe20000000004 */
[----:B------:R-:W-:Y:S01]  /*1a170*/  F2FP.BF16.PACK_AB R10, R10, R7 ;  /* 0x000000070a0a723e */ /* 0x000fe200000010ff */
[----:B------:R-:W-:Y:S01]  /*1a180*/  FFMA R239, R6, R20, R239 ;  /* 0x0000001406ef7223 */ /* 0x000fe200000000ef */
[----:B------:R-:W2:Y:S01]  /*1a190*/  LDL.LU R214, [R1+0x664] ;  /* 0x0006640001d67983 */ /* 0x000ea20000300800 */
[----:B------:R-:W-:Y:S02]  /*1a1a0*/  FFMA R165, R165, R4, R22 ;  /* 0x00000004a5a57223 */ /* 0x000fe40000000016 */
[----:B------:R-:W-:Y:S01]  /*1a1b0*/  FFMA R164, R164, R239, R21 ;  /* 0x000000efa4a47223 */ /* 0x000fe20000000015 */
[----:B------:R-:W1:Y:S04]  /*1a1c0*/  LDS.128 R4, [R243] ;  /* 0x00000000f3047984 */ /* 0x000e680000000c00 */
[----:B------:R-:W1:Y:S04]  /*1a1d0*/  LDS.128 R20, [R244] ;  /* 0x00000000f4147984 */ /* 0x000e680000000c00 */
[----:B------:R-:W-:Y:S06]  /*1a1e0*/  BAR.SYNC.DEFER_BLOCKING 0x0 ;  /* 0x0000000000007b1d */ /* 0x000fec0000010000 */
[----:B------:R-:W3:Y:S04]  /*1a1f0*/  LDL.LU R215, [R1+0x660] ;  /* 0x0006600001d77983 */ /* 0x000ee80000300800 */
[----:B------:R-:W3:Y:S04]  /*1a200*/  LDL.LU R240, [R1+0x65c] ;  /* 0x00065c0001f07983 */ /* 0x000ee80000300800 */
[----:B------:R-:W3:Y:S04]  /*1a210*/  LDL.LU R241, [R1+0x648] ;  /* 0x0006480001f17983 */ /* 0x000ee80000300800 */
[----:B------:R-:W3:Y:S01]  /*1a220*/  LDL.LU R242, [R1+0x644] ;  /* 0x0006440001f27983 */ /* 0x000ee20000300800 */
[----:B------:R-:W-:-:S03]  /*1a230*/  IMAD.MOV.U32 R28, RZ, RZ, 0x2 ;  /* 0x00000002ff1c7424 */ /* 0x000fc600078e00ff */
[----:B------:R-:W3:Y:S04]  /*1a240*/  LDL.LU R246, [R1+0x638] ;  /* 0x0006380001f67983 */ /* 0x000ee80000300800 */
        /* <DEDUP_REMOVED lines=16> */
[----:B------:R-:W-:Y:S06]  /*1a350*/  BAR.SYNC.DEFER_BLOCKING 0x0 ;  /* 0x0000000000007b1d */ /* 0x000fec0000010000 */
[----:B------:R-:W4:Y:S04]  /*1a360*/  LDL.LU R247, [R1+0x624] ;  /* 0x0006240001f77983 */ /* 0x000f280000300800 */
[----:B------:R-:W4:Y:S04]  /*1a370*/  LDL.LU R248, [R1+0x608] ;  /* 0x0006080001f87983 */ /* 0x000f280000300800 */
[----:B------:R-:W4:Y:S04]  /*1a380*/  LDL.LU R249, [R1+0x604] ;  /* 0x0006040001f97983 */ /* 0x000f280000300800 */
[----:B------:R-:W4:Y:S04]  /*1a390*/  LDL.LU R250, [R1+0x600] ;  /* 0x0006000001fa7983 */ /* 0x000f280000300800 */
[----:B------:R-:W1:Y:S04]  /*1a3a0*/  LDS.128 R88, [R243] ;  /* 0x00000000f3587984 */ /* 0x000e680000000c00 */
[----:B------:R-:W1:Y:S04]  /*1a3b0*/  LDS.128 R84, [R244] ;  /* 0x00000000f4547984 */ /* 0x000e680000000c00 */
[----:B------:R-:W1:Y:S04]  /*1a3c0*/  LDS.128 R48, [R245] ;  /* 0x00000000f5307984 */ /* 0x000e680000000c00 */
[----:B------:R-:W1:Y:S04]  /*1a3d0*/  LDS.128 R40, [R252] ;  /* 0x00000000fc287984 */ /* 0x000e680000000c00 */
[----:B------:R-:W-:Y:S06]  /*1a3e0*/  BAR.SYNC.DEFER_BLOCKING 0x0 ;  /* 0x0000000000007b1d */ /* 0x000fec0000010000 */
        /* <DEDUP_REMOVED lines=17> */
[----:B------:R-:W1:Y:S04]  /*1a500*/  LDS.128 R100, [R243] ;  /* 0x00000000f3647984 */ /* 0x000e680000000c00 */
[----:B------:R-:W1:Y:S04]  /*1a510*/  LDS.128 R96, [R244] ;  /* 0x00000000f4607984 */ /* 0x000e680000000c00 */
[----:B------:R-:W1:Y:S04]  /*1a520*/  LDS.128 R80, [R245] ;  /* 0x00000000f5507984 */ /* 0x000e680000000c00 */
[----:B------:R-:W1:Y:S04]  /*1a530*/  LDS.128 R52, [R252] ;  /* 0x00000000fc347984 */ /* 0x000e680000000c00 */
[----:B------:R-:W-:Y:S06]  /*1a540*/  BAR.SYNC.DEFER_BLOCKING 0x0 ;  /* 0x0000000000007b1d */ /* 0x000fec0000010000 */
[----:B------:R2:W-:Y:S02]  /*1a550*/  STS [R2], R15 ;  /* 0x0000000f02007388 */ /* 0x0005e40000000800 */
[----:B--2---:R-:W-:-:S02]  /*1a560*/  IMAD.WIDE R14, R251, R28, c[0x0][0x1a8] ;  /* 0x00006a00fb0e7625 */ /* 0x004fc400078e021c */
[----:B------:R-:W2:Y:S04]  /*1a570*/  LDL.LU R251, [R1+0x5f8] ;  /* 0x0005f80001fb7983 */ /* 0x000ea80000300800 */
[----:B------:R-:W-:Y:S04]  /*1a580*/  STS [R3+0x1000], R46 ;  /* 0x0010002e03007388 */ /* 0x000fe80000000800 */
[----:B------:R3:W-:Y:S01]  /*1a590*/  STS [R2+0x40], R17 ;  /* 0x0000401102007388 */ /* 0x0007e20000000800 */
[----:B------:R-:W-:-:S03]  /*1a5a0*/  F2FP.BF16.PACK_AB R24, R149, R148 ;  /* 0x000000949518723e */ /* 0x000fc600000010ff */
[----:B------:R-:W-:Y:S04]  /*1a5b0*/  STS [R3+0x1040], R32 ;  /* 0x0010402003007388 */ /* 0x000fe80000000800 */
[----:B------:R-:W-:Y:S01]  /*1a5c0*/  STS [R2+0x80], R75 ;  /* 0x0000804b02007388 */ /* 0x000fe20000000800 */
[----:B------:R-:W-:-:S03]  /*1a5d0*/  F2FP.BF16.PACK_AB R8, R147, R146 ;  /* 0x000000929308723e */ /* 0x000fc600000010ff */
[----:B------:R-:W-:Y:S01]  /*1a5e0*/  STS [R3+0x1080], R38 ;  /* 0x0010802603007388 */ /* 0x000fe20000000800 */
[----:B------:R-:W-:-:S03]  /*1a5f0*/  F2FP.BF16.PACK_AB R95, R224, R11 ;  /* 0x0000000be05f723e */ /* 0x000fc600000010ff */
[----:B------:R-:W-:Y:S01]  /*1a600*/  STS [R2+0xc0], R73 ;  /* 0x0000c04902007388 */ /* 0x000fe20000000800 */
[----:B------:R-:W-:-:S03]  /*1a610*/  F2FP.BF16.PACK_AB R164, R165, R164 ;  /* 0x000000a4a5a4723e */ /* 0x000fc600000010ff */
        /* <DEDUP_REMOVED lines=8> */
[----:B------:R1:W-:Y:S04]  /*1a6a0*/  STS [R3+0x11c0], R164 ;  /* 0x0011c0a403007388 */ /* 0x0003e80000000800 */
[----:B------:R-:W-:Y:S01]  /*1a6b0*/  BAR.SYNC.DEFER_BLOCKING 0x0 ;  /* 0x0000000000007b1d */ /* 0x000fe20000010000 */
[----:B------:R-:W-:-:S05]  /*1a6c0*/  IMAD.WIDE R10, R9, R28, c[0x0][0x1a8] ;  /* 0x00006a00090a7625 */ /* 0x000fca00078e021c */
[----:B-1----:R1:W-:Y:S01]  /*1a6d0*/  @P4 STG.E.128 [R10.64], R4 ;  /* 0x000000040a004986 */ /* 0x0023e2000c101d04 */
[----:B------:R-:W-:Y:S01]  /*1a6e0*/  LOP3.LUT P4, RZ, R0, 0x200000, RZ, 0xc0, !PT ;  /* 0x0020000000ff7812 */ /* 0x000fe2000788c0ff */
[----:B---3--:R-:W-:Y:S02]  /*1a6f0*/  IMAD.WIDE R16, R212, R28, c[0x0][0x1a8] ;  /* 0x00006a00d4107625 */ /* 0x008fe400078e021c */
[----:B------:R-:W-:Y:S10]  /*1a700*/  LDS.128 R24, [R245] ;  /* 0x00000000f5187984 */ /* 0x000ff40000000c00 */
[----:B------:R-:W-:Y:S01]  /*1a710*/  @P4 STG.E.128 [R14.64], R20 ;  /* 0x000000140e004986 */ /* 0x000fe2000c101d04 */
[----:B------:R-:W-:-:S03]  /*1a720*/  LOP3.LUT P4, RZ, R0, 0x100000, RZ, 0xc0, !PT ;  /* 0x0010000000ff7812 */ /* 0x000fc6000788c0ff */
[----:B------:R-:W-:Y:S10]  /*1a730*/  LDS.128 R20, [R244] ;  /* 0x00000000f4147984 */ /* 0x000ff40000000c00 */
[----:B------:R-:W-:Y:S04]  /*1a740*/  @P4 STG.E.128 [R16.64], R56 ;  /* 0x0000003810004986 */ /* 0x000fe8000c101d04 */
[----:B------:R-:W3:Y:S01]  /*1a750*/  LDS.128 R16, [R243] ;  /* 0x00000000f3107984 */ /* 0x000ee20000000c00 */
[----:B----4-:R-:W-:-:S04]  /*1a760*/  IMAD.WIDE R8, R213, R28, c[0x0][0x1a8] ;  /* 0x00006a00d5087625 */ /* 0x010fc800078e021c */
[----:B------:R-:W-:Y:S01]  /*1a770*/  IMAD.WIDE R12, R214, R28, c[0x0][0x1a8] ;  /* 0x00006a00d60c7625 */ /* 0x000fe200078e021c */
[----:B------:R-:W-:-:S03]  /*1a780*/  LOP3.LUT P4, RZ, R0, 0x80000, RZ, 0xc0, !PT ;  /* 0x0008000000ff7812 */ /* 0x000fc6000788c0ff */
[-C--:B------:R-:W-:Y:S01]  /*1a790*/  IMAD.WIDE R2, R215, R28.reuse, c[0x0][0x1a8] ;  /* 0x00006a00d7027625 */ /* 0x080fe200078e021c */
[----:B------:R4:W-:Y:S03]  /*1a7a0*/  @P3 STG.E.128 [R8.64], R60 ;  /* 0x0000003c08003986 */ /* 0x0009e6000c101d04 */
[-C--:B-1----:R-:W-:Y:S01]  /*1a7b0*/  IMAD.WIDE R4, R240, R28.reuse, c[0x0][0x1a8] ;  /* 0x00006a00f0047625 */ /* 0x082fe200078e021c */
[C---:B------:R-:W-:Y:S01]  /*1a7c0*/  LOP3.LUT P3, RZ, R0.reuse, 0x40000, RZ, 0xc0, !PT ;  /* 0x0004000000ff7812 */ /* 0x040fe2000786c0ff */
[----:B------:R-:W-:Y:S02]  /*1a7d0*/  @P5 STG.E.128 [R12.64], R88 ;  /* 0x000000580c005986 */ /* 0x000fe4000c101d04 */
[-C--:B------:R-:W-:Y:S01]  /*1a7e0*/  IMAD.WIDE R6, R241, R28.reuse, c[0x0][0x1a8] ;  /* 0x00006a00f1067625 */ /* 0x080fe200078e021c */
[----:B------:R-:W-:Y:S01]  /*1a7f0*/  LOP3.LUT P5, RZ, R0, 0x20000, RZ, 0xc0, !PT ;  /* 0x0002000000ff7812 */ /* 0x000fe200078ac0ff */
[----:B------:R1:W-:Y:S02]  /*1a800*/  @P6 STG.E.128 [R2.64], R84 ;  /* 0x0000005402006986 */ /* 0x0003e4000c101d04 */
[----:B------:R-:W-:Y:S01]  /*1a810*/  IMAD.WIDE R10, R242, R28, c[0x0][0x1a8] ;  /* 0x00006a00f20a7625 */ /* 0x000fe200078e021c */
[C---:B------:R-:W-:Y:S01]  /*1a820*/  LOP3.LUT P6, RZ, R0.reuse, 0x10000, RZ, 0xc0, !PT ;  /* 0x0001000000ff7812 */ /* 0x040fe200078cc0ff */
[----:B------:R3:W-:Y:S01]  /*1a830*/  @P0 STG.E.128 [R4.64], R48 ;  /* 0x0000003004000986 */ /* 0x0007e2000c101d04 */
[----:B------:R-:W-:-:S03]  /*1a840*/  LOP3.LUT P0, RZ, R0, 0x8000, RZ, 0xc0, !PT ;  /* 0x0000800000ff7812 */ /* 0x000fc6000780c0ff */
[----:B------:R3:W-:Y:S01]  /*1a850*/  @P1 STG.E.128 [R6.64], R40 ;  /* 0x0000002806001986 */ /* 0x0007e2000c101d04 */
[----:B------:R-:W-:-:S03]  /*1a860*/  LOP3.LUT P1, RZ, R0, 0x4000, RZ, 0xc0, !PT ;  /* 0x0000400000ff7812 */ /* 0x000fc6000782c0ff */
[----:B------:R2:W-:Y:S01]  /*1a870*/  @P2 STG.E.128 [R10.64], R100 ;  /* 0x000000640a002986 */ /* 0x0005e2000c101d04 */
[----:B------:R-:W-:Y:S01]  /*1a880*/  LOP3.LUT P2, RZ, R0, 0x2000, RZ, 0xc0, !PT ;  /* 0x0000200000ff7812 */ /* 0x000fe2000784c0ff */
[----:B----4-:R-:W-:-:S04]  /*1a890*/  IMAD.WIDE R8, R246, R28, c[0x0][0x1a8] ;  /* 0x00006a00f6087625 */ /* 0x010fc800078e021c */
[-C--:B-1----:R-:W-:Y:S01]  /*1a8a0*/  IMAD.WIDE R2, R247, R28.reuse, c[0x0][0x1a8] ;  /* 0x00006a00f7027625 */ /* 0x082fe200078e021c */
[----:B------:R1:W-:Y:S03]  /*1a8b0*/  @P4 STG.E.128 [R8.64], R96 ;  /* 0x0000006008004986 */ /* 0x0003e6000c101d04 */
[-C--:B---3--:R-:W-:Y:S01]  /*1a8c0*/  IMAD.WIDE R4, R248, R28.reuse, c[0x0][0x1a8] ;  /* 0x00006a00f8047625 */ /* 0x088fe200078e021c */
[----:B------:R1:W-:Y:S03]  /*1a8d0*/  @P3 STG.E.128 [R2.64], R80 ;  /* 0x0000005002003986 */ /* 0x0003e6000c101d04 */
[-C--:B------:R-:W-:Y:S01]  /*1a8e0*/  IMAD.WIDE R12, R249, R28.reuse, c[0x0][0x1a8] ;  /* 0x00006a00f90c7625 */ /* 0x080fe200078e021c */
[----:B------:R1:W-:Y:S03]  /*1a8f0*/  @P5 STG.E.128 [R4.64], R52 ;  /* 0x0000003404005986 */ /* 0x0003e6000c101d04 */
[-C--:B------:R-:W-:Y:S01]  /*1a900*/  IMAD.WIDE R6, R250, R28.reuse, c[0x0][0x1a8] ;  /* 0x00006a00fa067625 */ /* 0x080fe200078e021c */
[----:B------:R1:W-:Y:S04]  /*1a910*/  @P6 STG.E.128 [R12.64], R16 ;  /* 0x000000100c006986 */ /* 0x0003e8000c101d04 */
[----:B------:R1:W-:Y:S01]  /*1a920*/  @P0 STG.E.128 [R6.64], R20 ;  /* 0x0000001406000986 */ /* 0x0003e2000c101d04 */
[----:B--2---:R-:W-:-:S05]  /*1a930*/  IMAD.WIDE R14, R251, R28, c[0x0][0x1a8] ;  /* 0x00006a00fb0e7625 */ /* 0x004fca00078e021c */
[----:B------:R1:W-:Y:S01]  /*1a940*/  @P1 STG.E.128 [R14.64], R24 ;  /* 0x000000180e001986 */ /* 0x0003e2000c101d04 */
[----:B------:R-:W-:Y:S05]  /*1a950*/  @!P2 EXIT ;  /* 0x000000000000a94d */ /* 0x000fea0003800000 */
[----:B------:R-:W2:Y:S04]  /*1a960*/  LDL.LU R251, [R1+0x5f4] ;  /* 0x0005f40001fb7983 */ /* 0x000ea80000300800 */
[----:B-1----:R-:W1:Y:S01]  /*1a970*/  LDS.128 R4, [R252] ;  /* 0x00000000fc047984 */ /* 0x002e620000000c00 */
[----:B--2---:R-:W-:-:S05]  /*1a980*/  IMAD.WIDE R2, R251, R28, c[0x0][0x1a8] ;  /* 0x00006a00fb027625 */ /* 0x004fca00078e021c */
[----:B-1----:R-:W-:Y:S01]  /*1a990*/  STG.E.128 [R2.64], R4 ;  /* 0x0000000402007986 */ /* 0x002fe2000c101d04 */
[----:B------:R-:W-:Y:S05]  /*1a9a0*/  EXIT ;  /* 0x000000000000794d */ /* 0x000fea0003800000 */
.L_x_1:
[----:B------:R-:W-:-:S00]  /*1a9b0*/  BRA `(.L_x_1) ;  /* 0xfffffff000007947 */ /* 0x000fc0000383ffff */
[----:B------:R-:W-:-:S00]  /*1a9c0*/  NOP ;  /* 0x0000000000007918 */ /* 0x000fc00000000000 */
        /* <DEDUP_REMOVED lines=11> */
.L_x_2:


//--------------------- .nv.shared.triton_        --------------------------
	.section	.nv.shared.triton_,"aw",@nobits
	.sectionflags	@""
	.align	16
